	.target	sm_80

	.elftype	@"ET_EXEC"


//--------------------- .note.nv.tkinfo           --------------------------
	.section	.note.nv.tkinfo,"",@"SHT_NOTE"
	.sectionflags	@"SHF_NOTE_NV_TKINFO"
	.tkinfo
        /*0018*/ 	.word	0x00000002
        /*0030*/ 	.string	""
        /*0030*/ 	.string	"ptxas"
        /*0030*/ 	.string	"Cuda compilation tools, release 13.0, V13.0.88"
        /*0030*/ 	.string	"Build cuda_13.0.r13.0/compiler.36424714_0"
        /*0030*/ 	.string	"-v  -suppress-debug-info  -lineinfo  -arch sm_80 "



//--------------------- .note.nv.cuinfo           --------------------------
	.section	.note.nv.cuinfo,"",@"SHT_NOTE"
	.sectionflags	@"SHF_NOTE_NV_CUINFO"
        /*0018*/ 	.short	0x0002
        /*001a*/ 	.short	0x0050
        /*001c*/ 	.short	0x0082
	.zero		2


//--------------------- .nv.info                  --------------------------
	.section	.nv.info,"",@"SHT_CUDA_INFO"
	.align	4


	//----- nvinfo : EIATTR_REGCOUNT
	.align		4
        /*0000*/ 	.byte	0x04, 0x2f
        /*0002*/ 	.short	(.L_1 - .L_0)
	.align		4
.L_0:
        /*0004*/ 	.word	index@(matmul_kernel)
        /*0008*/ 	.word	0x00000020


	//----- nvinfo : EIATTR_FRAME_SIZE
	.align		4
.L_1:
        /*000c*/ 	.byte	0x04, 0x11
        /*000e*/ 	.short	(.L_3 - .L_2)
	.align		4
.L_2:
        /*0010*/ 	.word	index@(matmul_kernel)
        /*0014*/ 	.word	0x00002340


	//----- nvinfo : EIATTR_MIN_STACK_SIZE
	.align		4
.L_3:
        /*0018*/ 	.byte	0x04, 0x12
        /*001a*/ 	.short	(.L_5 - .L_4)
	.align		4
.L_4:
        /*001c*/ 	.word	index@(matmul_kernel)
        /*0020*/ 	.word	0x00002340
.L_5:


//--------------------- .nv.info.matmul_kernel    --------------------------
	.section	.nv.info.matmul_kernel,"",@"SHT_CUDA_INFO"
	.sectionflags	@""
	.align	4


	//----- nvinfo : EIATTR_CUDA_API_VERSION
	.align		4
        /*0000*/ 	.byte	0x04, 0x37
        /*0002*/ 	.short	(.L_7 - .L_6)
.L_6:
        /*0004*/ 	.word	0x00000082


	//----- nvinfo : EIATTR_SW2861232_WAR
	.align		4
.L_7:
        /*0008*/ 	.byte	0x01, 0x35
	.zero		2


	//----- nvinfo : EIATTR_PARAM_CBANK
	.align		4
        /*000c*/ 	.byte	0x04, 0x0a
        /*000e*/ 	.short	(.L_9 - .L_8)
	.align		4
.L_8:
        /*0010*/ 	.word	index@(.nv.constant0.matmul_kernel)
        /*0014*/ 	.short	0x0160
        /*0016*/ 	.short	0x0050


	//----- nvinfo : EIATTR_CBANK_PARAM_SIZE
	.align		4
.L_9:
        /*0018*/ 	.byte	0x03, 0x19
        /*001a*/ 	.short	0x0050


	//----- nvinfo : EIATTR_KPARAM_INFO
	.align		4
        /*001c*/ 	.byte	0x04, 0x17
        /*001e*/ 	.short	(.L_11 - .L_10)
.L_10:
        /*0020*/ 	.word	0x00000000
        /*0024*/ 	.short	0x000d
        /*0026*/ 	.short	0x0048
        /*0028*/ 	.byte	0x00, 0xf4, 0x21, 0x00


	//----- nvinfo : EIATTR_KPARAM_INFO
	.align		4
.L_11:
        /*002c*/ 	.byte	0x04, 0x17
        /*002e*/ 	.short	(.L_13 - .L_12)
.L_12:
        /*0030*/ 	.word	0x00000000
        /*0034*/ 	.short	0x000c
        /*0036*/ 	.short	0x0040
        /*0038*/ 	.byte	0x00, 0xf4, 0x21, 0x00


	//----- nvinfo : EIATTR_KPARAM_INFO
	.align		4
.L_13:
        /*003c*/ 	.byte	0x04, 0x17
        /*003e*/ 	.short	(.L_15 - .L_14)
.L_14:
        /*0040*/ 	.word	0x00000000
        /*0044*/ 	.short	0x000b
        /*0046*/ 	.short	0x0038
        /*0048*/ 	.byte	0x00, 0xf0, 0x11, 0x00


	//----- nvinfo : EIATTR_KPARAM_INFO
	.align		4
.L_15:
        /*004c*/ 	.byte	0x04, 0x17
        /*004e*/ 	.short	(.L_17 - .L_16)
.L_16:
        /*0050*/ 	.word	0x00000000
        /*0054*/ 	.short	0x000a
        /*0056*/ 	.short	0x0034
        /*0058*/ 	.byte	0x00, 0xf0, 0x11, 0x00


	//----- nvinfo : EIATTR_KPARAM_INFO
	.align		4
.L_17:
        /*005c*/ 	.byte	0x04, 0x17
        /*005e*/ 	.short	(.L_19 - .L_18)
.L_18:
        /*0060*/ 	.word	0x00000000
        /*0064*/ 	.short	0x0009
        /*0066*/ 	.short	0x0030
        /*0068*/ 	.byte	0x00, 0xf0, 0x11, 0x00


	//----- nvinfo : EIATTR_KPARAM_INFO
	.align		4
.L_19:
        /*006c*/ 	.byte	0x04, 0x17
        /*006e*/ 	.short	(.L_21 - .L_20)
.L_20:
        /*0070*/ 	.word	0x00000000
        /*0074*/ 	.short	0x0008
        /*0076*/ 	.short	0x002c
        /*0078*/ 	.byte	0x00, 0xf0, 0x11, 0x00


	//----- nvinfo : EIATTR_KPARAM_INFO
	.align		4
.L_21:
        /*007c*/ 	.byte	0x04, 0x17
        /*007e*/ 	.short	(.L_23 - .L_22)
.L_22:
        /*0080*/ 	.word	0x00000000
        /*0084*/ 	.short	0x0007
        /*0086*/ 	.short	0x0028
        /*0088*/ 	.byte	0x00, 0xf0, 0x11, 0x00


	//----- nvinfo : EIATTR_KPARAM_INFO
	.align		4
.L_23:
        /*008c*/ 	.byte	0x04, 0x17
        /*008e*/ 	.short	(.L_25 - .L_24)
.L_24:
        /*0090*/ 	.word	0x00000000
        /*0094*/ 	.short	0x0006
        /*0096*/ 	.short	0x0024
        /*0098*/ 	.byte	0x00, 0xf0, 0x11, 0x00


	//----- nvinfo : EIATTR_KPARAM_INFO
	.align		4
.L_25:
        /*009c*/ 	.byte	0x04, 0x17
        /*009e*/ 	.short	(.L_27 - .L_26)
.L_26:
        /*00a0*/ 	.word	0x00000000
        /*00a4*/ 	.short	0x0005
        /*00a6*/ 	.short	0x0020
        /*00a8*/ 	.byte	0x00, 0xf0, 0x11, 0x00


	//----- nvinfo : EIATTR_KPARAM_INFO
	.align		4
.L_27:
        /*00ac*/ 	.byte	0x04, 0x17
        /*00ae*/ 	.short	(.L_29 - .L_28)
.L_28:
        /*00b0*/ 	.word	0x00000000
        /*00b4*/ 	.short	0x0004
        /*00b6*/ 	.short	0x001c
        /*00b8*/ 	.byte	0x00, 0xf0, 0x11, 0x00


	//----- nvinfo : EIATTR_KPARAM_INFO
	.align		4
.L_29:
        /*00bc*/ 	.byte	0x04, 0x17
        /*00be*/ 	.short	(.L_31 - .L_30)
.L_30:
        /*00c0*/ 	.word	0x00000000
        /*00c4*/ 	.short	0x0003
        /*00c6*/ 	.short	0x0018
        /*00c8*/ 	.byte	0x00, 0xf0, 0x11, 0x00


	//----- nvinfo : EIATTR_KPARAM_INFO
	.align		4
.L_31:
        /*00cc*/ 	.byte	0x04, 0x17
        /*00ce*/ 	.short	(.L_33 - .L_32)
.L_32:
        /*00d0*/ 	.word	0x00000000
        /*00d4*/ 	.short	0x0002
        /*00d6*/ 	.short	0x0010
        /*00d8*/ 	.byte	0x00, 0xf4, 0x21, 0x00


	//----- nvinfo : EIATTR_KPARAM_INFO
	.align		4
.L_33:
        /*00dc*/ 	.byte	0x04, 0x17
        /*00de*/ 	.short	(.L_35 - .L_34)
.L_34:
        /*00e0*/ 	.word	0x00000000
        /*00e4*/ 	.short	0x0001
        /*00e6*/ 	.short	0x0008
        /*00e8*/ 	.byte	0x00, 0xf4, 0x21, 0x00


	//----- nvinfo : EIATTR_KPARAM_INFO
	.align		4
.L_35:
        /*00ec*/ 	.byte	0x04, 0x17
        /*00ee*/ 	.short	(.L_37 - .L_36)
.L_36:
        /*00f0*/ 	.word	0x00000000
        /*00f4*/ 	.short	0x0000
        /*00f6*/ 	.short	0x0000
        /*00f8*/ 	.byte	0x00, 0xf4, 0x21, 0x00


	//----- nvinfo : EIATTR_MAXREG_COUNT
	.align		4
.L_37:
        /*00fc*/ 	.byte	0x03, 0x1b
        /*00fe*/ 	.short	0x00ff


	//----- nvinfo : EIATTR_NUM_BARRIERS
	.align		4
        /*0100*/ 	.byte	0x02, 0x4c
        /*0102*/ 	.byte	0x01
	.zero		1


	//----- nvinfo : EIATTR_ANNOTATIONS
	.align		4
        /*0104*/ 	.byte	0x04, 0x55
        /*0106*/ 	.short	(.L_39 - .L_38)


	//   ....[0]....
.L_38:
        /*0108*/ 	.word	0x00000001
        /*010c*/ 	.byte	0xf0, 0x04, 0x00, 0x00, 0x01, 0x00, 0x00, 0x00, 0x30, 0x05, 0x00, 0x00, 0x01, 0x00, 0x00, 0x00
        /* <DEDUP_REMOVED lines=3983> */
        /*fa0c*/ 	.byte	0xe0, 0x8e, 0x03, 0x00


	//----- nvinfo : EIATTR_MERCURY_ISA_VERSION
	.align		4
.L_39:
        /*fa10*/ 	.byte	0x03, 0x5f
        /*fa12*/ 	.short	0x0000


	//----- nvinfo : EIATTR_EXIT_INSTR_OFFSETS
	.align		4
        /*fa14*/ 	.byte	0x04, 0x1c
        /*fa16*/ 	.short	(.L_41 - .L_40)


	//   ....[0]....
.L_40:
        /*fa18*/ 	.word	0x00039200


	//   ....[1]....
        /*fa1c*/ 	.word	0x00039230


	//----- nvinfo : EIATTR_REQNTID
	.align		4
.L_41:
        /*fa20*/ 	.byte	0x04, 0x10
        /*fa22*/ 	.short	(.L_43 - .L_42)
.L_42:
        /*fa24*/ 	.word	0x00000080
        /*fa28*/ 	.word	0x00000001
        /*fa2c*/ 	.word	0x00000001
.L_43:


//--------------------- .nv.callgraph             --------------------------
	.section	.nv.callgraph,"",@"SHT_CUDA_CALLGRAPH"
	.align	4
	.sectionentsize	8
	.align		4
        /*0000*/ 	.word	0x00000000
	.align		4
        /*0004*/ 	.word	0xffffffff
	.align		4
        /*0008*/ 	.word	0x00000000
	.align		4
        /*000c*/ 	.word	0xfffffffe
	.align		4
        /*0010*/ 	.word	0x00000000
	.align		4
        /*0014*/ 	.word	0xfffffffd
	.align		4
        /*0018*/ 	.word	0x00000000
	.align		4
        /*001c*/ 	.word	0xfffffffc


//--------------------- .nv.rel.action            --------------------------
	.section	.nv.rel.action,"",@"SHT_CUDA_RELOCINFO"
	.align	8
	.sectionentsize	8
        /*0000*/ 	.byte	0x73, 0x00, 0x00, 0x00, 0x00, 0x00, 0x00, 0x00, 0x00, 0x00, 0x00, 0x11, 0x25, 0x00, 0x05, 0x36


//--------------------- .nv.constant0.matmul_kernel --------------------------
	.section	.nv.constant0.matmul_kernel,"a",@progbits
	.sectionflags	@""
	.align	4
.nv.constant0.matmul_kernel:
	.zero		432


//--------------------- .text.matmul_kernel       --------------------------
	.section	.text.matmul_kernel,"ax",@progbits
	.sectioninfo	@"SHI_REGISTERS=32"
	.align	128
        .global         matmul_kernel
        .type           matmul_kernel,@function
        .size           matmul_kernel,(.L_x_5 - matmul_kernel)
        .other          matmul_kernel,@"STO_CUDA_ENTRY STV_DEFAULT"
matmul_kernel:
.text.matmul_kernel:
[----:B------:R-:W-:-:S04]  /*0000*/  IMAD.MOV.U32 R1, RZ, RZ, c[0x0][0x28] ;  /* 0x00000a00ff017624 */ /* 0x000fc800078e00ff */
[----:B------:R-:W-:Y:S01]  /*0010*/  IMAD.MOV.U32 R0, RZ, RZ, 0x7f ;  /* 0x0000007fff007424 */ /* 0x000fe200078e00ff */
[----:B------:R-:W-:Y:S01]  /*0020*/  IADD3 R1, R1, -0x2340, RZ ;  /* 0xffffdcc001017810 */ /* 0x000fe20007ffe0ff */
[----:B------:R-:W0:Y:S01]  /*0030*/  S2R R12, SR_TID.X ;  /* 0x00000000000c7919 */ /* 0x000e220000002100 */
[----:B------:R-:W-:Y:S02]  /*0040*/  ULDC.64 UR6, c[0x0][0x118] ;  /* 0x0000460000067ab9 */ /* 0x000fe40000000a00 */
[C---:B------:R-:W-:Y:S02]  /*0050*/  IADD3 R2, R0.reuse, c[0x0][0x17c], RZ ;  /* 0x00005f0000027a10 */ /* 0x040fe40007ffe0ff */
[----:B------:R-:W-:Y:S02]  /*0060*/  IADD3 R15, R0, c[0x0][0x180], RZ ;  /* 0x00006000000f7a10 */ /* 0x000fe40007ffe0ff */
[----:B------:R-:W-:-:S04]  /*0070*/  SHF.R.S32.HI R3, RZ, 0x1f, R2 ;  /* 0x0000001fff037819 */ /* 0x000fc80000011402 */
[----:B------:R-:W-:-:S04]  /*0080*/  LEA.HI R3, R3, R2, RZ, 0x7 ;  /* 0x0000000203037211 */ /* 0x000fc800078f38ff */
[----:B------:R-:W-:Y:S02]  /*0090*/  SHF.R.S32.HI R2, RZ, 0x7, R3 ;  /* 0x00000007ff027819 */ /* 0x000fe40000011403 */
[----:B------:R-:W1:Y:S03]  /*00a0*/  S2R R3, SR_CTAID.X ;  /* 0x0000000000037919 */ /* 0x000e660000002500 */
[----:B------:R-:W-:Y:S01]  /*00b0*/  IMAD.SHL.U32 R2, R2, 0x8, RZ ;  /* 0x0000000802027824 */ /* 0x000fe200078e00ff */
[----:B0-----:R-:W-:-:S04]  /*00c0*/  LOP3.LUT R13, R12, 0x7f, RZ, 0xc0, !PT ;  /* 0x0000007f0c0d7812 */ /* 0x001fc800078ec0ff */
[-C--:B------:R-:W-:Y:S02]  /*00d0*/  IABS R7, R2.reuse ;  /* 0x0000000200077213 */ /* 0x080fe40000000000 */
[----:B------:R-:W-:Y:S02]  /*00e0*/  IABS R11, R2 ;  /* 0x00000002000b7213 */ /* 0x000fe40000000000 */
[----:B------:R-:W0:Y:S01]  /*00f0*/  I2F.RP R6, R7 ;  /* 0x0000000700067306 */ /* 0x000e220000209400 */
[----:B-1----:R-:W-:-:S07]  /*0100*/  IABS R10, R3 ;  /* 0x00000003000a7213 */ /* 0x002fce0000000000 */
[----:B0-----:R-:W0:Y:S02]  /*0110*/  MUFU.RCP R6, R6 ;  /* 0x0000000600067308 */ /* 0x001e240000001000 */
[----:B0-----:R-:W-:Y:S01]  /*0120*/  IADD3 R4, R6, 0xffffffe, RZ ;  /* 0x0ffffffe06047810 */ /* 0x001fe20007ffe0ff */
[----:B------:R-:W-:-:S05]  /*0130*/  IMAD.MOV R6, RZ, RZ, -R11 ;  /* 0x000000ffff067224 */ /* 0x000fca00078e0a0b */
[----:B------:R0:W1:Y:S02]  /*0140*/  F2I.FTZ.U32.TRUNC.NTZ R5, R4 ;  /* 0x0000000400057305 */ /* 0x000064000021f000 */
[----:B0-----:R-:W-:Y:S02]  /*0150*/  IMAD.MOV.U32 R4, RZ, RZ, RZ ;  /* 0x000000ffff047224 */ /* 0x001fe400078e00ff */
[----:B-1----:R-:W-:-:S04]  /*0160*/  IMAD.MOV R8, RZ, RZ, -R5 ;  /* 0x000000ffff087224 */ /* 0x002fc800078e0a05 */
[----:B------:R-:W-:Y:S02]  /*0170*/  IMAD R9, R8, R7, RZ ;  /* 0x0000000708097224 */ /* 0x000fe400078e02ff */
[----:B------:R-:W-:Y:S02]  /*0180*/  IMAD.MOV.U32 R8, RZ, RZ, R10 ;  /* 0x000000ffff087224 */ /* 0x000fe400078e000a */
[----:B------:R-:W-:-:S06]  /*0190*/  IMAD.HI.U32 R5, R5, R9, R4 ;  /* 0x0000000905057227 */ /* 0x000fcc00078e0004 */
[----:B------:R-:W-:-:S04]  /*01a0*/  IMAD.HI.U32 R5, R5, R8, RZ ;  /* 0x0000000805057227 */ /* 0x000fc800078e00ff */
[----:B------:R-:W-:-:S05]  /*01b0*/  IMAD R4, R5, R6, R8 ;  /* 0x0000000605047224 */ /* 0x000fca00078e0208 */
[----:B------:R-:W-:-:S13]  /*01c0*/  ISETP.GT.U32.AND P1, PT, R7, R4, PT ;  /* 0x000000040700720c */ /* 0x000fda0003f24070 */
[----:B------:R-:W-:Y:S01]  /*01d0*/  @!P1 IMAD.IADD R4, R4, 0x1, -R7 ;  /* 0x0000000104049824 */ /* 0x000fe200078e0a07 */
[----:B------:R-:W-:Y:S02]  /*01e0*/  @!P1 IADD3 R5, R5, 0x1, RZ ;  /* 0x0000000105059810 */ /* 0x000fe40007ffe0ff */
[----:B------:R-:W-:Y:S02]  /*01f0*/  ISETP.NE.AND P1, PT, R2, RZ, PT ;  /* 0x000000ff0200720c */ /* 0x000fe40003f25270 */
[----:B------:R-:W-:Y:S02]  /*0200*/  ISETP.GE.U32.AND P0, PT, R4, R7, PT ;  /* 0x000000070400720c */ /* 0x000fe40003f06070 */
[----:B------:R-:W-:-:S04]  /*0210*/  LOP3.LUT R4, R3, R2, RZ, 0x3c, !PT ;  /* 0x0000000203047212 */ /* 0x000fc800078e3cff */
[----:B------:R-:W-:Y:S02]  /*0220*/  ISETP.GE.AND P2, PT, R4, RZ, PT ;  /* 0x000000ff0400720c */ /* 0x000fe40003f46270 */
[----:B------:R-:W-:-:S05]  /*0230*/  IADD3 R4, R0, c[0x0][0x178], RZ ;  /* 0x00005e0000047a10 */ /* 0x000fca0007ffe0ff */
[----:B------:R-:W-:-:S05]  /*0240*/  @P0 IADD3 R5, R5, 0x1, RZ ;  /* 0x0000000105050810 */ /* 0x000fca0007ffe0ff */
[----:B------:R-:W-:Y:S01]  /*0250*/  IMAD.MOV.U32 R6, RZ, RZ, R5 ;  /* 0x000000ffff067224 */ /* 0x000fe200078e0005 */
[----:B------:R-:W-:-:S03]  /*0260*/  SHF.R.S32.HI R5, RZ, 0x1f, R4 ;  /* 0x0000001fff057819 */ /* 0x000fc60000011404 */
[----:B------:R-:W-:Y:S01]  /*0270*/  @!P2 IMAD.MOV R6, RZ, RZ, -R6 ;  /* 0x000000ffff06a224 */ /* 0x000fe200078e0a06 */
[----:B------:R-:W-:Y:S02]  /*0280*/  @!P1 LOP3.LUT R6, RZ, R2, RZ, 0x33, !PT ;  /* 0x00000002ff069212 */ /* 0x000fe400078e33ff */
[----:B------:R-:W-:-:S03]  /*0290*/  LEA.HI R5, R5, R4, RZ, 0x7 ;  /* 0x0000000405057211 */ /* 0x000fc600078f38ff */
[----:B------:R-:W-:Y:S02]  /*02a0*/  IMAD.SHL.U32 R4, R6, 0x8, RZ ;  /* 0x0000000806047824 */ /* 0x000fe400078e00ff */
[----:B------:R-:W-:-:S03]  /*02b0*/  IMAD.MOV R6, RZ, RZ, -R6 ;  /* 0x000000ffff067224 */ /* 0x000fc600078e0a06 */
[----:B------:R-:W-:Y:S01]  /*02c0*/  LEA.HI.SX32 R5, R5, -R4, 0x19 ;  /* 0x8000000405057211 */ /* 0x000fe200078fcaff */
[----:B------:R-:W-:Y:S02]  /*02d0*/  IMAD R10, R2, R6, R3 ;  /* 0x00000006020a7224 */ /* 0x000fe400078e0203 */
[----:B------:R-:W-:Y:S01]  /*02e0*/  IMAD.MOV.U32 R6, RZ, RZ, RZ ;  /* 0x000000ffff067224 */ /* 0x000fe200078e00ff */
[----:B------:R-:W-:-:S04]  /*02f0*/  IMNMX R5, R5, 0x8, PT ;  /* 0x0000000805057817 */ /* 0x000fc80003800200 */
[----:B------:R-:W-:-:S04]  /*0300*/  IABS R9, R5 ;  /* 0x0000000500097213 */ /* 0x000fc80000000000 */
[----:B------:R-:W0:Y:S08]  /*0310*/  I2F.RP R8, R9 ;  /* 0x0000000900087306 */ /* 0x000e300000209400 */
[----:B0-----:R-:W0:Y:S02]  /*0320*/  MUFU.RCP R8, R8 ;  /* 0x0000000800087308 */ /* 0x001e240000001000 */
[----:B0-----:R-:W-:-:S06]  /*0330*/  IADD3 R7, R8, 0xffffffe, RZ ;  /* 0x0ffffffe08077810 */ /* 0x001fcc0007ffe0ff */
[----:B------:R-:W0:Y:S02]  /*0340*/  F2I.FTZ.U32.TRUNC.NTZ R7, R7 ;  /* 0x0000000700077305 */ /* 0x000e24000021f000 */
[----:B0-----:R-:W-:-:S04]  /*0350*/  IMAD.MOV R11, RZ, RZ, -R7 ;  /* 0x000000ffff0b7224 */ /* 0x001fc800078e0a07 */
[----:B------:R-:W-:Y:S01]  /*0360*/  IMAD.MOV.U32 R2, RZ, RZ, R11 ;  /* 0x000000ffff027224 */ /* 0x000fe200078e000b */
[----:B------:R-:W-:-:S03]  /*0370*/  IABS R11, R10 ;  /* 0x0000000a000b7213 */ /* 0x000fc60000000000 */
[----:B------:R-:W-:Y:S01]  /*0380*/  IMAD R3, R2, R9, RZ ;  /* 0x0000000902037224 */ /* 0x000fe200078e02ff */
[----:B------:R-:W-:-:S03]  /*0390*/  IABS R2, R5 ;  /* 0x0000000500027213 */ /* 0x000fc60000000000 */
[----:B------:R-:W-:-:S04]  /*03a0*/  IMAD.HI.U32 R6, R7, R3, R6 ;  /* 0x0000000307067227 */ /* 0x000fc800078e0006 */
[----:B------:R-:W-:Y:S02]  /*03b0*/  IMAD.MOV R2, RZ, RZ, -R2 ;  /* 0x000000ffff027224 */ /* 0x000fe400078e0a02 */
        /* <DEDUP_REMOVED lines=8> */
[----:B------:R-:W-:-:S07]  /*0440*/  ISETP.GE.AND P2, PT, R2, RZ, PT ;  /* 0x000000ff0200720c */ /* 0x000fce0003f46270 */
[----:B------:R-:W-:Y:S02]  /*0450*/  @P0 IADD3 R6, R6, 0x1, RZ ;  /* 0x0000000106060810 */ /* 0x000fe40007ffe0ff */
[----:B------:R-:W-:-:S04]  /*0460*/  ISETP.GT.AND P0, PT, R15, 0x7f, PT ;  /* 0x0000007f0f00780c */ /* 0x000fc80003f04270 */
[----:B------:R-:W-:Y:S01]  /*0470*/  @!P2 IMAD.MOV R6, RZ, RZ, -R6 ;  /* 0x000000ffff06a224 */ /* 0x000fe200078e0a06 */
[----:B------:R-:W-:-:S05]  /*0480*/  @!P1 LOP3.LUT R6, RZ, R5, RZ, 0x33, !PT ;  /* 0x00000005ff069212 */ /* 0x000fca00078e33ff */
[----:B------:R-:W-:Y:S02]  /*0490*/  IMAD.MOV R2, RZ, RZ, -R6 ;  /* 0x000000ffff027224 */ /* 0x000fe400078e0a06 */
[----:B------:R-:W-:Y:S02]  /*04a0*/  IMAD.SHL.U32 R14, R6, 0x80, RZ ;  /* 0x00000080060e7824 */ /* 0x000fe400078e00ff */
[----:B------:R-:W-:-:S03]  /*04b0*/  IMAD R5, R5, R2, R10 ;  /* 0x0000000205057224 */ /* 0x000fc600078e020a */
[----:B------:R-:W-:Y:S01]  /*04c0*/  IADD3 R2, R14, 0x2, RZ ;  /* 0x000000020e027810 */ /* 0x000fe20007ffe0ff */
[----:B------:R-:W-:Y:S01]  /*04d0*/  IMAD.IADD R0, R4, 0x1, R5 ;  /* 0x0000000104007824 */ /* 0x000fe200078e0205 */
[C---:B------:R-:W-:Y:S01]  /*04e0*/  IADD3 R4, R14.reuse, 0x1, RZ ;  /* 0x000000010e047810 */ /* 0x040fe20007ffe0ff */
[----:B------:R-:W-:Y:S01]  /*04f0*/  STL [R1+0x438], R14 ;  /* 0x0004380e01007387 */ /* 0x000fe20000100800 */
[----:B------:R-:W-:Y:S01]  /*0500*/  IADD3 R3, R14, 0x3, RZ ;  /* 0x000000030e037810 */ /* 0x000fe20007ffe0ff */
[----:B------:R-:W-:Y:S01]  /*0510*/  IMAD R0, R0, 0x80, R13 ;  /* 0x0000008000007824 */ /* 0x000fe200078e020d */
[C---:B------:R-:W-:Y:S01]  /*0520*/  IADD3 R5, R14.reuse, 0x73, RZ ;  /* 0x000000730e057810 */ /* 0x040fe20007ffe0ff */
[----:B------:R0:W-:Y:S01]  /*0530*/  STL [R1+0xc6c], R4 ;  /* 0x000c6c0401007387 */ /* 0x0001e20000100800 */
[C---:B------:R-:W-:Y:S02]  /*0540*/  IADD3 R28, R14.reuse, 0x77, RZ ;  /* 0x000000770e1c7810 */ /* 0x040fe40007ffe0ff */
[C---:B------:R-:W-:Y:S01]  /*0550*/  IADD3 R29, R14.reuse, 0x7c, RZ ;  /* 0x0000007c0e1d7810 */ /* 0x040fe20007ffe0ff */
[----:B------:R1:W-:Y:S04]  /*0560*/  STL [R1+0xc68], R2 ;  /* 0x000c680201007387 */ /* 0x0003e80000100800 */
[----:B------:R2:W-:Y:S01]  /*0570*/  STL [R1+0xc64], R3 ;  /* 0x000c640301007387 */ /* 0x0005e20000100800 */
[----:B0-----:R-:W-:-:S02]  /*0580*/  IADD3 R4, R14, 0x4, RZ ;  /* 0x000000040e047810 */ /* 0x001fc40007ffe0ff */
[----:B-1----:R-:W-:-:S03]  /*0590*/  IADD3 R2, R14, 0x5, RZ ;  /* 0x000000050e027810 */ /* 0x002fc60007ffe0ff */
[----:B------:R0:W-:Y:S01]  /*05a0*/  STL [R1+0xc70], R4 ;  /* 0x000c700401007387 */ /* 0x0001e20000100800 */
[----:B--2---:R-:W-:-:S03]  /*05b0*/  IADD3 R3, R14, 0x6, RZ ;  /* 0x000000060e037810 */ /* 0x004fc60007ffe0ff */
[----:B------:R1:W-:Y:S04]  /*05c0*/  STL [R1+0xc74], R2 ;  /* 0x000c740201007387 */ /* 0x0003e80000100800 */
[----:B------:R2:W-:Y:S01]  /*05d0*/  STL [R1+0xc78], R3 ;  /* 0x000c780301007387 */ /* 0x0005e20000100800 */
[C---:B0-----:R-:W-:Y:S02]  /*05e0*/  IADD3 R4, R14.reuse, 0x7, RZ ;  /* 0x000000070e047810 */ /* 0x041fe40007ffe0ff */
        /* <DEDUP_REMOVED lines=215> */
[----:B0-----:R-:W-:-:S03]  /*1360*/  IADD3 R4, R14, 0x75, RZ ;  /* 0x000000750e047810 */ /* 0x001fc60007ffe0ff */
[----:B------:R-:W-:Y:S01]  /*1370*/  STL [R1+0xe2c], R3 ;  /* 0x000e2c0301007387 */ /* 0x000fe20000100800 */
[C---:B-1----:R-:W-:Y:S02]  /*1380*/  IADD3 R2, R14.reuse, 0x74, RZ ;  /* 0x000000740e027810 */ /* 0x042fe40007ffe0ff */
[----:B--2---:R-:W-:-:S03]  /*1390*/  IADD3 R5, R14, 0x78, RZ ;  /* 0x000000780e057810 */ /* 0x004fc60007ffe0ff */
[----:B------:R0:W-:Y:S04]  /*13a0*/  STL [R1+0xe38], R2 ;  /* 0x000e380201007387 */ /* 0x0001e80000100800 */
[----:B------:R1:W-:Y:S01]  /*13b0*/  STL [R1+0xe40], R4 ;  /* 0x000e400401007387 */ /* 0x0003e20000100800 */
[C---:B0-----:R-:W-:Y:S02]  /*13c0*/  IADD3 R2, R14.reuse, 0x76, RZ ;  /* 0x000000760e027810 */ /* 0x041fe40007ffe0ff */
[----:B-1----:R-:W-:-:S03]  /*13d0*/  IADD3 R4, R14, 0x79, RZ ;  /* 0x000000790e047810 */ /* 0x002fc60007ffe0ff */
[----:B------:R0:W-:Y:S04]  /*13e0*/  STL [R1+0xe44], R2 ;  /* 0x000e440201007387 */ /* 0x0001e80000100800 */
[----:B------:R1:W-:Y:S04]  /*13f0*/  STL [R1+0xe50], R5 ;  /* 0x000e500501007387 */ /* 0x0003e80000100800 */
[----:B------:R-:W-:Y:S01]  /*1400*/  STL [R1+0xe4c], R28 ;  /* 0x000e4c1c01007387 */ /* 0x000fe20000100800 */
[----:B0-----:R-:W-:-:S03]  /*1410*/  IADD3 R2, R14, 0x7a, RZ ;  /* 0x0000007a0e027810 */ /* 0x001fc60007ffe0ff */
[----:B------:R0:W-:Y:S01]  /*1420*/  STL [R1+0xe58], R4 ;  /* 0x000e580401007387 */ /* 0x0001e20000100800 */
[----:B-1----:R-:W-:-:S05]  /*1430*/  IADD3 R5, R14, 0x7b, RZ ;  /* 0x0000007b0e057810 */ /* 0x002fca0007ffe0ff */
[----:B------:R1:W-:Y:S01]  /*1440*/  STL [R1+0xe54], R5 ;  /* 0x000e540501007387 */ /* 0x0003e20000100800 */
[----:B0-----:R-:W-:-:S03]  /*1450*/  IADD3 R4, R14, 0x7d, RZ ;  /* 0x0000007d0e047810 */ /* 0x001fc60007ffe0ff */
[----:B------:R-:W-:Y:S04]  /*1460*/  STL [R1+0xe5c], R2 ;  /* 0x000e5c0201007387 */ /* 0x000fe80000100800 */
[----:B------:R0:W-:Y:S01]  /*1470*/  STL [R1+0xe3c], R4 ;  /* 0x000e3c0401007387 */ /* 0x0001e20000100800 */
[----:B-1----:R-:W-:-:S03]  /*1480*/  IADD3 R5, R14, 0x7e, RZ ;  /* 0x0000007e0e057810 */ /* 0x002fc60007ffe0ff */
[----:B------:R1:W-:Y:S04]  /*1490*/  STL [R1+0xe48], R29 ;  /* 0x000e481d01007387 */ /* 0x0003e80000100800 */
[----:B------:R1:W-:Y:S01]  /*14a0*/  STL [R1+0xdf0], R5 ;  /* 0x000df00501007387 */ /* 0x0003e20000100800 */
[----:B0-----:R-:W-:-:S05]  /*14b0*/  IADD3 R4, R14, 0x7f, RZ ;  /* 0x0000007f0e047810 */ /* 0x001fca0007ffe0ff */
[----:B------:R1:W-:Y:S04]  /*14c0*/  STL [R1+0xde4], R4 ;  /* 0x000de40401007387 */ /* 0x0003e80000100800 */
[----:B------:R1:W-:Y:S01]  /*14d0*/  STL [R1+0xc60], R0 ;  /* 0x000c600001007387 */ /* 0x0003e20000100800 */
[----:B------:R-:W-:Y:S05]  /*14e0*/  @P0 BRA `(.L_x_0) ;  /* 0x0000038000000947 */ /* 0x000fea0003800000 */
[----:B------:R0:W-:Y:S01]  /*14f0*/  STL [R1], RZ ;  /* 0x000000ff01007387 */ /* 0x0001e20000100800 */
[----:B-1----:R-:W-:Y:S01]  /*1500*/  IMAD.SHL.U32 R0, R12, 0x40, RZ ;  /* 0x000000400c007824 */ /* 0x002fe200078e00ff */
[----:B------:R-:W-:Y:S01]  /*1510*/  CS2R R24, SRZ ;  /* 0x0000000000187805 */ /* 0x000fe2000001ff00 */
[----:B------:R-:W-:Y:S01]  /*1520*/  CS2R R26, SRZ ;  /* 0x00000000001a7805 */ /* 0x000fe2000001ff00 */
[----:B------:R0:W-:Y:S01]  /*1530*/  STL [R1+0x4], RZ ;  /* 0x000004ff01007387 */ /* 0x0001e20000100800 */
[----:B------:R-:W-:Y:S01]  /*1540*/  CS2R R20, SRZ ;  /* 0x0000000000147805 */ /* 0x000fe2000001ff00 */
[----:B------:R-:W-:Y:S01]  /*1550*/  LOP3.LUT R0, R0, 0x800, RZ, 0xc0, !PT ;  /* 0x0000080000007812 */ /* 0x000fe200078ec0ff */
[----:B------:R-:W-:Y:S01]  /*1560*/  CS2R R22, SRZ ;  /* 0x0000000000167805 */ /* 0x000fe2000001ff00 */
[----:B------:R0:W-:Y:S01]  /*1570*/  STL [R1+0x8], RZ ;  /* 0x000008ff01007387 */ /* 0x0001e20000100800 */
[----:B------:R-:W-:Y:S01]  /*1580*/  CS2R R16, SRZ ;  /* 0x0000000000107805 */ /* 0x000fe2000001ff00 */
[----:B------:R-:W-:Y:S01]  /*1590*/  CS2R R18, SRZ ;  /* 0x0000000000127805 */ /* 0x000fe2000001ff00 */
[----:B------:R-:W-:Y:S01]  /*15a0*/  CS2R R12, SRZ ;  /* 0x00000000000c7805 */ /* 0x000fe2000001ff00 */
[----:B------:R0:W-:Y:S01]  /*15b0*/  STL [R1+0xc], RZ ;  /* 0x00000cff01007387 */ /* 0x0001e20000100800 */
[----:B------:R-:W-:Y:S01]  /*15c0*/  CS2R R14, SRZ ;  /* 0x00000000000e7805 */ /* 0x000fe2000001ff00 */
[----:B------:R-:W-:Y:S01]  /*15d0*/  CS2R R8, SRZ ;  /* 0x0000000000087805 */ /* 0x000fe2000001ff00 */
[----:B------:R-:W-:Y:S01]  /*15e0*/  CS2R R10, SRZ ;  /* 0x00000000000a7805 */ /* 0x000fe2000001ff00 */
[----:B------:R0:W-:Y:S01]  /*15f0*/  STL [R1+0x10], RZ ;  /* 0x000010ff01007387 */ /* 0x0001e20000100800 */
[----:B------:R-:W-:Y:S01]  /*1600*/  CS2R R4, SRZ ;  /* 0x0000000000047805 */ /* 0x000fe2000001ff00 */
[----:B------:R-:W-:-:S02]  /*1610*/  CS2R R6, SRZ ;  /* 0x0000000000067805 */ /* 0x000fc4000001ff00 */
[----:B------:R0:W-:Y:S04]  /*1620*/  STL [R1+0x14], RZ ;  /* 0x000014ff01007387 */ /* 0x0001e80000100800 */
        /* <DEDUP_REMOVED lines=34> */
[----:B------:R0:W-:Y:S01]  /*1850*/  STL [R1+0xc5c], R0 ;  /* 0x000c5c0001007387 */ /* 0x0001e20000100800 */
[----:B------:R-:W-:Y:S05]  /*1860*/  BRA `(.L_x_1) ;  /* 0x000339c000007947 */ /* 0x000fea0003800000 */
.L_x_0:
[----:B------:R-:W2:Y:S04]  /*1870*/  LDL R25, [R1+0x438] ;  /* 0x0004380001197983 */ /* 0x000ea80000100800 */
[----:B------:R-:W3:Y:S04]  /*1880*/  LDL R20, [R1+0xdf0] ;  /* 0x000df00001147983 */ /* 0x000ee80000100800 */
[----:B------:R-:W4:Y:S04]  /*1890*/  LDL R17, [R1+0xe58] ;  /* 0x000e580001117983 */ /* 0x000f280000100800 */
        /* <DEDUP_REMOVED lines=9> */
[----:B------:R-:W4:Y:S01]  /*1930*/  LDL R27, [R1+0xe54] ;  /* 0x000e5400011b7983 */ /* 0x000f220000100800 */
[----:B------:R-:W-:Y:S01]  /*1940*/  IMAD.MOV.U32 R21, RZ, RZ, R29 ;  /* 0x000000ffff157224 */ /* 0x000fe200078e001d */
[----:B-1----:R-:W-:Y:S01]  /*1950*/  IABS R29, c[0x0][0x17c] ;  /* 0x00005f00001d7a13 */ /* 0x002fe20000000000 */
[----:B------:R-:W-:Y:S01]  /*1960*/  IMAD.MOV.U32 R22, RZ, RZ, R2 ;  /* 0x000000ffff167224 */ /* 0x000fe200078e0002 */
[----:B------:R-:W-:Y:S01]  /*1970*/  IABS R0, c[0x0][0x178] ;  /* 0x00005e0000007a13 */ /* 0x000fe20000000000 */
[----:B------:R-:W4:Y:S01]  /*1980*/  LDL R16, [R1+0xe44] ;  /* 0x000e440001107983 */ /* 0x000f220000100800 */
[----:B------:R-:W0:Y:S03]  /*1990*/  I2F.RP R2, R29 ;  /* 0x0000001d00027306 */ /* 0x000e260000209400 */
[----:B------:R-:W-:Y:S01]  /*19a0*/  IMAD.MOV.U32 R8, RZ, RZ, R0 ;  /* 0x000000ffff087224 */ /* 0x000fe200078e0000 */
[----:B------:R-:W4:Y:S04]  /*19b0*/  LDL R15, [R1+0xe28] ;  /* 0x000e2800010f7983 */ /* 0x000f280000100800 */
[----:B------:R-:W1:Y:S01]  /*19c0*/  I2F.RP R0, R8 ;  /* 0x0000000800007306 */ /* 0x000e620000209400 */
[----:B------:R-:W4:Y:S07]  /*19d0*/  LDL R14, [R1+0xe24] ;  /* 0x000e2400010e7983 */ /* 0x000f2e0000100800 */
[----:B0-----:R-:W0:Y:S08]  /*19e0*/  MUFU.RCP R2, R2 ;  /* 0x0000000200027308 */ /* 0x001e300000001000 */
[----:B-1----:R-:W1:Y:S01]  /*19f0*/  MUFU.RCP R0, R0 ;  /* 0x0000000000007308 */ /* 0x002e620000001000 */
[----:B0-----:R-:W-:-:S07]  /*1a00*/  IADD3 R2, R2, 0xffffffe, RZ ;  /* 0x0ffffffe02027810 */ /* 0x001fce0007ffe0ff */
[----:B------:R-:W0:Y:S01]  /*1a10*/  F2I.FTZ.U32.TRUNC.NTZ R5, R2 ;  /* 0x0000000200057305 */ /* 0x000e22000021f000 */
[----:B------:R-:W-:Y:S01]  /*1a20*/  IMAD.MOV.U32 R19, RZ, RZ, R3 ;  /* 0x000000ffff137224 */ /* 0x000fe200078e0003 */
[----:B-1----:R-:W-:-:S06]  /*1a30*/  IADD3 R0, R0, 0xffffffe, RZ ;  /* 0x0ffffffe00007810 */ /* 0x002fcc0007ffe0ff */
[----:B------:R-:W1:Y:S01]  /*1a40*/  F2I.FTZ.U32.TRUNC.NTZ R3, R0 ;  /* 0x0000000000037305 */ /* 0x000e62000021f000 */
[----:B------:R-:W-:Y:S02]  /*1a50*/  IMAD.MOV.U32 R23, RZ, RZ, R28 ;  /* 0x000000ffff177224 */ /* 0x000fe400078e001c */
[----:B------:R-:W-:Y:S02]  /*1a60*/  IMAD.MOV.U32 R4, RZ, RZ, RZ ;  /* 0x000000ffff047224 */ /* 0x000fe400078e00ff */
[----:B0-----:R-:W-:-:S04]  /*1a70*/  IMAD.MOV R28, RZ, RZ, -R5 ;  /* 0x000000ffff1c7224 */ /* 0x001fc800078e0a05 */
[----:B------:R-:W-:Y:S02]  /*1a80*/  IMAD R28, R28, R29, RZ ;  /* 0x0000001d1c1c7224 */ /* 0x000fe400078e02ff */
[----:B-1----:R-:W-:Y:S02]  /*1a90*/  IMAD.MOV R0, RZ, RZ, -R3 ;  /* 0x000000ffff007224 */ /* 0x002fe400078e0a03 */
[----:B------:R-:W-:-:S04]  /*1aa0*/  IMAD.HI.U32 R28, R5, R28, R4 ;  /* 0x0000001c051c7227 */ /* 0x000fc800078e0004 */
[----:B------:R-:W-:Y:S01]  /*1ab0*/  IMAD R0, R0, R8, RZ ;  /* 0x0000000800007224 */ /* 0x000fe200078e02ff */
[----:B--2---:R-:W-:Y:S01]  /*1ac0*/  IABS R2, R25 ;  /* 0x0000001900027213 */ /* 0x004fe20000000000 */
[----:B---3--:R-:W-:Y:S02]  /*1ad0*/  IMAD.MOV.U32 R25, RZ, RZ, R20 ;  /* 0x000000ffff197224 */ /* 0x008fe400078e0014 */
[----:B------:R-:W-:Y:S02]  /*1ae0*/  IMAD.MOV.U32 R20, RZ, RZ, R21 ;  /* 0x000000ffff147224 */ /* 0x000fe400078e0015 */
[----:B------:R-:W-:Y:S02]  /*1af0*/  IMAD.MOV.U32 R21, RZ, RZ, R22 ;  /* 0x000000ffff157224 */ /* 0x000fe400078e0016 */
[----:B----4-:R-:W-:Y:S02]  /*1b00*/  IMAD.MOV.U32 R22, RZ, RZ, R17 ;  /* 0x000000ffff167224 */ /* 0x010fe400078e0011 */
[----:B------:R-:W-:-:S02]  /*1b10*/  IMAD.MOV.U32 R17, RZ, RZ, R18 ;  /* 0x000000ffff117224 */ /* 0x000fc400078e0012 */
[----:B------:R-:W-:Y:S02]  /*1b20*/  IMAD.MOV.U32 R18, RZ, RZ, R12 ;  /* 0x000000ffff127224 */ /* 0x000fe400078e000c */
[----:B------:R-:W-:Y:S02]  /*1b30*/  IMAD.MOV.U32 R12, RZ, RZ, R11 ;  /* 0x000000ffff0c7224 */ /* 0x000fe400078e000b */
[----:B------:R-:W-:Y:S02]  /*1b40*/  IMAD.MOV.U32 R11, RZ, RZ, R7 ;  /* 0x000000ffff0b7224 */ /* 0x000fe400078e0007 */
[----:B------:R-:W0:Y:S01]  /*1b50*/  S2R R7, SR_TID.X ;  /* 0x0000000000077919 */ /* 0x000e220000002100 */
[----:B------:R-:W-:Y:S01]  /*1b60*/  IMAD.MOV.U32 R4, RZ, RZ, R2 ;  /* 0x000000ffff047224 */ /* 0x000fe200078e0002 */
[----:B------:R-:W-:Y:S01]  /*1b70*/  IABS R6, R6 ;  /* 0x0000000600067213 */ /* 0x000fe20000000000 */
[----:B------:R-:W-:Y:S02]  /*1b80*/  IMAD.MOV.U32 R2, RZ, RZ, RZ ;  /* 0x000000ffff027224 */ /* 0x000fe400078e00ff */
[----:B------:R-:W-:-:S04]  /*1b90*/  IMAD.HI.U32 R5, R28, R4, RZ ;  /* 0x000000041c057227 */ /* 0x000fc800078e00ff */
[----:B------:R-:W-:-:S04]  /*1ba0*/  IMAD.HI.U32 R2, R3, R0, R2 ;  /* 0x0000000003027227 */ /* 0x000fc800078e0002 */
[----:B------:R-:W-:Y:S02]  /*1bb0*/  IMAD.MOV.U32 R0, RZ, RZ, R6 ;  /* 0x000000ffff007224 */ /* 0x000fe400078e0006 */
[----:B------:R-:W-:Y:S02]  /*1bc0*/  IMAD.MOV R3, RZ, RZ, -R5 ;  /* 0x000000ffff037224 */ /* 0x000fe400078e0a05 */
[----:B------:R-:W-:-:S04]  /*1bd0*/  IMAD.HI.U32 R5, R2, R0, RZ ;  /* 0x0000000002057227 */ /* 0x000fc800078e00ff */
[----:B0-----:R-:W-:Y:S01]  /*1be0*/  IMAD.SHL.U32 R24, R7, 0x2, RZ ;  /* 0x0000000207187824 */ /* 0x001fe200078e00ff */
[----:B------:R-:W-:-:S04]  /*1bf0*/  SHF.R.U32.HI R7, RZ, 0x1, R7 ;  /* 0x00000001ff077819 */ /* 0x000fc80000011607 */
[----:B------:R-:W-:Y:S01]  /*1c00*/  LOP3.LUT R6, R24, 0x10, RZ, 0xc0, !PT ;  /* 0x0000001018067812 */ /* 0x000fe200078ec0ff */
[----:B------:R-:W-:Y:S01]  /*1c10*/  IMAD R3, R29, R3, R4 ;  /* 0x000000031d037224 */ /* 0x000fe200078e0204 */
[----:B------:R-:W-:Y:S01]  /*1c20*/  IABS R9, R9 ;  /* 0x0000000900097213 */ /* 0x000fe20000000000 */
[----:B------:R-:W-:Y:S01]  /*1c30*/  IMAD.MOV R5, RZ, RZ, -R5 ;  /* 0x000000ffff057224 */ /* 0x000fe200078e0a05 */
[----:B------:R-:W-:Y:S02]  /*1c40*/  LOP3.LUT R6, R6, 0x20, R7, 0xf8, !PT ;  /* 0x0000002006067812 */ /* 0x000fe400078ef807 */
[----:B------:R-:W-:Y:S01]  /*1c50*/  IABS R2, R20 ;  /* 0x0000001400027213 */ /* 0x000fe20000000000 */
[----:B------:R-:W-:Y:S01]  /*1c60*/  IMAD.MOV.U32 R20, RZ, RZ, R21 ;  /* 0x000000ffff147224 */ /* 0x000fe200078e0015 */
[----:B------:R-:W-:Y:S01]  /*1c70*/  IABS R7, R25 ;  /* 0x0000001900077213 */ /* 0x000fe20000000000 */
[----:B------:R-:W-:Y:S01]  /*1c80*/  IMAD.MOV.U32 R21, RZ, RZ, R22 ;  /* 0x000000ffff157224 */ /* 0x000fe200078e0016 */
[----:B------:R-:W-:Y:S01]  /*1c90*/  IABS R4, R26 ;  /* 0x0000001a00047213 */ /* 0x000fe20000000000 */
[----:B------:R-:W-:-:S02]  /*1ca0*/  IMAD.MOV.U32 R22, RZ, RZ, R13 ;  /* 0x000000ffff167224 */ /* 0x000fc400078e000d */
[----:B------:R-:W-:Y:S01]  /*1cb0*/  IMAD.MOV.U32 R13, RZ, RZ, R10 ;  /* 0x000000ffff0d7224 */ /* 0x000fe200078e000a */
[----:B------:R0:W-:Y:S01]  /*1cc0*/  STL [R1+0x178], R6 ;  /* 0x0001780601007387 */ /* 0x0001e20000100800 */
[----:B------:R-:W-:Y:S02]  /*1cd0*/  IMAD R0, R8, R5, R0 ;  /* 0x0000000508007224 */ /* 0x000fe400078e0200 */
[----:B------:R-:W-:-:S04]  /*1ce0*/  IMAD.HI.U32 R10, R28, R9, RZ ;  /* 0x000000091c0a7227 */ /* 0x000fc800078e00ff */
[----:B------:R-:W-:-:S04]  /*1cf0*/  IMAD.HI.U32 R8, R28, R7, RZ ;  /* 0x000000071c087227 */ /* 0x000fc800078e00ff */
[----:B0-----:R-:W-:-:S04]  /*1d00*/  IMAD.HI.U32 R6, R28, R4, RZ ;  /* 0x000000041c067227 */ /* 0x001fc800078e00ff */
[----:B------:R-:W-:Y:S01]  /*1d10*/  IMAD.HI.U32 R5, R28, R2, RZ ;  /* 0x000000021c057227 */ /* 0x000fe200078e00ff */
[----:B------:R0:W-:Y:S03]  /*1d20*/  STL [R1+0x250], R0 ;  /* 0x0002500001007387 */ /* 0x0001e60000100800 */
[----:B------:R-:W-:Y:S02]  /*1d30*/  IMAD.MOV R10, RZ, RZ, -R10 ;  /* 0x000000ffff0a7224 */ /* 0x000fe400078e0a0a */
[----:B------:R-:W-:Y:S02]  /*1d40*/  IMAD.MOV R8, RZ, RZ, -R8 ;  /* 0x000000ffff087224 */ /* 0x000fe400078e0a08 */
[----:B------:R-:W-:Y:S02]  /*1d50*/  IMAD.MOV R6, RZ, RZ, -R6 ;  /* 0x000000ffff067224 */ /* 0x000fe400078e0a06 */
[----:B------:R-:W-:Y:S01]  /*1d60*/  IMAD.MOV R5, RZ, RZ, -R5 ;  /* 0x000000ffff057224 */ /* 0x000fe200078e0a05 */
[----:B0-----:R-:W-:Y:S01]  /*1d70*/  IABS R0, R27 ;  /* 0x0000001b00007213 */ /* 0x001fe20000000000 */
[----:B------:R-:W-:-:S02]  /*1d80*/  IMAD R9, R29, R10, R9 ;  /* 0x0000000a1d097224 */ /* 0x000fc400078e0209 */
[C---:B------:R-:W-:Y:S02]  /*1d90*/  IMAD R7, R29.reuse, R8, R7 ;  /* 0x000000081d077224 */ /* 0x040fe400078e0207 */
[C---:B------:R-:W-:Y:S02]  /*1da0*/  IMAD R6, R29.reuse, R6, R4 ;  /* 0x000000061d067224 */ /* 0x040fe400078e0204 */
[----:B------:R-:W-:Y:S01]  /*1db0*/  IMAD R2, R29, R5, R2 ;  /* 0x000000051d027224 */ /* 0x000fe200078e0202 */
[----:B------:R0:W-:Y:S01]  /*1dc0*/  STL [R1+0x78], R9 ;  /* 0x0000780901007387 */ /* 0x0001e20000100800 */
[----:B------:R-:W-:Y:S01]  /*1dd0*/  IMAD.HI.U32 R4, R28, R0, RZ ;  /* 0x000000001c047227 */ /* 0x000fe200078e00ff */
[----:B------:R-:W-:Y:S02]  /*1de0*/  IABS R5, R22 ;  /* 0x0000001600057213 */ /* 0x000fe40000000000 */
[----:B------:R1:W-:Y:S01]  /*1df0*/  STL [R1+0x74], R7 ;  /* 0x0000740701007387 */ /* 0x0003e20000100800 */
[----:B------:R-:W-:-:S03]  /*1e00*/  IMAD.MOV R4, RZ, RZ, -R4 ;  /* 0x000000ffff047224 */ /* 0x000fc600078e0a04 */
[----:B------:R-:W-:Y:S01]  /*1e10*/  STL [R1+0x70], R6 ;  /* 0x0000700601007387 */ /* 0x000fe20000100800 */
[----:B0-----:R-:W-:-:S03]  /*1e20*/  IABS R9, R20 ;  /* 0x0000001400097213 */ /* 0x001fc60000000000 */
[----:B------:R0:W-:Y:S01]  /*1e30*/  STL [R1+0x6c], R2 ;  /* 0x00006c0201007387 */ /* 0x0001e20000100800 */
[----:B-1----:R-:W-:Y:S01]  /*1e40*/  IABS R7, R21 ;  /* 0x0000001500077213 */ /* 0x002fe20000000000 */
[----:B------:R-:W-:-:S04]  /*1e50*/  IMAD.HI.U32 R10, R28, R9, RZ ;  /* 0x000000091c0a7227 */ /* 0x000fc800078e00ff */
[----:B------:R-:W-:Y:S01]  /*1e60*/  IMAD.HI.U32 R8, R28, R7, RZ ;  /* 0x000000071c087227 */ /* 0x000fe200078e00ff */
[----:B0-----:R-:W-:-:S03]  /*1e70*/  IABS R2, R23 ;  /* 0x0000001700027213 */ /* 0x001fc60000000000 */
[----:B------:R-:W-:Y:S02]  /*1e80*/  IMAD R0, R29, R4, R0 ;  /* 0x000000041d007224 */ /* 0x000fe400078e0200 */
[----:B------:R-:W-:-:S04]  /*1e90*/  IMAD.HI.U32 R6, R28, R5, RZ ;  /* 0x000000051c067227 */ /* 0x000fc800078e00ff */
[----:B------:R-:W-:-:S04]  /*1ea0*/  IMAD.HI.U32 R4, R28, R2, RZ ;  /* 0x000000021c047227 */ /* 0x000fc800078e00ff */
[----:B------:R-:W-:Y:S02]  /*1eb0*/  IMAD.MOV R10, RZ, RZ, -R10 ;  /* 0x000000ffff0a7224 */ /* 0x000fe400078e0a0a */
[----:B------:R-:W-:Y:S02]  /*1ec0*/  IMAD.MOV R8, RZ, RZ, -R8 ;  /* 0x000000ffff087224 */ /* 0x000fe400078e0a08 */
[----:B------:R-:W-:Y:S02]  /*1ed0*/  IMAD.MOV R6, RZ, RZ, -R6 ;  /* 0x000000ffff067224 */ /* 0x000fe400078e0a06 */
[----:B------:R-:W-:Y:S02]  /*1ee0*/  IMAD.MOV R4, RZ, RZ, -R4 ;  /* 0x000000ffff047224 */ /* 0x000fe400078e0a04 */
[C---:B------:R-:W-:Y:S02]  /*1ef0*/  IMAD R9, R29.reuse, R10, R9 ;  /* 0x0000000a1d097224 */ /* 0x040fe400078e0209 */
[----:B------:R-:W-:-:S02]  /*1f00*/  IMAD R7, R29, R8, R7 ;  /* 0x000000081d077224 */ /* 0x000fc400078e0207 */
[C---:B------:R-:W-:Y:S01]  /*1f10*/  IMAD R6, R29.reuse, R6, R5 ;  /* 0x000000061d067224 */ /* 0x040fe200078e0205 */
[----:B------:R0:W-:Y:S01]  /*1f20*/  STL [R1+0x68], R0 ;  /* 0x0000680001007387 */ /* 0x0001e20000100800 */
[----:B------:R-:W-:-:S03]  /*1f30*/  IMAD R2, R29, R4, R2 ;  /* 0x000000041d027224 */ /* 0x000fc600078e0202 */
[----:B------:R1:W-:Y:S01]  /*1f40*/  STL [R1+0x64], R9 ;  /* 0x0000640901007387 */ /* 0x0003e20000100800 */
[----:B------:R-:W-:-:S03]  /*1f50*/  IABS R4, R11 ;  /* 0x0000000b00047213 */ /* 0x000fc60000000000 */
[----:B------:R2:W-:Y:S04]  /*1f60*/  STL [R1+0x60], R7 ;  /* 0x0000600701007387 */ /* 0x0005e80000100800 */
[----:B------:R3:W-:Y:S04]  /*1f70*/  STL [R1+0x5c], R6 ;  /* 0x00005c0601007387 */ /* 0x0007e80000100800 */
[----:B------:R3:W-:Y:S04]  /*1f80*/  STL [R1+0x58], R2 ;  /* 0x0000580201007387 */ /* 0x0007e80000100800 */
[----:B------:R-:W4:Y:S01]  /*1f90*/  LDL R11, [R1+0xe20] ;  /* 0x000e2000010b7983 */ /* 0x000f220000100800 */
[----:B0-----:R-:W-:-:S02]  /*1fa0*/  IABS R0, R16 ;  /* 0x0000001000007213 */ /* 0x001fc40000000000 */
[----:B-1----:R-:W-:Y:S02]  /*1fb0*/  IABS R9, R17 ;  /* 0x0000001100097213 */ /* 0x002fe40000000000 */
[----:B--2---:R-:W-:Y:S01]  /*1fc0*/  IABS R7, R18 ;  /* 0x0000001200077213 */ /* 0x004fe20000000000 */
[----:B------:R-:W-:-:S04]  /*1fd0*/  IMAD.HI.U32 R5, R28, R0, RZ ;  /* 0x000000001c057227 */ /* 0x000fc800078e00ff */
[----:B------:R-:W-:-:S04]  /*1fe0*/  IMAD.HI.U32 R10, R28, R9, RZ ;  /* 0x000000091c0a7227 */ /* 0x000fc800078e00ff */
[----:B------:R-:W-:-:S04]  /*1ff0*/  IMAD.HI.U32 R8, R28, R7, RZ ;  /* 0x000000071c087227 */ /* 0x000fc800078e00ff */
[----:B---3--:R-:W-:-:S04]  /*2000*/  IMAD.HI.U32 R6, R28, R4, RZ ;  /* 0x000000041c067227 */ /* 0x008fc800078e00ff */
[----:B------:R-:W-:Y:S02]  /*2010*/  IMAD.MOV R5, RZ, RZ, -R5 ;  /* 0x000000ffff057224 */ /* 0x000fe400078e0a05 */
[----:B------:R-:W-:Y:S02]  /*2020*/  IMAD.MOV R10, RZ, RZ, -R10 ;  /* 0x000000ffff0a7224 */ /* 0x000fe400078e0a0a */
[----:B------:R-:W-:Y:S02]  /*2030*/  IMAD.MOV R8, RZ, RZ, -R8 ;  /* 0x000000ffff087224 */ /* 0x000fe400078e0a08 */
[----:B------:R-:W-:Y:S02]  /*2040*/  IMAD.MOV R6, RZ, RZ, -R6 ;  /* 0x000000ffff067224 */ /* 0x000fe400078e0a06 */
[C---:B------:R-:W-:Y:S02]  /*2050*/  IMAD R0, R29.reuse, R5, R0 ;  /* 0x000000051d007224 */ /* 0x040fe400078e0200 */
[C---:B------:R-:W-:Y:S01]  /*2060*/  IMAD R9, R29.reuse, R10, R9 ;  /* 0x0000000a1d097224 */ /* 0x040fe200078e0209 */
[----:B------:R-:W-:Y:S01]  /*2070*/  IABS R2, R19 ;  /* 0x0000001300027213 */ /* 0x000fe20000000000 */
[C---:B------:R-:W-:Y:S01]  /*2080*/  IMAD R7, R29.reuse, R8, R7 ;  /* 0x000000081d077224 */ /* 0x040fe200078e0207 */
[----:B------:R-:W2:Y:S01]  /*2090*/  LDL R19, [R1+0xe14] ;  /* 0x000e140001137983 */ /* 0x000ea20000100800 */
[----:B------:R-:W-:-:S03]  /*20a0*/  IMAD R6, R29, R6, R4 ;  /* 0x000000061d067224 */ /* 0x000fc600078e0204 */
[----:B------:R0:W-:Y:S01]  /*20b0*/  STL [R1+0x54], R0 ;  /* 0x0000540001007387 */ /* 0x0001e20000100800 */
[----:B------:R-:W-:-:S03]  /*20c0*/  IMAD.HI.U32 R5, R28, R2, RZ ;  /* 0x000000021c057227 */ /* 0x000fc600078e00ff */
[----:B------:R1:W-:Y:S04]  /*20d0*/  STL [R1+0x50], R9 ;  /* 0x0000500901007387 */ /* 0x0003e80000100800 */
[----:B------:R3:W-:Y:S01]  /*20e0*/  STL [R1+0x4c], R7 ;  /* 0x00004c0701007387 */ /* 0x0007e20000100800 */
[----:B0-----:R-:W-:-:S03]  /*20f0*/  IABS R0, R13 ;  /* 0x0000000d00007213 */ /* 0x001fc60000000000 */
[----:B------:R-:W-:Y:S01]  /*2100*/  STL [R1+0x48], R6 ;  /* 0x0000480601007387 */ /* 0x000fe20000100800 */
[----:B------:R-:W-:-:S03]  /*2110*/  IMAD.MOV R5, RZ, RZ, -R5 ;  /* 0x000000ffff057224 */ /* 0x000fc600078e0a05 */
[----:B------:R-:W2:Y:S01]  /*2120*/  LDL R13, [R1+0xe18] ;  /* 0x000e1800010d7983 */ /* 0x000ea20000100800 */
[----:B------:R-:W-:Y:S01]  /*2130*/  IMAD R2, R29, R5, R2 ;  /* 0x000000051d027224 */ /* 0x000fe200078e0202 */
[----:B-1----:R-:W-:-:S04]  /*2140*/  IABS R9, R14 ;  /* 0x0000000e00097213 */ /* 0x002fc80000000000 */
[----:B------:R4:W-:Y:S04]  /*2150*/  STL [R1+0x44], R2 ;  /* 0x0000440201007387 */ /* 0x0009e80000100800 */
[----:B------:R-:W2:Y:S01]  /*2160*/  LDL R14, [R1+0xe0c] ;  /* 0x000e0c00010e7983 */ /* 0x000ea20000100800 */
[----:B---3--:R-:W-:-:S03]  /*2170*/  IABS R7, R15 ;  /* 0x0000000f00077213 */ /* 0x008fc60000000000 */
[----:B------:R-:W3:Y:S01]  /*2180*/  LDL R15, [R1+0xe10] ;  /* 0x000e1000010f7983 */ /* 0x000ee20000100800 */
[----:B------:R-:W-:-:S03]  /*2190*/  IABS R5, R12 ;  /* 0x0000000c00057213 */ /* 0x000fc60000000000 */
[----:B------:R-:W3:Y:S01]  /*21a0*/  LDL R12, [R1+0xe04] ;  /* 0x000e0400010c7983 */ /* 0x000ee20000100800 */
[----:B----4-:R-:W-:-:S03]  /*21b0*/  IABS R2, R11 ;  /* 0x0000000b00027213 */ /* 0x010fc60000000000 */
[----:B------:R-:W4:Y:S01]  /*21c0*/  LDL R11, [R1+0xe08] ;  /* 0x000e0800010b7983 */ /* 0x000f220000100800 */
[----:B------:R-:W-:-:S04]  /*21d0*/  IMAD.HI.U32 R4, R28, R0, RZ ;  /* 0x000000001c047227 */ /* 0x000fc800078e00ff */
[----:B------:R-:W-:-:S04]  /*21e0*/  IMAD.HI.U32 R10, R28, R9, RZ ;  /* 0x000000091c0a7227 */ /* 0x000fc800078e00ff */
[----:B------:R-:W-:-:S04]  /*21f0*/  IMAD.HI.U32 R8, R28, R7, RZ ;  /* 0x000000071c087227 */ /* 0x000fc800078e00ff */
[----:B------:R-:W-:Y:S02]  /*2200*/  IMAD.MOV R4, RZ, RZ, -R4 ;  /* 0x000000ffff047224 */ /* 0x000fe400078e0a04 */
[----:B------:R-:W-:-:S04]  /*2210*/  IMAD.HI.U32 R6, R28, R5, RZ ;  /* 0x000000051c067227 */ /* 0x000fc800078e00ff */
[----:B------:R-:W-:Y:S02]  /*2220*/  IMAD.MOV R10, RZ, RZ, -R10 ;  /* 0x000000ffff0a7224 */ /* 0x000fe400078e0a0a */
[----:B------:R-:W-:Y:S02]  /*2230*/  IMAD.MOV R8, RZ, RZ, -R8 ;  /* 0x000000ffff087224 */ /* 0x000fe400078e0a08 */
[----:B------:R-:W-:Y:S02]  /*2240*/  IMAD R0, R29, R4, R0 ;  /* 0x000000041d007224 */ /* 0x000fe400078e0200 */
[----:B------:R-:W-:Y:S02]  /*2250*/  IMAD.MOV R6, RZ, RZ, -R6 ;  /* 0x000000ffff067224 */ /* 0x000fe400078e0a06 */
[----:B------:R-:W-:-:S04]  /*2260*/  IMAD.HI.U32 R4, R28, R2, RZ ;  /* 0x000000021c047227 */ /* 0x000fc800078e00ff */
[C---:B------:R-:W-:Y:S02]  /*2270*/  IMAD R9, R29.reuse, R10, R9 ;  /* 0x0000000a1d097224 */ /* 0x040fe400078e0209 */
[C---:B------:R-:W-:Y:S02]  /*2280*/  IMAD R7, R29.reuse, R8, R7 ;  /* 0x000000081d077224 */ /* 0x040fe400078e0207 */
[----:B------:R-:W-:Y:S01]  /*2290*/  IMAD R6, R29, R6, R5 ;  /* 0x000000061d067224 */ /* 0x000fe200078e0205 */
[----:B------:R2:W-:Y:S01]  /*22a0*/  STL [R1+0x40], R0 ;  /* 0x0000400001007387 */ /* 0x0005e20000100800 */
[----:B------:R-:W-:-:S03]  /*22b0*/  IMAD.MOV R4, RZ, RZ, -R4 ;  /* 0x000000ffff047224 */ /* 0x000fc600078e0a04 */
[----:B------:R0:W-:Y:S01]  /*22c0*/  STL [R1+0x3c], R9 ;  /* 0x00003c0901007387 */ /* 0x0001e20000100800 */
[----:B------:R-:W-:-:S03]  /*22d0*/  IMAD R2, R29, R4, R2 ;  /* 0x000000041d027224 */ /* 0x000fc600078e0202 */
[----:B------:R1:W-:Y:S01]  /*22e0*/  STL [R1+0x15c], R7 ;  /* 0x00015c0701007387 */ /* 0x0003e20000100800 */
[----:B--2---:R-:W-:-:S03]  /*22f0*/  IABS R0, R19 ;  /* 0x0000001300007213 */ /* 0x004fc60000000000 */
[----:B------:R2:W-:Y:S04]  /*2300*/  STL [R1+0x160], R6 ;  /* 0x0001600601007387 */ /* 0x0005e80000100800 */
[----:B------:R-:W4:Y:S01]  /*2310*/  LDL R19, [R1+0xdfc] ;  /* 0x000dfc0001137983 */ /* 0x000f220000100800 */
[----:B0-----:R-:W-:-:S03]  /*2320*/  IABS R9, R13 ;  /* 0x0000000d00097213 */ /* 0x001fc60000000000 */
[----:B------:R0:W-:Y:S04]  /*2330*/  STL [R1+0x164], R2 ;  /* 0x0001640201007387 */ /* 0x0001e80000100800 */
[----:B------:R-:W4:Y:S01]  /*2340*/  LDL R13, [R1+0xe00] ;  /* 0x000e0000010d7983 */ /* 0x000f220000100800 */
[----:B-1----:R-:W-:-:S03]  /*2350*/  IABS R7, R14 ;  /* 0x0000000e00077213 */ /* 0x002fc60000000000 */
[----:B------:R-:W4:Y:S01]  /*2360*/  LDL R14, [R1+0xdf4] ;  /* 0x000df400010e7983 */ /* 0x000f220000100800 */
[----:B---3--:R-:W-:Y:S01]  /*2370*/  IABS R4, R15 ;  /* 0x0000000f00047213 */ /* 0x008fe20000000000 */
[C---:B------:R-:W-:Y:S02]  /*2380*/  IMAD.HI.U32 R5, R28.reuse, R0, RZ ;  /* 0x000000001c057227 */ /* 0x040fe400078e00ff */
[----:B------:R-:W3:Y:S02]  /*2390*/  LDL R15, [R1+0xdf8] ;  /* 0x000df800010f7983 */ /* 0x000ee40000100800 */
[----:B------:R-:W-:-:S04]  /*23a0*/  IMAD.HI.U32 R10, R28, R9, RZ ;  /* 0x000000091c0a7227 */ /* 0x000fc800078e00ff */
[----:B------:R-:W-:-:S04]  /*23b0*/  IMAD.HI.U32 R8, R28, R7, RZ ;  /* 0x000000071c087227 */ /* 0x000fc800078e00ff */
[----:B--2---:R-:W-:-:S04]  /*23c0*/  IMAD.HI.U32 R6, R28, R4, RZ ;  /* 0x000000041c067227 */ /* 0x004fc800078e00ff */
[----:B------:R-:W-:Y:S02]  /*23d0*/  IMAD.MOV R5, RZ, RZ, -R5 ;  /* 0x000000ffff057224 */ /* 0x000fe400078e0a05 */
[----:B------:R-:W-:Y:S02]  /*23e0*/  IMAD.MOV R10, RZ, RZ, -R10 ;  /* 0x000000ffff0a7224 */ /* 0x000fe400078e0a0a */
[----:B------:R-:W-:Y:S02]  /*23f0*/  IMAD.MOV R8, RZ, RZ, -R8 ;  /* 0x000000ffff087224 */ /* 0x000fe400078e0a08 */
[----:B------:R-:W-:Y:S02]  /*2400*/  IMAD.MOV R6, RZ, RZ, -R6 ;  /* 0x000000ffff067224 */ /* 0x000fe400078e0a06 */
[C---:B------:R-:W-:Y:S02]  /*2410*/  IMAD R0, R29.reuse, R5, R0 ;  /* 0x000000051d007224 */ /* 0x040fe400078e0200 */
[C---:B------:R-:W-:Y:S01]  /*2420*/  IMAD R9, R29.reuse, R10, R9 ;  /* 0x0000000a1d097224 */ /* 0x040fe200078e0209 */
[----:B0-----:R-:W-:Y:S01]  /*2430*/  IABS R2, R12 ;  /* 0x0000000c00027213 */ /* 0x001fe20000000000 */
[C---:B------:R-:W-:Y:S01]  /*2440*/  IMAD R7, R29.reuse, R8, R7 ;  /* 0x000000081d077224 */ /* 0x040fe200078e0207 */
[----:B------:R-:W2:Y:S01]  /*2450*/  LDL R12, [R1+0xde8] ;  /* 0x000de800010c7983 */ /* 0x000ea20000100800 */
[----:B------:R-:W-:-:S03]  /*2460*/  IMAD R6, R29, R6, R4 ;  /* 0x000000061d067224 */ /* 0x000fc600078e0204 */
[----:B------:R4:W-:Y:S04]  /*2470*/  STL [R1+0x170], R0 ;  /* 0x0001700001007387 */ /* 0x0009e80000100800 */
[----:B------:R0:W-:Y:S04]  /*2480*/  STL [R1+0x144], R9 ;  /* 0x0001440901007387 */ /* 0x0001e80000100800 */
[----:B------:R1:W-:Y:S04]  /*2490*/  STL [R1+0x148], R7 ;  /* 0x0001480701007387 */ /* 0x0003e80000100800 */
[----:B------:R-:W-:Y:S01]  /*24a0*/  STL [R1+0x14c], R6 ;  /* 0x00014c0601007387 */ /* 0x000fe20000100800 */
[----:B----4-:R-:W-:-:S03]  /*24b0*/  IABS R0, R11 ;  /* 0x0000000b00007213 */ /* 0x010fc60000000000 */
[----:B------:R-:W4:Y:S01]  /*24c0*/  LDL R11, [R1+0xdec] ;  /* 0x000dec00010b7983 */ /* 0x000f220000100800 */
[----:B------:R-:W-:-:S04]  /*24d0*/  IMAD.HI.U32 R5, R28, R2, RZ ;  /* 0x000000021c057227 */ /* 0x000fc800078e00ff */
[----:B------:R-:W-:-:S04]  /*24e0*/  IMAD.MOV R5, RZ, RZ, -R5 ;  /* 0x000000ffff057224 */ /* 0x000fc800078e0a05 */
[----:B------:R-:W-:-:S05]  /*24f0*/  IMAD R2, R29, R5, R2 ;  /* 0x000000051d027224 */ /* 0x000fca00078e0202 */
[----:B------:R3:W-:Y:S01]  /*2500*/  STL [R1+0x158], R2 ;  /* 0x0001580201007387 */ /* 0x0007e20000100800 */
[----:B------:R-:W-:-:S04]  /*2510*/  IMAD.HI.U32 R4, R28, R0, RZ ;  /* 0x000000001c047227 */ /* 0x000fc800078e00ff */
[----:B------:R-:W-:-:S04]  /*2520*/  IMAD.MOV R4, RZ, RZ, -R4 ;  /* 0x000000ffff047224 */ /* 0x000fc800078e0a04 */
[----:B------:R-:W-:Y:S01]  /*2530*/  IMAD R0, R29, R4, R0 ;  /* 0x000000041d007224 */ /* 0x000fe200078e0200 */
[----:B0-----:R-:W-:Y:S02]  /*2540*/  IABS R9, R19 ;  /* 0x0000001300097213 */ /* 0x001fe40000000000 */
[----:B------:R-:W4:Y:S01]  /*2550*/  LDL R19, [R1+0xddc] ;  /* 0x000ddc0001137983 */ /* 0x000f220000100800 */
[----:B-1----:R-:W-:-:S03]  /*2560*/  IABS R7, R13 ;  /* 0x0000000d00077213 */ /* 0x002fc60000000000 */
[----:B------:R-:W4:Y:S01]  /*2570*/  LDL R13, [R1+0xde0] ;  /* 0x000de000010d7983 */ /* 0x000f220000100800 */
[----:B------:R-:W-:-:S03]  /*2580*/  IABS R5, R14 ;  /* 0x0000000e00057213 */ /* 0x000fc60000000000 */
[----:B------:R-:W4:Y:S01]  /*2590*/  LDL R14, [R1+0xdd8] ;  /* 0x000dd800010e7983 */ /* 0x000f220000100800 */
[C---:B------:R-:W-:Y:S01]  /*25a0*/  IMAD.HI.U32 R10, R28.reuse, R9, RZ ;  /* 0x000000091c0a7227 */ /* 0x040fe200078e00ff */
[----:B---3--:R-:W-:Y:S02]  /*25b0*/  IABS R2, R15 ;  /* 0x0000000f00027213 */ /* 0x008fe40000000000 */
[----:B------:R-:W3:Y:S01]  /*25c0*/  LDL R15, [R1+0xdd4] ;  /* 0x000dd400010f7983 */ /* 0x000ee20000100800 */
[----:B------:R-:W-:-:S04]  /*25d0*/  IMAD.HI.U32 R8, R28, R7, RZ ;  /* 0x000000071c087227 */ /* 0x000fc800078e00ff */
[----:B------:R-:W-:-:S04]  /*25e0*/  IMAD.HI.U32 R6, R28, R5, RZ ;  /* 0x000000051c067227 */ /* 0x000fc800078e00ff */
[----:B------:R-:W-:Y:S02]  /*25f0*/  IMAD.MOV R10, RZ, RZ, -R10 ;  /* 0x000000ffff0a7224 */ /* 0x000fe400078e0a0a */
[----:B------:R-:W-:Y:S02]  /*2600*/  IMAD.MOV R8, RZ, RZ, -R8 ;  /* 0x000000ffff087224 */ /* 0x000fe400078e0a08 */
        /* <DEDUP_REMOVED lines=12> */
[----:B------:R-:W2:Y:S04]  /*26d0*/  LDL R12, [R1+0xdd0] ;  /* 0x000dd000010c7983 */ /* 0x000ea80000100800 */
[----:B------:R0:W-:Y:S01]  /*26e0*/  STL [R1+0x140], R2 ;  /* 0x0001400201007387 */ /* 0x0001e20000100800 */
[----:B----4-:R-:W-:-:S03]  /*26f0*/  IABS R9, R11 ;  /* 0x0000000b00097213 */ /* 0x010fc60000000000 */
[----:B------:R-:W4:Y:S01]  /*2700*/  LDL R11, [R1+0xdcc] ;  /* 0x000dcc00010b7983 */ /* 0x000f220000100800 */
[----:B------:R-:W-:-:S04]  /*2710*/  IMAD.HI.U32 R5, R28, R0, RZ ;  /* 0x000000001c057227 */ /* 0x000fc800078e00ff */
[----:B------:R-:W-:-:S04]  /*2720*/  IMAD.HI.U32 R10, R28, R9, RZ ;  /* 0x000000091c0a7227 */ /* 0x000fc800078e00ff */
[----:B------:R-:W-:Y:S02]  /*2730*/  IMAD.MOV R5, RZ, RZ, -R5 ;  /* 0x000000ffff057224 */ /* 0x000fe400078e0a05 */
[----:B------:R-:W-:Y:S02]  /*2740*/  IMAD.MOV R10, RZ, RZ, -R10 ;  /* 0x000000ffff0a7224 */ /* 0x000fe400078e0a0a */
[C---:B------:R-:W-:Y:S02]  /*2750*/  IMAD R0, R29.reuse, R5, R0 ;  /* 0x000000051d007224 */ /* 0x040fe400078e0200 */
[----:B------:R-:W-:Y:S01]  /*2760*/  IMAD R9, R29, R10, R9 ;  /* 0x0000000a1d097224 */ /* 0x000fe200078e0209 */
[----:B0-----:R-:W-:Y:S02]  /*2770*/  IABS R7, R19 ;  /* 0x0000001300077213 */ /* 0x001fe40000000000 */
[----:B------:R-:W4:Y:S01]  /*2780*/  LDL R19, [R1+0xdc8] ;  /* 0x000dc80001137983 */ /* 0x000f220000100800 */
[----:B------:R-:W-:-:S03]  /*2790*/  IABS R4, R13 ;  /* 0x0000000d00047213 */ /* 0x000fc60000000000 */
[----:B------:R-:W4:Y:S01]  /*27a0*/  LDL R13, [R1+0xdc4] ;  /* 0x000dc400010d7983 */ /* 0x000f220000100800 */
[----:B------:R-:W-:-:S04]  /*27b0*/  IMAD.HI.U32 R8, R28, R7, RZ ;  /* 0x000000071c087227 */ /* 0x000fc800078e00ff */
[----:B-1----:R-:W-:-:S04]  /*27c0*/  IMAD.HI.U32 R6, R28, R4, RZ ;  /* 0x000000041c067227 */ /* 0x002fc800078e00ff */
[----:B------:R-:W-:Y:S02]  /*27d0*/  IMAD.MOV R8, RZ, RZ, -R8 ;  /* 0x000000ffff087224 */ /* 0x000fe400078e0a08 */
[----:B------:R-:W-:Y:S01]  /*27e0*/  IMAD.MOV R6, RZ, RZ, -R6 ;  /* 0x000000ffff067224 */ /* 0x000fe200078e0a06 */
[----:B------:R-:W-:Y:S01]  /*27f0*/  IABS R2, R14 ;  /* 0x0000000e00027213 */ /* 0x000fe20000000000 */
[C---:B------:R-:W-:Y:S01]  /*2800*/  IMAD R7, R29.reuse, R8, R7 ;  /* 0x000000081d077224 */ /* 0x040fe200078e0207 */
[----:B------:R-:W4:Y:S01]  /*2810*/  LDL R14, [R1+0xdc0] ;  /* 0x000dc000010e7983 */ /* 0x000f220000100800 */
[----:B------:R-:W-:-:S03]  /*2820*/  IMAD R6, R29, R6, R4 ;  /* 0x000000061d067224 */ /* 0x000fc600078e0204 */
[----:B------:R3:W-:Y:S01]  /*2830*/  STL [R1+0x138], R0 ;  /* 0x0001380001007387 */ /* 0x0007e20000100800 */
[----:B------:R-:W-:-:S03]  /*2840*/  IMAD.HI.U32 R5, R28, R2, RZ ;  /* 0x000000021c057227 */ /* 0x000fc600078e00ff */
[----:B------:R2:W-:Y:S04]  /*2850*/  STL [R1+0x108], R9 ;  /* 0x0001080901007387 */ /* 0x0005e80000100800 */
[----:B------:R4:W-:Y:S01]  /*2860*/  STL [R1+0x10c], R7 ;  /* 0x00010c0701007387 */ /* 0x0009e20000100800 */
[----:B---3--:R-:W-:-:S03]  /*2870*/  IABS R0, R15 ;  /* 0x0000000f00007213 */ /* 0x008fc60000000000 */
[----:B------:R0:W-:Y:S01]  /*2880*/  STL [R1+0x110], R6 ;  /* 0x0001100601007387 */ /* 0x0001e20000100800 */
[----:B------:R-:W-:-:S03]  /*2890*/  IMAD.MOV R5, RZ, RZ, -R5 ;  /* 0x000000ffff057224 */ /* 0x000fc600078e0a05 */
[----:B------:R-:W3:Y:S01]  /*28a0*/  LDL R15, [R1+0xdbc] ;  /* 0x000dbc00010f7983 */ /* 0x000ee20000100800 */
[----:B------:R-:W-:-:S05]  /*28b0*/  IMAD R2, R29, R5, R2 ;  /* 0x000000051d027224 */ /* 0x000fca00078e0202 */
[----:B------:R1:W-:Y:S01]  /*28c0*/  STL [R1+0x11c], R2 ;  /* 0x00011c0201007387 */ /* 0x0003e20000100800 */
[----:B--2---:R-:W-:-:S03]  /*28d0*/  IABS R9, R12 ;  /* 0x0000000c00097213 */ /* 0x004fc60000000000 */
[----:B------:R-:W2:Y:S01]  /*28e0*/  LDL R12, [R1+0xdb8] ;  /* 0x000db800010c7983 */ /* 0x000ea20000100800 */
[----:B----4-:R-:W-:-:S03]  /*28f0*/  IABS R7, R11 ;  /* 0x0000000b00077213 */ /* 0x010fc60000000000 */
[----:B------:R-:W4:Y:S01]  /*2900*/  LDL R11, [R1+0xdb4] ;  /* 0x000db400010b7983 */ /* 0x000f220000100800 */
[----:B------:R-:W-:-:S04]  /*2910*/  IMAD.HI.U32 R4, R28, R0, RZ ;  /* 0x000000001c047227 */ /* 0x000fc800078e00ff */
[----:B------:R-:W-:-:S04]  /*2920*/  IMAD.HI.U32 R10, R28, R9, RZ ;  /* 0x000000091c0a7227 */ /* 0x000fc800078e00ff */
[----:B------:R-:W-:-:S04]  /*2930*/  IMAD.HI.U32 R8, R28, R7, RZ ;  /* 0x000000071c087227 */ /* 0x000fc800078e00ff */
[----:B------:R-:W-:Y:S02]  /*2940*/  IMAD.MOV R4, RZ, RZ, -R4 ;  /* 0x000000ffff047224 */ /* 0x000fe400078e0a04 */
[----:B------:R-:W-:Y:S02]  /*2950*/  IMAD.MOV R10, RZ, RZ, -R10 ;  /* 0x000000ffff0a7224 */ /* 0x000fe400078e0a0a */
[----:B------:R-:W-:Y:S02]  /*2960*/  IMAD.MOV R8, RZ, RZ, -R8 ;  /* 0x000000ffff087224 */ /* 0x000fe400078e0a08 */
[C---:B------:R-:W-:Y:S02]  /*2970*/  IMAD R0, R29.reuse, R4, R0 ;  /* 0x000000041d007224 */ /* 0x040fe400078e0200 */
[C---:B------:R-:W-:Y:S02]  /*2980*/  IMAD R9, R29.reuse, R10, R9 ;  /* 0x0000000a1d097224 */ /* 0x040fe400078e0209 */
[----:B------:R-:W-:Y:S01]  /*2990*/  IMAD R7, R29, R8, R7 ;  /* 0x000000081d077224 */ /* 0x000fe200078e0207 */
[----:B------:R-:W-:-:S02]  /*29a0*/  IABS R5, R19 ;  /* 0x0000001300057213 */ /* 0x000fc40000000000 */
[----:B------:R-:W4:Y:S03]  /*29b0*/  LDL R19, [R1+0xdb0] ;  /* 0x000db00001137983 */ /* 0x000f260000100800 */
[C---:B0-----:R-:W-:Y:S01]  /*29c0*/  IMAD.HI.U32 R6, R28.reuse, R5, RZ ;  /* 0x000000051c067227 */ /* 0x041fe200078e00ff */
[----:B-1----:R-:W-:Y:S02]  /*29d0*/  IABS R2, R13 ;  /* 0x0000000d00027213 */ /* 0x002fe40000000000 */
[----:B------:R-:W4:Y:S01]  /*29e0*/  LDL R13, [R1+0xdac] ;  /* 0x000dac00010d7983 */ /* 0x000f220000100800 */
[----:B------:R-:W-:Y:S02]  /*29f0*/  IMAD.MOV R6, RZ, RZ, -R6 ;  /* 0x000000ffff067224 */ /* 0x000fe400078e0a06 */
[----:B------:R-:W-:Y:S01]  /*2a00*/  IMAD.HI.U32 R4, R28, R2, RZ ;  /* 0x000000021c047227 */ /* 0x000fe200078e00ff */
[----:B------:R0:W-:Y:S03]  /*2a10*/  STL [R1+0x118], R0 ;  /* 0x0001180001007387 */ /* 0x0001e60000100800 */
[----:B------:R-:W-:-:S02]  /*2a20*/  IMAD R6, R29, R6, R5 ;  /* 0x000000061d067224 */ /* 0x000fc400078e0205 */
[----:B------:R-:W-:Y:S01]  /*2a30*/  IMAD.MOV R4, RZ, RZ, -R4 ;  /* 0x000000ffff047224 */ /* 0x000fe200078e0a04 */
[----:B------:R3:W-:Y:S03]  /*2a40*/  STL [R1+0xe4], R9 ;  /* 0x0000e40901007387 */ /* 0x0007e60000100800 */
[----:B------:R-:W-:Y:S01]  /*2a50*/  IMAD R2, R29, R4, R2 ;  /* 0x000000041d027224 */ /* 0x000fe200078e0202 */
[----:B------:R2:W-:Y:S01]  /*2a60*/  STL [R1+0xf0], R7 ;  /* 0x0000f00701007387 */ /* 0x0005e20000100800 */
[----:B0-----:R-:W-:-:S03]  /*2a70*/  IABS R0, R14 ;  /* 0x0000000e00007213 */ /* 0x001fc60000000000 */
[----:B------:R0:W-:Y:S04]  /*2a80*/  STL [R1+0xf8], R6 ;  /* 0x0000f80601007387 */ /* 0x0001e80000100800 */
[----:B------:R-:W4:Y:S04]  /*2a90*/  LDL R14, [R1+0xda8] ;  /* 0x000da800010e7983 */ /* 0x000f280000100800 */
[----:B------:R1:W-:Y:S01]  /*2aa0*/  STL [R1+0x104], R2 ;  /* 0x0001040201007387 */ /* 0x0003e20000100800 */
[----:B---3--:R-:W-:-:S03]  /*2ab0*/  IABS R9, R15 ;  /* 0x0000000f00097213 */ /* 0x008fc60000000000 */
[----:B------:R-:W3:Y:S01]  /*2ac0*/  LDL R15, [R1+0xda4] ;  /* 0x000da400010f7983 */ /* 0x000ee20000100800 */
[----:B--2---:R-:W-:-:S03]  /*2ad0*/  IABS R7, R12 ;  /* 0x0000000c00077213 */ /* 0x004fc60000000000 */
[----:B------:R-:W2:Y:S01]  /*2ae0*/  LDL R12, [R1+0xda0] ;  /* 0x000da000010c7983 */ /* 0x000ea20000100800 */
[----:B----4-:R-:W-:-:S03]  /*2af0*/  IABS R4, R11 ;  /* 0x0000000b00047213 */ /* 0x010fc60000000000 */
[----:B------:R-:W4:Y:S01]  /*2b00*/  LDL R11, [R1+0xd9c] ;  /* 0x000d9c00010b7983 */ /* 0x000f220000100800 */
[----:B------:R-:W-:-:S04]  /*2b10*/  IMAD.HI.U32 R5, R28, R0, RZ ;  /* 0x000000001c057227 */ /* 0x000fc800078e00ff */
[----:B------:R-:W-:-:S04]  /*2b20*/  IMAD.HI.U32 R10, R28, R9, RZ ;  /* 0x000000091c0a7227 */ /* 0x000fc800078e00ff */
[----:B------:R-:W-:-:S04]  /*2b30*/  IMAD.HI.U32 R8, R28, R7, RZ ;  /* 0x000000071c087227 */ /* 0x000fc800078e00ff */
[----:B0-----:R-:W-:-:S04]  /*2b40*/  IMAD.HI.U32 R6, R28, R4, RZ ;  /* 0x000000041c067227 */ /* 0x001fc800078e00ff */
[----:B------:R-:W-:Y:S02]  /*2b50*/  IMAD.MOV R5, RZ, RZ, -R5 ;  /* 0x000000ffff057224 */ /* 0x000fe400078e0a05 */
[----:B------:R-:W-:Y:S02]  /*2b60*/  IMAD.MOV R10, RZ, RZ, -R10 ;  /* 0x000000ffff0a7224 */ /* 0x000fe400078e0a0a */
[----:B------:R-:W-:Y:S02]  /*2b70*/  IMAD.MOV R8, RZ, RZ, -R8 ;  /* 0x000000ffff087224 */ /* 0x000fe400078e0a08 */
[----:B------:R-:W-:Y:S02]  /*2b80*/  IMAD.MOV R6, RZ, RZ, -R6 ;  /* 0x000000ffff067224 */ /* 0x000fe400078e0a06 */
[C---:B------:R-:W-:Y:S02]  /*2b90*/  IMAD R0, R29.reuse, R5, R0 ;  /* 0x000000051d007224 */ /* 0x040fe400078e0200 */
[----:B------:R-:W-:-:S02]  /*2ba0*/  IMAD R9, R29, R10, R9 ;  /* 0x0000000a1d097224 */ /* 0x000fc400078e0209 */
[C---:B------:R-:W-:Y:S02]  /*2bb0*/  IMAD R7, R29.reuse, R8, R7 ;  /* 0x000000081d077224 */ /* 0x040fe400078e0207 */
[----:B------:R-:W-:Y:S01]  /*2bc0*/  IMAD R6, R29, R6, R4 ;  /* 0x000000061d067224 */ /* 0x000fe200078e0204 */
[----:B-1----:R-:W-:Y:S02]  /*2bd0*/  IABS R2, R19 ;  /* 0x0000001300027213 */ /* 0x002fe40000000000 */
[----:B------:R-:W4:Y:S04]  /*2be0*/  LDL R19, [R1+0xd98] ;  /* 0x000d980001137983 */ /* 0x000f280000100800 */
[----:B------:R0:W-:Y:S01]  /*2bf0*/  STL [R1+0x100], R0 ;  /* 0x0001000001007387 */ /* 0x0001e20000100800 */
[----:B------:R-:W-:-:S03]  /*2c00*/  IMAD.HI.U32 R5, R28, R2, RZ ;  /* 0x000000021c057227 */ /* 0x000fc600078e00ff */
[----:B------:R1:W-:Y:S04]  /*2c10*/  STL [R1+0xd0], R9 ;  /* 0x0000d00901007387 */ /* 0x0003e80000100800 */
[----:B------:R3:W-:Y:S01]  /*2c20*/  STL [R1+0xd4], R7 ;  /* 0x0000d40701007387 */ /* 0x0007e20000100800 */
[----:B0-----:R-:W-:-:S03]  /*2c30*/  IABS R0, R13 ;  /* 0x0000000d00007213 */ /* 0x001fc60000000000 */
[----:B------:R-:W-:Y:S01]  /*2c40*/  STL [R1+0xd8], R6 ;  /* 0x0000d80601007387 */ /* 0x000fe20000100800 */
[----:B------:R-:W-:-:S03]  /*2c50*/  IMAD.MOV R5, RZ, RZ, -R5 ;  /* 0x000000ffff057224 */ /* 0x000fc600078e0a05 */
[----:B------:R-:W4:Y:S01]  /*2c60*/  LDL R13, [R1+0xd94] ;  /* 0x000d9400010d7983 */ /* 0x000f220000100800 */
[----:B------:R-:W-:-:S05]  /*2c70*/  IMAD R2, R29, R5, R2 ;  /* 0x000000051d027224 */ /* 0x000fca00078e0202 */
[----:B------:R4:W-:Y:S01]  /*2c80*/  STL [R1+0xe0], R2 ;  /* 0x0000e00201007387 */ /* 0x0009e20000100800 */
[----:B-1----:R-:W-:-:S03]  /*2c90*/  IABS R9, R14 ;  /* 0x0000000e00097213 */ /* 0x002fc60000000000 */
[----:B------:R-:W4:Y:S01]  /*2ca0*/  LDL R14, [R1+0xd90] ;  /* 0x000d9000010e7983 */ /* 0x000f220000100800 */
[----:B---3--:R-:W-:-:S03]  /*2cb0*/  IABS R7, R15 ;  /* 0x0000000f00077213 */ /* 0x008fc60000000000 */
[----:B------:R-:W3:Y:S01]  /*2cc0*/  LDL R15, [R1+0xd8c] ;  /* 0x000d8c00010f7983 */ /* 0x000ee20000100800 */
[----:B--2---:R-:W-:-:S03]  /*2cd0*/  IABS R5, R12 ;  /* 0x0000000c00057213 */ /* 0x004fc60000000000 */
[----:B------:R-:W2:Y:S01]  /*2ce0*/  LDL R12, [R1+0xd88] ;  /* 0x000d8800010c7983 */ /* 0x000ea20000100800 */
[----:B----4-:R-:W-:-:S03]  /*2cf0*/  IABS R2, R11 ;  /* 0x0000000b00027213 */ /* 0x010fc60000000000 */
[----:B------:R-:W4:Y:S01]  /*2d00*/  LDL R11, [R1+0xd84] ;  /* 0x000d8400010b7983 */ /* 0x000f220000100800 */
[----:B------:R-:W-:-:S04]  /*2d10*/  IMAD.HI.U32 R4, R28, R0, RZ ;  /* 0x000000001c047227 */ /* 0x000fc800078e00ff */
[----:B------:R-:W-:Y:S02]  /*2d20*/  IMAD.MOV R4, RZ, RZ, -R4 ;  /* 0x000000ffff047224 */ /* 0x000fe400078e0a04 */
[----:B------:R-:W-:-:S04]  /*2d30*/  IMAD.HI.U32 R10, R28, R9, RZ ;  /* 0x000000091c0a7227 */ /* 0x000fc800078e00ff */
[----:B------:R-:W-:-:S04]  /*2d40*/  IMAD.HI.U32 R8, R28, R7, RZ ;  /* 0x000000071c087227 */ /* 0x000fc800078e00ff */
[----:B------:R-:W-:-:S04]  /*2d50*/  IMAD.HI.U32 R6, R28, R5, RZ ;  /* 0x000000051c067227 */ /* 0x000fc800078e00ff */
[----:B------:R-:W-:Y:S02]  /*2d60*/  IMAD R0, R29, R4, R0 ;  /* 0x000000041d007224 */ /* 0x000fe400078e0200 */
        /* <DEDUP_REMOVED lines=10> */
[----:B------:R1:W-:Y:S04]  /*2e10*/  STL [R1+0xbc], R9 ;  /* 0x0000bc0901007387 */ /* 0x0003e80000100800 */
[----:B------:R1:W-:Y:S01]  /*2e20*/  STL [R1+0xc0], R7 ;  /* 0x0000c00701007387 */ /* 0x0003e20000100800 */
[----:B0-----:R-:W-:-:S03]  /*2e30*/  IABS R0, R19 ;  /* 0x0000001300007213 */ /* 0x001fc60000000000 */
[----:B------:R0:W-:Y:S04]  /*2e40*/  STL [R1+0xc4], R6 ;  /* 0x0000c40601007387 */ /* 0x0001e80000100800 */
[----:B------:R-:W4:Y:S04]  /*2e50*/  LDL R19, [R1+0xd80] ;  /* 0x000d800001137983 */ /* 0x000f280000100800 */
[----:B------:R2:W-:Y:S01]  /*2e60*/  STL [R1+0xcc], R2 ;  /* 0x0000cc0201007387 */ /* 0x0005e20000100800 */
[----:B-1----:R-:W-:-:S03]  /*2e70*/  IABS R9, R13 ;  /* 0x0000000d00097213 */ /* 0x002fc60000000000 */
[----:B------:R-:W4:Y:S01]  /*2e80*/  LDL R13, [R1+0xd7c] ;  /* 0x000d7c00010d7983 */ /* 0x000f220000100800 */
[C---:B------:R-:W-:Y:S01]  /*2e90*/  IMAD.HI.U32 R5, R28.reuse, R0, RZ ;  /* 0x000000001c057227 */ /* 0x040fe200078e00ff */
[----:B------:R-:W-:Y:S02]  /*2ea0*/  IABS R7, R14 ;  /* 0x0000000e00077213 */ /* 0x000fe40000000000 */
[----:B------:R-:W4:Y:S01]  /*2eb0*/  LDL R14, [R1+0xd78] ;  /* 0x000d7800010e7983 */ /* 0x000f220000100800 */
[----:B------:R-:W-:-:S04]  /*2ec0*/  IMAD.HI.U32 R10, R28, R9, RZ ;  /* 0x000000091c0a7227 */ /* 0x000fc800078e00ff */
[C---:B------:R-:W-:Y:S01]  /*2ed0*/  IMAD.HI.U32 R8, R28.reuse, R7, RZ ;  /* 0x000000071c087227 */ /* 0x040fe200078e00ff */
[----:B---3--:R-:W-:Y:S02]  /*2ee0*/  IABS R4, R15 ;  /* 0x0000000f00047213 */ /* 0x008fe40000000000 */
[----:B------:R-:W3:Y:S01]  /*2ef0*/  LDL R15, [R1+0xd74] ;  /* 0x000d7400010f7983 */ /* 0x000ee20000100800 */
[----:B------:R-:W-:Y:S02]  /*2f00*/  IMAD.MOV R5, RZ, RZ, -R5 ;  /* 0x000000ffff057224 */ /* 0x000fe400078e0a05 */
[----:B0-----:R-:W-:-:S04]  /*2f10*/  IMAD.HI.U32 R6, R28, R4, RZ ;  /* 0x000000041c067227 */ /* 0x001fc800078e00ff */
[----:B------:R-:W-:Y:S02]  /*2f20*/  IMAD.MOV R10, RZ, RZ, -R10 ;  /* 0x000000ffff0a7224 */ /* 0x000fe400078e0a0a */
[----:B------:R-:W-:Y:S02]  /*2f30*/  IMAD.MOV R8, RZ, RZ, -R8 ;  /* 0x000000ffff087224 */ /* 0x000fe400078e0a08 */
[----:B------:R-:W-:Y:S02]  /*2f40*/  IMAD.MOV R6, RZ, RZ, -R6 ;  /* 0x000000ffff067224 */ /* 0x000fe400078e0a06 */
[C---:B------:R-:W-:Y:S02]  /*2f50*/  IMAD R0, R29.reuse, R5, R0 ;  /* 0x000000051d007224 */ /* 0x040fe400078e0200 */
[C---:B------:R-:W-:Y:S01]  /*2f60*/  IMAD R9, R29.reuse, R10, R9 ;  /* 0x0000000a1d097224 */ /* 0x040fe200078e0209 */
[----:B--2---:R-:W-:Y:S01]  /*2f70*/  IABS R2, R12 ;  /* 0x0000000c00027213 */ /* 0x004fe20000000000 */
[C---:B------:R-:W-:Y:S01]  /*2f80*/  IMAD R7, R29.reuse, R8, R7 ;  /* 0x000000081d077224 */ /* 0x040fe200078e0207 */
[----:B------:R-:W2:Y:S01]  /*2f90*/  LDL R12, [R1+0xd70] ;  /* 0x000d7000010c7983 */ /* 0x000ea20000100800 */
[----:B------:R-:W-:-:S03]  /*2fa0*/  IMAD R6, R29, R6, R4 ;  /* 0x000000061d067224 */ /* 0x000fc600078e0204 */
[----:B------:R4:W-:Y:S04]  /*2fb0*/  STL [R1+0xc8], R0 ;  /* 0x0000c80001007387 */ /* 0x0009e80000100800 */
[----:B------:R0:W-:Y:S04]  /*2fc0*/  STL [R1+0xa8], R9 ;  /* 0x0000a80901007387 */ /* 0x0001e80000100800 */
[----:B------:R1:W-:Y:S04]  /*2fd0*/  STL [R1+0xac], R7 ;  /* 0x0000ac0701007387 */ /* 0x0003e80000100800 */
[----:B------:R0:W-:Y:S01]  /*2fe0*/  STL [R1+0xb0], R6 ;  /* 0x0000b00601007387 */ /* 0x0001e20000100800 */
        /* <DEDUP_REMOVED lines=21> */
[----:B------:R-:W-:-:S04]  /*3140*/  IMAD.HI.U32 R4, R28, R2, RZ ;  /* 0x000000021c047227 */ /* 0x000fc800078e00ff */
[----:B------:R-:W-:Y:S02]  /*3150*/  IMAD.MOV R8, RZ, RZ, -R8 ;  /* 0x000000ffff087224 */ /* 0x000fe400078e0a08 */
[----:B------:R-:W-:Y:S02]  /*3160*/  IMAD.MOV R6, RZ, RZ, -R6 ;  /* 0x000000ffff067224 */ /* 0x000fe400078e0a06 */
[----:B------:R-:W-:Y:S02]  /*3170*/  IMAD.MOV R4, RZ, RZ, -R4 ;  /* 0x000000ffff047224 */ /* 0x000fe400078e0a04 */
[C---:B------:R-:W-:Y:S02]  /*3180*/  IMAD R9, R29.reuse, R10, R9 ;  /* 0x0000000a1d097224 */ /* 0x040fe400078e0209 */
[C---:B------:R-:W-:Y:S02]  /*3190*/  IMAD R7, R29.reuse, R8, R7 ;  /* 0x000000081d077224 */ /* 0x040fe400078e0207 */
[C---:B------:R-:W-:Y:S01]  /*31a0*/  IMAD R6, R29.reuse, R6, R5 ;  /* 0x000000061d067224 */ /* 0x040fe200078e0205 */
[----:B------:R2:W-:Y:S01]  /*31b0*/  STL [R1+0xb4], R0 ;  /* 0x0000b40001007387 */ /* 0x0005e20000100800 */
[----:B------:R-:W-:-:S03]  /*31c0*/  IMAD R2, R29, R4, R2 ;  /* 0x000000041d027224 */ /* 0x000fc600078e0202 */
[----:B------:R4:W-:Y:S04]  /*31d0*/  STL [R1+0x98], R9 ;  /* 0x0000980901007387 */ /* 0x0009e80000100800 */
        /* <DEDUP_REMOVED lines=14> */
[----:B------:R-:W4:Y:S03]  /*32c0*/  LDL R19, [R1+0xd58] ;  /* 0x000d580001137983 */ /* 0x000f260000100800 */
[----:B------:R-:W-:-:S04]  /*32d0*/  IMAD.HI.U32 R8, R28, R7, RZ ;  /* 0x000000071c087227 */ /* 0x000fc800078e00ff */
[----:B------:R-:W-:Y:S01]  /*32e0*/  IMAD.MOV R8, RZ, RZ, -R8 ;  /* 0x000000ffff087224 */ /* 0x000fe200078e0a08 */
[----:B------:R-:W-:Y:S02]  /*32f0*/  IABS R4, R13 ;  /* 0x0000000d00047213 */ /* 0x000fe40000000000 */
[----:B------:R-:W4:Y:S03]  /*3300*/  LDL R13, [R1+0xd54] ;  /* 0x000d5400010d7983 */ /* 0x000f260000100800 */
[----:B-1----:R-:W-:-:S04]  /*3310*/  IMAD.HI.U32 R6, R28, R4, RZ ;  /* 0x000000041c067227 */ /* 0x002fc800078e00ff */
[----:B------:R-:W-:Y:S01]  /*3320*/  IMAD.MOV R6, RZ, RZ, -R6 ;  /* 0x000000ffff067224 */ /* 0x000fe200078e0a06 */
[----:B------:R-:W-:Y:S01]  /*3330*/  IABS R2, R14 ;  /* 0x0000000e00027213 */ /* 0x000fe20000000000 */
[C---:B------:R-:W-:Y:S01]  /*3340*/  IMAD R7, R29.reuse, R8, R7 ;  /* 0x000000081d077224 */ /* 0x040fe200078e0207 */
[----:B------:R-:W4:Y:S01]  /*3350*/  LDL R14, [R1+0xd4c] ;  /* 0x000d4c00010e7983 */ /* 0x000f220000100800 */
[----:B------:R-:W-:-:S03]  /*3360*/  IMAD R6, R29, R6, R4 ;  /* 0x000000061d067224 */ /* 0x000fc600078e0204 */
[----:B------:R3:W-:Y:S04]  /*3370*/  STL [R1+0x1cc], R0 ;  /* 0x0001cc0001007387 */ /* 0x0007e80000100800 */
[----:B------:R2:W-:Y:S04]  /*3380*/  STL [R1+0x8c], R9 ;  /* 0x00008c0901007387 */ /* 0x0005e80000100800 */
[----:B------:R4:W-:Y:S01]  /*3390*/  STL [R1+0x90], R7 ;  /* 0x0000900701007387 */ /* 0x0009e20000100800 */
[----:B---3--:R-:W-:-:S03]  /*33a0*/  IABS R0, R15 ;  /* 0x0000000f00007213 */ /* 0x008fc60000000000 */
[----:B------:R0:W-:Y:S01]  /*33b0*/  STL [R1+0x94], R6 ;  /* 0x0000940601007387 */ /* 0x0001e20000100800 */
[----:B------:R-:W-:-:S03]  /*33c0*/  IMAD.HI.U32 R5, R28, R2, RZ ;  /* 0x000000021c057227 */ /* 0x000fc600078e00ff */
[----:B------:R-:W3:Y:S01]  /*33d0*/  LDL R15, [R1+0xd48] ;  /* 0x000d4800010f7983 */ /* 0x000ee20000100800 */
[----:B------:R-:W-:-:S04]  /*33e0*/  IMAD.MOV R5, RZ, RZ, -R5 ;  /* 0x000000ffff057224 */ /* 0x000fc800078e0a05 */
[----:B------:R-:W-:-:S05]  /*33f0*/  IMAD R2, R29, R5, R2 ;  /* 0x000000051d027224 */ /* 0x000fca00078e0202 */
[----:B------:R1:W-:Y:S01]  /*3400*/  STL [R1+0x1c0], R2 ;  /* 0x0001c00201007387 */ /* 0x0003e20000100800 */
        /* <DEDUP_REMOVED lines=8> */
[C---:B------:R-:W-:Y:S02]  /*3490*/  IMAD R0, R29.reuse, R4, R0 ;  /* 0x000000041d007224 */ /* 0x040fe400078e0200 */
[----:B------:R-:W-:Y:S02]  /*34a0*/  IMAD.MOV R10, RZ, RZ, -R10 ;  /* 0x000000ffff0a7224 */ /* 0x000fe400078e0a0a */
[----:B------:R-:W-:Y:S02]  /*34b0*/  IMAD.MOV R8, RZ, RZ, -R8 ;  /* 0x000000ffff087224 */ /* 0x000fe400078e0a08 */
[C---:B------:R-:W-:Y:S02]  /*34c0*/  IMAD R9, R29.reuse, R10, R9 ;  /* 0x0000000a1d097224 */ /* 0x040fe400078e0209 */
[----:B------:R-:W-:Y:S01]  /*34d0*/  IMAD R7, R29, R8, R7 ;  /* 0x000000081d077224 */ /* 0x000fe200078e0207 */
[----:B------:R-:W-:Y:S02]  /*34e0*/  IABS R5, R19 ;  /* 0x0000001300057213 */ /* 0x000fe40000000000 */
[----:B------:R-:W4:Y:S03]  /*34f0*/  LDL R19, [R1+0xd38] ;  /* 0x000d380001137983 */ /* 0x000f260000100800 */
[----:B0-----:R-:W-:-:S04]  /*3500*/  IMAD.HI.U32 R6, R28, R5, RZ ;  /* 0x000000051c067227 */ /* 0x001fc800078e00ff */
[----:B------:R-:W-:Y:S01]  /*3510*/  IMAD.MOV R6, RZ, RZ, -R6 ;  /* 0x000000ffff067224 */ /* 0x000fe200078e0a06 */
[----:B-1----:R-:W-:-:S03]  /*3520*/  IABS R2, R13 ;  /* 0x0000000d00027213 */ /* 0x002fc60000000000 */
[----:B------:R-:W-:Y:S01]  /*3530*/  IMAD R6, R29, R6, R5 ;  /* 0x000000061d067224 */ /* 0x000fe200078e0205 */
[----:B------:R-:W4:Y:S01]  /*3540*/  LDL R13, [R1+0xd34] ;  /* 0x000d3400010d7983 */ /* 0x000f220000100800 */
[----:B------:R-:W-:-:S04]  /*3550*/  IMAD.HI.U32 R4, R28, R2, RZ ;  /* 0x000000021c047227 */ /* 0x000fc800078e00ff */
[----:B------:R-:W-:Y:S01]  /*3560*/  IMAD.MOV R4, RZ, RZ, -R4 ;  /* 0x000000ffff047224 */ /* 0x000fe200078e0a04 */
[----:B------:R0:W-:Y:S03]  /*3570*/  STL [R1+0x1b4], R0 ;  /* 0x0001b40001007387 */ /* 0x0001e60000100800 */
[----:B------:R-:W-:Y:S01]  /*3580*/  IMAD R2, R29, R4, R2 ;  /* 0x000000041d027224 */ /* 0x000fe200078e0202 */
[----:B------:R3:W-:Y:S04]  /*3590*/  STL [R1+0x88], R9 ;  /* 0x0000880901007387 */ /* 0x0007e80000100800 */
[----:B------:R2:W-:Y:S01]  /*35a0*/  STL [R1+0x194], R7 ;  /* 0x0001940701007387 */ /* 0x0005e20000100800 */
[----:B0-----:R-:W-:-:S03]  /*35b0*/  IABS R0, R14 ;  /* 0x0000000e00007213 */ /* 0x001fc60000000000 */
[----:B------:R0:W-:Y:S04]  /*35c0*/  STL [R1+0x198], R6 ;  /* 0x0001980601007387 */ /* 0x0001e80000100800 */
[----:B------:R-:W4:Y:S01]  /*35d0*/  LDL R14, [R1+0xd30] ;  /* 0x000d3000010e7983 */ /* 0x000f220000100800 */
[----:B---3--:R-:W-:-:S03]  /*35e0*/  IABS R9, R15 ;  /* 0x0000000f00097213 */ /* 0x008fc60000000000 */
[----:B------:R1:W-:Y:S04]  /*35f0*/  STL [R1+0x1a8], R2 ;  /* 0x0001a80201007387 */ /* 0x0003e80000100800 */
        /* <DEDUP_REMOVED lines=9> */
[----:B0-----:R-:W-:-:S04]  /*3690*/  IMAD.HI.U32 R6, R28, R4, RZ ;  /* 0x000000041c067227 */ /* 0x001fc800078e00ff */
[C---:B------:R-:W-:Y:S02]  /*36a0*/  IMAD R0, R29.reuse, R5, R0 ;  /* 0x000000051d007224 */ /* 0x040fe400078e0200 */
[----:B------:R-:W-:Y:S02]  /*36b0*/  IMAD.MOV R10, RZ, RZ, -R10 ;  /* 0x000000ffff0a7224 */ /* 0x000fe400078e0a0a */
[----:B------:R-:W-:Y:S02]  /*36c0*/  IMAD.MOV R8, RZ, RZ, -R8 ;  /* 0x000000ffff087224 */ /* 0x000fe400078e0a08 */
[----:B------:R-:W-:Y:S02]  /*36d0*/  IMAD.MOV R6, RZ, RZ, -R6 ;  /* 0x000000ffff067224 */ /* 0x000fe400078e0a06 */
[C---:B------:R-:W-:Y:S02]  /*36e0*/  IMAD R9, R29.reuse, R10, R9 ;  /* 0x0000000a1d097224 */ /* 0x040fe400078e0209 */
[----:B------:R-:W-:-:S02]  /*36f0*/  IMAD R7, R29, R8, R7 ;  /* 0x000000081d077224 */ /* 0x000fc400078e0207 */
[C---:B------:R-:W-:Y:S01]  /*3700*/  IMAD R6, R29.reuse, R6, R4 ;  /* 0x000000061d067224 */ /* 0x040fe200078e0204 */
[----:B-1----:R-:W-:Y:S02]  /*3710*/  IABS R2, R19 ;  /* 0x0000001300027213 */ /* 0x002fe40000000000 */
[----:B------:R-:W4:Y:S03]  /*3720*/  LDL R19, [R1+0xd1c] ;  /* 0x000d1c0001137983 */ /* 0x000f260000100800 */
[----:B------:R-:W-:Y:S01]  /*3730*/  IMAD.HI.U32 R5, R28, R2, RZ ;  /* 0x000000021c057227 */ /* 0x000fe200078e00ff */
[----:B------:R0:W-:Y:S03]  /*3740*/  STL [R1+0x1a0], R0 ;  /* 0x0001a00001007387 */ /* 0x0001e60000100800 */
[----:B------:R-:W-:Y:S01]  /*3750*/  IMAD.MOV R5, RZ, RZ, -R5 ;  /* 0x000000ffff057224 */ /* 0x000fe200078e0a05 */
[----:B------:R1:W-:Y:S03]  /*3760*/  STL [R1+0x168], R9 ;  /* 0x0001680901007387 */ /* 0x0003e60000100800 */
[----:B------:R-:W-:Y:S01]  /*3770*/  IMAD R2, R29, R5, R2 ;  /* 0x000000051d027224 */ /* 0x000fe200078e0202 */
[----:B0-----:R-:W-:-:S02]  /*3780*/  IABS R0, R13 ;  /* 0x0000000d00007213 */ /* 0x001fc40000000000 */
[----:B------:R-:W4:Y:S04]  /*3790*/  LDL R13, [R1+0xd20] ;  /* 0x000d2000010d7983 */ /* 0x000f280000100800 */
[----:B------:R3:W-:Y:S04]  /*37a0*/  STL [R1+0x16c], R7 ;  /* 0x00016c0701007387 */ /* 0x0007e80000100800 */
[----:B------:R-:W-:Y:S01]  /*37b0*/  STL [R1+0x174], R6 ;  /* 0x0001740601007387 */ /* 0x000fe20000100800 */
[----:B-1----:R-:W-:-:S03]  /*37c0*/  IABS R9, R14 ;  /* 0x0000000e00097213 */ /* 0x002fc60000000000 */
        /* <DEDUP_REMOVED lines=25> */
[----:B------:R1:W-:Y:S04]  /*3960*/  STL [R1+0x130], R7 ;  /* 0x0001300701007387 */ /* 0x0003e80000100800 */
[----:B------:R-:W-:Y:S04]  /*3970*/  STL [R1+0x134], R6 ;  /* 0x0001340601007387 */ /* 0x000fe80000100800 */
[----:B------:R-:W4:Y:S01]  /*3980*/  LDL R18, [R1+0xd04] ;  /* 0x000d040001127983 */ /* 0x000f220000100800 */
[----:B0-----:R-:W-:-:S03]  /*3990*/  IABS R0, R19 ;  /* 0x0000001300007213 */ /* 0x001fc60000000000 */
[----:B------:R2:W-:Y:S02]  /*39a0*/  STL [R1+0x154], R2 ;  /* 0x0001540201007387 */ /* 0x0005e40000100800 */
[----:B------:R-:W-:Y:S02]  /*39b0*/  IMAD.HI.U32 R5, R28, R0, RZ ;  /* 0x000000001c057227 */ /* 0x000fe400078e00ff */
[----:B------:R-:W4:Y:S01]  /*39c0*/  LDL R19, [R1+0xcf8] ;  /* 0x000cf80001137983 */ /* 0x000f220000100800 */
[----:B-1----:R-:W-:-:S03]  /*39d0*/  IABS R9, R13 ;  /* 0x0000000d00097213 */ /* 0x002fc60000000000 */
[----:B------:R-:W4:Y:S02]  /*39e0*/  LDL R13, [R1+0xd08] ;  /* 0x000d0800010d7983 */ /* 0x000f240000100800 */
[----:B------:R-:W-:-:S04]  /*39f0*/  IMAD.HI.U32 R10, R28, R9, RZ ;  /* 0x000000091c0a7227 */ /* 0x000fc800078e00ff */
[----:B------:R-:W-:Y:S02]  /*3a00*/  IMAD.MOV R5, RZ, RZ, -R5 ;  /* 0x000000ffff057224 */ /* 0x000fe400078e0a05 */
[----:B------:R-:W-:Y:S02]  /*3a10*/  IMAD.MOV R10, RZ, RZ, -R10 ;  /* 0x000000ffff0a7224 */ /* 0x000fe400078e0a0a */
[----:B------:R-:W-:Y:S01]  /*3a20*/  IMAD R0, R29, R5, R0 ;  /* 0x000000051d007224 */ /* 0x000fe200078e0200 */
[----:B------:R-:W-:Y:S02]  /*3a30*/  IABS R7, R14 ;  /* 0x0000000e00077213 */ /* 0x000fe40000000000 */
[----:B------:R-:W4:Y:S01]  /*3a40*/  LDL R14, [R1+0xcfc] ;  /* 0x000cfc00010e7983 */ /* 0x000f220000100800 */
[----:B---3--:R-:W-:-:S03]  /*3a50*/  IABS R4, R15 ;  /* 0x0000000f00047213 */ /* 0x008fc60000000000 */
[----:B------:R-:W3:Y:S01]  /*3a60*/  LDL R15, [R1+0xd00] ;  /* 0x000d0000010f7983 */ /* 0x000ee20000100800 */
[----:B------:R-:W-:-:S04]  /*3a70*/  IMAD.HI.U32 R8, R28, R7, RZ ;  /* 0x000000071c087227 */ /* 0x000fc800078e00ff */
[----:B------:R-:W-:Y:S02]  /*3a80*/  IMAD.MOV R8, RZ, RZ, -R8 ;  /* 0x000000ffff087224 */ /* 0x000fe400078e0a08 */
[C---:B------:R-:W-:Y:S02]  /*3a90*/  IMAD R9, R29.reuse, R10, R9 ;  /* 0x0000000a1d097224 */ /* 0x040fe400078e0209 */
[----:B------:R-:W-:Y:S01]  /*3aa0*/  IMAD R7, R29, R8, R7 ;  /* 0x000000081d077224 */ /* 0x000fe200078e0207 */
[----:B------:R4:W-:Y:S04]  /*3ab0*/  STL [R1+0x13c], R0 ;  /* 0x00013c0001007387 */ /* 0x0009e80000100800 */
[----:B------:R-:W-:Y:S01]  /*3ac0*/  STL [R1+0xe8], R9 ;  /* 0x0000e80901007387 */ /* 0x000fe20000100800 */
[----:B--2---:R-:W-:-:S03]  /*3ad0*/  IABS R2, R12 ;  /* 0x0000000c00027213 */ /* 0x004fc60000000000 */
[----:B------:R-:W2:Y:S04]  /*3ae0*/  LDL R12, [R1+0xcf4] ;  /* 0x000cf400010c7983 */ /* 0x000ea80000100800 */
[----:B------:R-:W-:Y:S01]  /*3af0*/  STL [R1+0xec], R7 ;  /* 0x0000ec0701007387 */ /* 0x000fe20000100800 */
[----:B----4-:R-:W-:-:S03]  /*3b00*/  IABS R0, R11 ;  /* 0x0000000b00007213 */ /* 0x010fc60000000000 */
[----:B------:R-:W4:Y:S01]  /*3b10*/  LDL R11, [R1+0xcf0] ;  /* 0x000cf000010b7983 */ /* 0x000f220000100800 */
[----:B------:R-:W-:-:S04]  /*3b20*/  IMAD.HI.U32 R6, R28, R4, RZ ;  /* 0x000000041c067227 */ /* 0x000fc800078e00ff */
[----:B------:R-:W-:-:S04]  /*3b30*/  IMAD.HI.U32 R5, R28, R2, RZ ;  /* 0x000000021c057227 */ /* 0x000fc800078e00ff */
[----:B------:R-:W-:Y:S02]  /*3b40*/  IMAD.MOV R6, RZ, RZ, -R6 ;  /* 0x000000ffff067224 */ /* 0x000fe400078e0a06 */
[----:B------:R-:W-:Y:S02]  /*3b50*/  IMAD.MOV R5, RZ, RZ, -R5 ;  /* 0x000000ffff057224 */ /* 0x000fe400078e0a05 */
[C---:B------:R-:W-:Y:S02]  /*3b60*/  IMAD R4, R29.reuse, R6, R4 ;  /* 0x000000061d047224 */ /* 0x040fe400078e0204 */
[----:B------:R-:W-:-:S03]  /*3b70*/  IMAD R2, R29, R5, R2 ;  /* 0x000000051d027224 */ /* 0x000fc600078e0202 */
[----:B------:R0:W-:Y:S04]  /*3b80*/  STL [R1+0xf4], R4 ;  /* 0x0000f40401007387 */ /* 0x0001e80000100800 */
[----:B------:R3:W-:Y:S01]  /*3b90*/  STL [R1+0x114], R2 ;  /* 0x0001140201007387 */ /* 0x0007e20000100800 */
[----:B0-----:R-:W-:-:S04]  /*3ba0*/  IMAD.HI.U32 R4, R28, R0, RZ ;  /* 0x000000001c047227 */ /* 0x001fc800078e00ff */
[----:B------:R-:W-:-:S04]  /*3bb0*/  IMAD.MOV R4, RZ, RZ, -R4 ;  /* 0x000000ffff047224 */ /* 0x000fc800078e0a04 */
[----:B------:R-:W-:Y:S01]  /*3bc0*/  IMAD R0, R29, R4, R0 ;  /* 0x000000041d007224 */ /* 0x000fe200078e0200 */
[----:B------:R-:W-:-:S05]  /*3bd0*/  IABS R9, R18 ;  /* 0x0000001200097213 */ /* 0x000fca0000000000 */
[C---:B------:R-:W-:Y:S01]  /*3be0*/  IMAD.HI.U32 R10, R28.reuse, R9, RZ ;  /* 0x000000091c0a7227 */ /* 0x040fe200078e00ff */
[----:B------:R-:W-:Y:S02]  /*3bf0*/  IABS R7, R13 ;  /* 0x0000000d00077213 */ /* 0x000fe40000000000 */
[----:B------:R-:W4:Y:S03]  /*3c00*/  LDL R13, [R1+0xcec] ;  /* 0x000cec00010d7983 */ /* 0x000f260000100800 */
[----:B------:R-:W-:-:S04]  /*3c10*/  IMAD.HI.U32 R8, R28, R7, RZ ;  /* 0x000000071c087227 */ /* 0x000fc800078e00ff */
[----:B------:R-:W-:Y:S02]  /*3c20*/  IMAD.MOV R10, RZ, RZ, -R10 ;  /* 0x000000ffff0a7224 */ /* 0x000fe400078e0a0a */
[----:B------:R-:W-:Y:S02]  /*3c30*/  IMAD.MOV R8, RZ, RZ, -R8 ;  /* 0x000000ffff087224 */ /* 0x000fe400078e0a08 */
[----:B------:R-:W-:Y:S01]  /*3c40*/  IMAD R9, R29, R10, R9 ;  /* 0x0000000a1d097224 */ /* 0x000fe200078e0209 */
[----:B------:R-:W-:Y:S02]  /*3c50*/  IABS R5, R14 ;  /* 0x0000000e00057213 */ /* 0x000fe40000000000 */
[----:B------:R-:W4:Y:S03]  /*3c60*/  LDL R14, [R1+0xce8] ;  /* 0x000ce800010e7983 */ /* 0x000f260000100800 */
[----:B------:R-:W-:Y:S01]  /*3c70*/  IMAD.HI.U32 R6, R28, R5, RZ ;  /* 0x000000051c067227 */ /* 0x000fe200078e00ff */
[----:B---3--:R-:W-:-:S03]  /*3c80*/  IABS R2, R15 ;  /* 0x0000000f00027213 */ /* 0x008fc60000000000 */
[----:B------:R-:W-:Y:S01]  /*3c90*/  IMAD.MOV R6, RZ, RZ, -R6 ;  /* 0x000000ffff067224 */ /* 0x000fe200078e0a06 */
[----:B------:R-:W3:Y:S01]  /*3ca0*/  LDL R15, [R1+0xce4] ;  /* 0x000ce400010f7983 */ /* 0x000ee20000100800 */
[----:B------:R-:W-:-:S04]  /*3cb0*/  IMAD.HI.U32 R4, R28, R2, RZ ;  /* 0x000000021c047227 */ /* 0x000fc800078e00ff */
[----:B------:R-:W-:Y:S02]  /*3cc0*/  IMAD.MOV R4, RZ, RZ, -R4 ;  /* 0x000000ffff047224 */ /* 0x000fe400078e0a04 */
[C---:B------:R-:W-:Y:S02]  /*3cd0*/  IMAD R8, R29.reuse, R8, R7 ;  /* 0x000000081d087224 */ /* 0x040fe400078e0207 */
[C---:B------:R-:W-:Y:S01]  /*3ce0*/  IMAD R5, R29.reuse, R6, R5 ;  /* 0x000000061d057224 */ /* 0x040fe200078e0205 */
[----:B------:R0:W-:Y:S01]  /*3cf0*/  STL [R1+0xfc], R0 ;  /* 0x0000fc0001007387 */ /* 0x0001e20000100800 */
[----:B------:R-:W-:-:S03]  /*3d00*/  IMAD R2, R29, R4, R2 ;  /* 0x000000041d027224 */ /* 0x000fc600078e0202 */
[----:B------:R-:W-:Y:S04]  /*3d10*/  STL [R1+0x38], R9 ;  /* 0x0000380901007387 */ /* 0x000fe80000100800 */
[----:B------:R-:W-:Y:S04]  /*3d20*/  STL [R1+0x34], R8 ;  /* 0x0000340801007387 */ /* 0x000fe80000100800 */
[----:B------:R4:W-:Y:S04]  /*3d30*/  STL [R1+0x30], R5 ;  /* 0x0000300501007387 */ /* 0x0009e80000100800 */
[----:B------:R1:W-:Y:S01]  /*3d40*/  STL [R1+0x2c], R2 ;  /* 0x00002c0201007387 */ /* 0x0003e20000100800 */
[----:B0-----:R-:W-:-:S02]  /*3d50*/  IABS R0, R19 ;  /* 0x0000001300007213 */ /* 0x001fc40000000000 */
[----:B--2---:R-:W-:Y:S01]  /*3d60*/  IABS R6, R12 ;  /* 0x0000000c00067213 */ /* 0x004fe20000000000 */
[----:B------:R-:W2:Y:S01]  /*3d70*/  LDL R17, [R1+0xce0] ;  /* 0x000ce00001117983 */ /* 0x000ea20000100800 */
[----:B----4-:R-:W-:-:S03]  /*3d80*/  IABS R5, R11 ;  /* 0x0000000b00057213 */ /* 0x010fc60000000000 */
[----:B------:R-:W4:Y:S04]  /*3d90*/  LDL R18, [R1+0xcdc] ;  /* 0x000cdc0001127983 */ /* 0x000f280000100800 */
[----:B------:R-:W2:Y:S01]  /*3da0*/  LDL R11, [R1+0xcd8] ;  /* 0x000cd800010b7983 */ /* 0x000ea20000100800 */
[----:B------:R-:W-:-:S03]  /*3db0*/  IMAD.HI.U32 R7, R28, R0, RZ ;  /* 0x000000001c077227 */ /* 0x000fc600078e00ff */
[----:B------:R-:W4:Y:S01]  /*3dc0*/  LDL R19, [R1+0xcd0] ;  /* 0x000cd00001137983 */ /* 0x000f220000100800 */
        /* <DEDUP_REMOVED lines=10> */
[----:B------:R-:W-:-:S04]  /*3e70*/  IMAD.HI.U32 R7, R28, R4, RZ ;  /* 0x000000041c077227 */ /* 0x000fc800078e00ff */
[----:B------:R-:W-:Y:S01]  /*3e80*/  IMAD.MOV R7, RZ, RZ, -R7 ;  /* 0x000000ffff077224 */ /* 0x000fe200078e0a07 */
[----:B------:R3:W-:Y:S03]  /*3e90*/  STL [R1+0x28], R0 ;  /* 0x0000280001007387 */ /* 0x0007e60000100800 */
[----:B------:R-:W-:Y:S01]  /*3ea0*/  IMAD R4, R29, R7, R4 ;  /* 0x000000071d047224 */ /* 0x000fe200078e0204 */
[----:B-1----:R-:W-:-:S05]  /*3eb0*/  IABS R2, R14 ;  /* 0x0000000e00027213 */ /* 0x002fca0000000000 */
[----:B------:R-:W-:Y:S01]  /*3ec0*/  IMAD.HI.U32 R10, R28, R2, RZ ;  /* 0x000000021c0a7227 */ /* 0x000fe200078e00ff */
[----:B------:R0:W-:Y:S03]  /*3ed0*/  STL [R1+0x24], R6 ;  /* 0x0000240601007387 */ /* 0x0001e60000100800 */
[----:B------:R-:W-:Y:S01]  /*3ee0*/  IMAD.MOV R10, RZ, RZ, -R10 ;  /* 0x000000ffff0a7224 */ /* 0x000fe200078e0a0a */
[----:B------:R-:W4:Y:S01]  /*3ef0*/  LDL R12, [R1+0xccc] ;  /* 0x000ccc00010c7983 */ /* 0x000f220000100800 */
[----:B---3--:R-:W-:-:S03]  /*3f00*/  IABS R0, R15 ;  /* 0x0000000f00007213 */ /* 0x008fc60000000000 */
[----:B------:R-:W-:Y:S01]  /*3f10*/  STL [R1+0x20], R5 ;  /* 0x0000200501007387 */ /* 0x000fe20000100800 */
[----:B0-----:R-:W-:-:S03]  /*3f20*/  IMAD R6, R29, R10, R2 ;  /* 0x0000000a1d067224 */ /* 0x001fc600078e0202 */
[----:B------:R-:W3:Y:S04]  /*3f30*/  LDL R14, [R1+0xcc8] ;  /* 0x000cc800010e7983 */ /* 0x000ee80000100800 */
[----:B------:R-:W-:Y:S04]  /*3f40*/  STL [R1+0x1c], R4 ;  /* 0x00001c0401007387 */ /* 0x000fe80000100800 */
[----:B------:R-:W3:Y:S04]  /*3f50*/  LDL R15, [R1+0xcc4] ;  /* 0x000cc400010f7983 */ /* 0x000ee80000100800 */
[----:B------:R2:W-:Y:S02]  /*3f60*/  STL [R1+0x18], R6 ;  /* 0x0000180601007387 */ /* 0x0005e40000100800 */
[----:B--2---:R-:W-:-:S02]  /*3f70*/  IABS R6, R11 ;  /* 0x0000000b00067213 */ /* 0x004fc40000000000 */
[----:B------:R-:W2:Y:S01]  /*3f80*/  LDL R11, [R1+0xcc0] ;  /* 0x000cc000010b7983 */ /* 0x000ea20000100800 */
[----:B------:R-:W-:Y:S01]  /*3f90*/  IMAD.HI.U32 R5, R28, R0, RZ ;  /* 0x000000001c057227 */ /* 0x000fe200078e00ff */
[----:B------:R-:W-:-:S03]  /*3fa0*/  IABS R2, R17 ;  /* 0x0000001100027213 */ /* 0x000fc60000000000 */
[----:B------:R-:W-:Y:S01]  /*3fb0*/  IMAD.MOV R7, RZ, RZ, -R5 ;  /* 0x000000ffff077224 */ /* 0x000fe200078e0a05 */
[----:B----4-:R-:W-:Y:S01]  /*3fc0*/  IABS R4, R18 ;  /* 0x0000001200047213 */ /* 0x010fe20000000000 */
[----:B------:R-:W-:Y:S02]  /*3fd0*/  IMAD.MOV.U32 R5, RZ, RZ, R6 ;  /* 0x000000ffff057224 */ /* 0x000fe400078e0006 */
[----:B------:R-:W-:Y:S02]  /*3fe0*/  IMAD R6, R29, R7, R0 ;  /* 0x000000071d067224 */ /* 0x000fe400078e0200 */
[----:B------:R-:W-:-:S04]  /*3ff0*/  IMAD.HI.U32 R9, R28, R2, RZ ;  /* 0x000000021c097227 */ /* 0x000fc800078e00ff */
[----:B------:R-:W-:-:S04]  /*4000*/  IMAD.HI.U32 R7, R28, R5, RZ ;  /* 0x000000051c077227 */ /* 0x000fc800078e00ff */
[----:B------:R-:W-:Y:S02]  /*4010*/  IMAD.MOV R9, RZ, RZ, -R9 ;  /* 0x000000ffff097224 */ /* 0x000fe400078e0a09 */
[----:B------:R-:W-:Y:S02]  /*4020*/  IMAD.MOV R7, RZ, RZ, -R7 ;  /* 0x000000ffff077224 */ /* 0x000fe400078e0a07 */
[----:B------:R-:W-:Y:S01]  /*4030*/  IMAD R2, R29, R9, R2 ;  /* 0x000000091d027224 */ /* 0x000fe200078e0202 */
[----:B------:R-:W-:Y:S02]  /*4040*/  IABS R8, R13 ;  /* 0x0000000d00087213 */ /* 0x000fe40000000000 */
[----:B------:R-:W4:Y:S03]  /*4050*/  LDL R13, [R1+0xcbc] ;  /* 0x000cbc00010d7983 */ /* 0x000f260000100800 */
[----:B------:R-:W-:-:S02]  /*4060*/  IMAD.MOV.U32 R0, RZ, RZ, R8 ;  /* 0x000000ffff007224 */ /* 0x000fc400078e0008 */
[----:B------:R-:W-:-:S04]  /*4070*/  IMAD.HI.U32 R8, R28, R4, RZ ;  /* 0x000000041c087227 */ /* 0x000fc800078e00ff */
[----:B------:R-:W-:-:S04]  /*4080*/  IMAD.HI.U32 R10, R28, R0, RZ ;  /* 0x000000001c0a7227 */ /* 0x000fc800078e00ff */
[----:B------:R-:W-:Y:S02]  /*4090*/  IMAD.MOV R8, RZ, RZ, -R8 ;  /* 0x000000ffff087224 */ /* 0x000fe400078e0a08 */
[----:B------:R-:W-:Y:S02]  /*40a0*/  IMAD.MOV R10, RZ, RZ, -R10 ;  /* 0x000000ffff0a7224 */ /* 0x000fe400078e0a0a */
[C---:B------:R-:W-:Y:S02]  /*40b0*/  IMAD R8, R29.reuse, R8, R4 ;  /* 0x000000081d087224 */ /* 0x040fe400078e0204 */
[C---:B------:R-:W-:Y:S01]  /*40c0*/  IMAD R4, R29.reuse, R7, R5 ;  /* 0x000000071d047224 */ /* 0x040fe200078e0205 */
[----:B------:R0:W-:Y:S01]  /*40d0*/  STL [R1+0x14], R6 ;  /* 0x0000140601007387 */ /* 0x0001e20000100800 */
[----:B------:R-:W-:-:S03]  /*40e0*/  IMAD R0, R29, R10, R0 ;  /* 0x0000000a1d007224 */ /* 0x000fc600078e0200 */
[----:B------:R1:W-:Y:S04]  /*40f0*/  STL [R1+0x10], R2 ;  /* 0x0000100201007387 */ /* 0x0003e80000100800 */
[----:B------:R-:W-:Y:S01]  /*4100*/  STL [R1+0xc], R8 ;  /* 0x00000c0801007387 */ /* 0x000fe20000100800 */
[----:B------:R-:W-:-:S03]  /*4110*/  IABS R27, R12 ;  /* 0x0000000c001b7213 */ /* 0x000fc60000000000 */
[----:B------:R-:W-:Y:S04]  /*4120*/  STL [R1+0x8], R4 ;  /* 0x0000080401007387 */ /* 0x000fe80000100800 */
[----:B------:R0:W-:Y:S01]  /*4130*/  STL [R1+0x4], R0 ;  /* 0x0000040001007387 */ /* 0x0001e20000100800 */
[----:B---3--:R-:W-:-:S03]  /*4140*/  IABS R26, R14 ;  /* 0x0000000e001a7213 */ /* 0x008fc60000000000 */
[----:B------:R-:W3:Y:S04]  /*4150*/  LDL R12, [R1+0xcb8] ;  /* 0x000cb800010c7983 */ /* 0x000ee80000100800 */
[----:B------:R-:W3:Y:S01]  /*4160*/  LDL R14, [R1+0xcb4] ;  /* 0x000cb400010e7983 */ /* 0x000ee20000100800 */
[----:B------:R-:W-:-:S03]  /*4170*/  IABS R25, R15 ;  /* 0x0000000f00197213 */ /* 0x000fc60000000000 */
[----:B------:R-:W3:Y:S01]  /*4180*/  LDL R15, [R1+0xcb0] ;  /* 0x000cb000010f7983 */ /* 0x000ee20000100800 */
[----:B--2---:R-:W-:-:S03]  /*4190*/  IABS R24, R11 ;  /* 0x0000000b00187213 */ /* 0x004fc60000000000 */
[----:B------:R-:W2:Y:S01]  /*41a0*/  LDL R11, [R1+0xcac] ;  /* 0x000cac00010b7983 */ /* 0x000ea20000100800 */
[----:B0-----:R-:W-:-:S05]  /*41b0*/  IABS R6, R19 ;  /* 0x0000001300067213 */ /* 0x001fca0000000000 */
[----:B-1----:R-:W-:-:S04]  /*41c0*/  IMAD.HI.U32 R2, R28, R6, RZ ;  /* 0x000000061c027227 */ /* 0x002fc800078e00ff */
[----:B------:R-:W-:-:S04]  /*41d0*/  IMAD.MOV R2, RZ, RZ, -R2 ;  /* 0x000000ffff027224 */ /* 0x000fc800078e0a02 */
[----:B------:R-:W-:Y:S02]  /*41e0*/  IMAD R0, R29, R2, R6 ;  /* 0x000000021d007224 */ /* 0x000fe400078e0206 */
[----:B------:R-:W-:-:S03]  /*41f0*/  IMAD.HI.U32 R4, R28, R27, RZ ;  /* 0x0000001b1c047227 */ /* 0x000fc600078e00ff */
[----:B------:R0:W-:Y:S01]  /*4200*/  STL [R1], R0 ;  /* 0x0000000001007387 */ /* 0x0001e20000100800 */
        /* <DEDUP_REMOVED lines=11> */
[----:B----4-:R-:W-:Y:S02]  /*42c0*/  IABS R23, R13 ;  /* 0x0000000d00177213 */ /* 0x010fe40000000000 */
[----:B------:R-:W4:Y:S04]  /*42d0*/  LDL R13, [R1+0xca8] ;  /* 0x000ca800010d7983 */ /* 0x000f280000100800 */
[----:B------:R-:W-:Y:S04]  /*42e0*/  STL [R1+0x102c], R27 ;  /* 0x00102c1b01007387 */ /* 0x000fe80000100800 */
[----:B------:R-:W-:Y:S04]  /*42f0*/  STL [R1+0x1010], R26 ;  /* 0x0010101a01007387 */ /* 0x000fe80000100800 */
[----:B------:R-:W-:Y:S04]  /*4300*/  STL [R1+0x100c], R25 ;  /* 0x00100c1901007387 */ /* 0x000fe80000100800 */
[----:B------:R-:W-:Y:S01]  /*4310*/  STL [R1+0x1008], R24 ;  /* 0x0010081801007387 */ /* 0x000fe20000100800 */
[----:B---3--:R-:W-:-:S03]  /*4320*/  IABS R22, R12 ;  /* 0x0000000c00167213 */ /* 0x008fc60000000000 */
[----:B------:R-:W3:Y:S01]  /*4330*/  LDL R12, [R1+0xca4] ;  /* 0x000ca400010c7983 */ /* 0x000ee20000100800 */
[----:B------:R-:W-:-:S03]  /*4340*/  IABS R21, R14 ;  /* 0x0000000e00157213 */ /* 0x000fc60000000000 */
[----:B------:R-:W3:Y:S01]  /*4350*/  LDL R14, [R1+0xca0] ;  /* 0x000ca000010e7983 */ /* 0x000ee20000100800 */
[----:B------:R-:W-:-:S03]  /*4360*/  IABS R20, R15 ;  /* 0x0000000f00147213 */ /* 0x000fc60000000000 */
[----:B------:R-:W3:Y:S01]  /*4370*/  LDL R15, [R1+0xc9c] ;  /* 0x000c9c00010f7983 */ /* 0x000ee20000100800 */
[----:B--2---:R-:W-:-:S03]  /*4380*/  IABS R19, R11 ;  /* 0x0000000b00137213 */ /* 0x004fc60000000000 */
[----:B------:R-:W2:Y:S01]  /*4390*/  LDL R11, [R1+0xc98] ;  /* 0x000c9800010b7983 */ /* 0x000ea20000100800 */
[----:B------:R-:W-:-:S04]  /*43a0*/  IMAD.HI.U32 R0, R28, R23, RZ ;  /* 0x000000171c007227 */ /* 0x000fc800078e00ff */
[----:B------:R-:W-:Y:S02]  /*43b0*/  IMAD.MOV R0, RZ, RZ, -R0 ;  /* 0x000000ffff007224 */ /* 0x000fe400078e0a00 */
[----:B------:R-:W-:-:S04]  /*43c0*/  IMAD.HI.U32 R4, R28, R22, RZ ;  /* 0x000000161c047227 */ /* 0x000fc800078e00ff */
[----:B------:R-:W-:Y:S02]  /*43d0*/  IMAD R23, R29, R0, R23 ;  /* 0x000000001d177224 */ /* 0x000fe400078e0217 */
[----:B------:R-:W-:-:S04]  /*43e0*/  IMAD.HI.U32 R2, R28, R21, RZ ;  /* 0x000000151c027227 */ /* 0x000fc800078e00ff */
[----:B------:R-:W-:-:S04]  /*43f0*/  IMAD.HI.U32 R0, R28, R20, RZ ;  /* 0x000000141c007227 */ /* 0x000fc800078e00ff */
[----:B------:R-:W-:-:S04]  /*4400*/  IMAD.HI.U32 R5, R28, R19, RZ ;  /* 0x000000131c057227 */ /* 0x000fc800078e00ff */
[----:B------:R-:W-:Y:S02]  /*4410*/  IMAD.MOV R4, RZ, RZ, -R4 ;  /* 0x000000ffff047224 */ /* 0x000fe400078e0a04 */
[----:B------:R-:W-:Y:S02]  /*4420*/  IMAD.MOV R2, RZ, RZ, -R2 ;  /* 0x000000ffff027224 */ /* 0x000fe400078e0a02 */
[----:B------:R-:W-:Y:S02]  /*4430*/  IMAD.MOV R0, RZ, RZ, -R0 ;  /* 0x000000ffff007224 */ /* 0x000fe400078e0a00 */
[----:B------:R-:W-:Y:S01]  /*4440*/  IMAD.MOV R5, RZ, RZ, -R5 ;  /* 0x000000ffff057224 */ /* 0x000fe200078e0a05 */
[----:B------:R-:W-:Y:S01]  /*4450*/  STL [R1+0x1004], R23 ;  /* 0x0010041701007387 */ /* 0x000fe20000100800 */
[C---:B------:R-:W-:Y:S02]  /*4460*/  IMAD R22, R29.reuse, R4, R22 ;  /* 0x000000041d167224 */ /* 0x040fe400078e0216 */
[----:B------:R-:W-:-:S02]  /*4470*/  IMAD R21, R29, R2, R21 ;  /* 0x000000021d157224 */ /* 0x000fc400078e0215 */
[C---:B------:R-:W-:Y:S02]  /*4480*/  IMAD R20, R29.reuse, R0, R20 ;  /* 0x000000001d147224 */ /* 0x040fe400078e0214 */
[----:B------:R-:W-:Y:S01]  /*4490*/  IMAD R19, R29, R5, R19 ;  /* 0x000000051d137224 */ /* 0x000fe200078e0213 */
[----:B----4-:R-:W-:Y:S02]  /*44a0*/  IABS R18, R13 ;  /* 0x0000000d00127213 */ /* 0x010fe40000000000 */
[----:B------:R-:W4:Y:S04]  /*44b0*/  LDL R13, [R1+0xc94] ;  /* 0x000c9400010d7983 */ /* 0x000f280000100800 */
[----:B------:R0:W-:Y:S01]  /*44c0*/  STL [R1+0x1000], R22 ;  /* 0x0010001601007387 */ /* 0x0001e20000100800 */
[----:B------:R-:W-:-:S03]  /*44d0*/  IMAD.HI.U32 R0, R28, R18, RZ ;  /* 0x000000121c007227 */ /* 0x000fc600078e00ff */
[----:B------:R-:W-:Y:S04]  /*44e0*/  STL [R1+0xffc], R21 ;  /* 0x000ffc1501007387 */ /* 0x000fe80000100800 */
[----:B------:R-:W-:Y:S04]  /*44f0*/  STL [R1+0x1014], R20 ;  /* 0x0010141401007387 */ /* 0x000fe80000100800 */
[----:B------:R-:W-:Y:S01]  /*4500*/  STL [R1+0x1018], R19 ;  /* 0x0010181301007387 */ /* 0x000fe20000100800 */
[----:B------:R-:W-:-:S03]  /*4510*/  IMAD.MOV R0, RZ, RZ, -R0 ;  /* 0x000000ffff007224 */ /* 0x000fc600078e0a00 */
[----:B------:R-:W4:Y:S04]  /*4520*/  LDL R7, [R1+0xc88] ;  /* 0x000c880001077983 */ /* 0x000f280000100800 */
[----:B------:R-:W4:Y:S01]  /*4530*/  LDL R9, [R1+0xc84] ;  /* 0x000c840001097983 */ /* 0x000f220000100800 */
[----:B------:R-:W-:Y:S01]  /*4540*/  IMAD R18, R29, R0, R18 ;  /* 0x000000001d127224 */ /* 0x000fe200078e0212 */
[----:B---3--:R-:W-:Y:S02]  /*4550*/  IABS R17, R12 ;  /* 0x0000000c00117213 */ /* 0x008fe40000000000 */
[----:B------:R-:W3:Y:S01]  /*4560*/  LDL R12, [R1+0xc90] ;  /* 0x000c9000010c7983 */ /* 0x000ee20000100800 */
[----:B------:R-:W-:Y:S02]  /*4570*/  IABS R16, R14 ;  /* 0x0000000e00107213 */ /* 0x000fe40000000000 */
[----:B------:R-:W-:Y:S01]  /*4580*/  IMAD.HI.U32 R4, R28, R17, RZ ;  /* 0x000000111c047227 */ /* 0x000fe200078e00ff */
[----:B------:R-:W-:-:S03]  /*4590*/  IABS R15, R15 ;  /* 0x0000000f000f7213 */ /* 0x000fc60000000000 */
        /* <DEDUP_REMOVED lines=8> */
[----:B--2---:R-:W-:-:S02]  /*4620*/  IABS R14, R11 ;  /* 0x0000000b000e7213 */ /* 0x004fc40000000000 */
[----:B------:R-:W2:Y:S03]  /*4630*/  LDL R11, [R1+0xc8c] ;  /* 0x000c8c00010b7983 */ /* 0x000ea60000100800 */
[----:B------:R-:W-:Y:S01]  /*4640*/  IMAD.HI.U32 R5, R28, R14, RZ ;  /* 0x0000000e1c057227 */ /* 0x000fe200078e00ff */
[----:B------:R-:W-:Y:S03]  /*4650*/  STL [R1+0x101c], R18 ;  /* 0x00101c1201007387 */ /* 0x000fe60000100800 */
[----:B------:R-:W-:Y:S01]  /*4660*/  IMAD.MOV R5, RZ, RZ, -R5 ;  /* 0x000000ffff057224 */ /* 0x000fe200078e0a05 */
[----:B------:R-:W2:Y:S03]  /*4670*/  LDL R8, [R1+0xc80] ;  /* 0x000c800001087983 */ /* 0x000ea60000100800 */
[----:B------:R-:W-:Y:S01]  /*4680*/  IMAD R14, R29, R5, R14 ;  /* 0x000000051d0e7224 */ /* 0x000fe200078e020e */
[----:B0-----:R-:W2:Y:S04]  /*4690*/  LDL.LU R22, [R1+0x250] ;  /* 0x0002500001167983 */ /* 0x001ea80000300800 */
[----:B------:R-:W-:Y:S04]  /*46a0*/  STL [R1+0x1020], R17 ;  /* 0x0010201101007387 */ /* 0x000fe80000100800 */
[----:B------:R-:W-:Y:S04]  /*46b0*/  STL [R1+0x1024], R16 ;  /* 0x0010241001007387 */ /* 0x000fe80000100800 */
[----:B------:R-:W-:Y:S04]  /*46c0*/  STL [R1+0x1028], R15 ;  /* 0x0010280f01007387 */ /* 0x000fe80000100800 */
[----:B------:R-:W-:Y:S04]  /*46d0*/  STL [R1+0x1030], R14 ;  /* 0x0010300e01007387 */ /* 0x000fe80000100800 */
[----:B------:R-:W2:Y:S04]  /*46e0*/  LDL R27, [R1+0xc70] ;  /* 0x000c7000011b7983 */ /* 0x000ea80000100800 */
[----:B------:R-:W2:Y:S04]  /*46f0*/  LDL R26, [R1+0xc74] ;  /* 0x000c7400011a7983 */ /* 0x000ea80000100800 */
[----:B------:R-:W2:Y:S01]  /*4700*/  LDL R6, [R1+0xc78] ;  /* 0x000c780001067983 */ /* 0x000ea20000100800 */
[----:B----4-:R-:W-:-:S05]  /*4710*/  IABS R13, R13 ;  /* 0x0000000d000d7213 */ /* 0x010fca0000000000 */
[----:B------:R-:W-:-:S04]  /*4720*/  IMAD.HI.U32 R0, R28, R13, RZ ;  /* 0x0000000d1c007227 */ /* 0x000fc800078e00ff */
[----:B------:R-:W-:-:S04]  /*4730*/  IMAD.MOV R0, RZ, RZ, -R0 ;  /* 0x000000ffff007224 */ /* 0x000fc800078e0a00 */
[----:B------:R-:W-:Y:S01]  /*4740*/  IMAD R13, R29, R0, R13 ;  /* 0x000000001d0d7224 */ /* 0x000fe200078e020d */
[----:B------:R-:W-:Y:S02]  /*4750*/  IABS R10, R7 ;  /* 0x00000007000a7213 */ /* 0x000fe40000000000 */
[----:B------:R-:W4:Y:S01]  /*4760*/  LDL R7, [R1+0xc7c] ;  /* 0x000c7c0001077983 */ /* 0x000f220000100800 */
[----:B------:R-:W-:Y:S02]  /*4770*/  IABS R9, R9 ;  /* 0x0000000900097213 */ /* 0x000fe40000000000 */
[----:B------:R-:W-:-:S04]  /*4780*/  IMAD.HI.U32 R0, R28, R10, RZ ;  /* 0x0000000a1c007227 */ /* 0x000fc800078e00ff */
[----:B------:R-:W-:Y:S01]  /*4790*/  IMAD.HI.U32 R5, R28, R9, RZ ;  /* 0x000000091c057227 */ /* 0x000fe200078e00ff */
[----:B---3--:R-:W-:-:S05]  /*47a0*/  IABS R12, R12 ;  /* 0x0000000c000c7213 */ /* 0x008fca0000000000 */
[----:B------:R-:W-:-:S04]  /*47b0*/  IMAD.HI.U32 R4, R28, R12, RZ ;  /* 0x0000000c1c047227 */ /* 0x000fc800078e00ff */
[----:B------:R-:W-:Y:S02]  /*47c0*/  IMAD.MOV R4, RZ, RZ, -R4 ;  /* 0x000000ffff047224 */ /* 0x000fe400078e0a04 */
[----:B------:R-:W-:Y:S02]  /*47d0*/  IMAD.MOV R0, RZ, RZ, -R0 ;  /* 0x000000ffff007224 */ /* 0x000fe400078e0a00 */
[----:B------:R-:W-:Y:S02]  /*47e0*/  IMAD.MOV R5, RZ, RZ, -R5 ;  /* 0x000000ffff057224 */ /* 0x000fe400078e0a05 */
[C---:B------:R-:W-:Y:S02]  /*47f0*/  IMAD R12, R29.reuse, R4, R12 ;  /* 0x000000041d0c7224 */ /* 0x040fe400078e020c */
[C---:B------:R-:W-:Y:S01]  /*4800*/  IMAD R10, R29.reuse, R0, R10 ;  /* 0x000000001d0a7224 */ /* 0x040fe200078e020a */
[----:B------:R-:W-:Y:S01]  /*4810*/  STL [R1+0x1034], R13 ;  /* 0x0010340d01007387 */ /* 0x000fe20000100800 */
[----:B------:R-:W-:-:S03]  /*4820*/  IMAD R9, R29, R5, R9 ;  /* 0x000000051d097224 */ /* 0x000fc600078e0209 */
[----:B------:R-:W-:Y:S01]  /*4830*/  STL [R1+0x1038], R12 ;  /* 0x0010380c01007387 */ /* 0x000fe20000100800 */
[----:B--2---:R-:W-:-:S05]  /*4840*/  IABS R11, R11 ;  /* 0x0000000b000b7213 */ /* 0x004fca0000000000 */
[----:B------:R-:W-:-:S04]  /*4850*/  IMAD.HI.U32 R2, R28, R11, RZ ;  /* 0x0000000b1c027227 */ /* 0x000fc800078e00ff */
[----:B------:R-:W-:Y:S01]  /*4860*/  IMAD.MOV R2, RZ, RZ, -R2 ;  /* 0x000000ffff027224 */ /* 0x000fe200078e0a02 */
[----:B------:R-:W-:-:S03]  /*4870*/  IABS R8, R8 ;  /* 0x0000000800087213 */ /* 0x000fc60000000000 */
[----:B------:R-:W-:Y:S02]  /*4880*/  IMAD R11, R29, R2, R11 ;  /* 0x000000021d0b7224 */ /* 0x000fe400078e020b */
[----:B------:R-:W-:-:S03]  /*4890*/  IMAD.HI.U32 R0, R28, R8, RZ ;  /* 0x000000081c007227 */ /* 0x000fc600078e00ff */
[----:B------:R-:W-:Y:S01]  /*48a0*/  STL [R1+0x103c], R11 ;  /* 0x00103c0b01007387 */ /* 0x000fe20000100800 */
[----:B------:R-:W-:-:S03]  /*48b0*/  IMAD.MOV R0, RZ, RZ, -R0 ;  /* 0x000000ffff007224 */ /* 0x000fc600078e0a00 */
[----:B------:R-:W-:Y:S04]  /*48c0*/  STL [R1+0x1040], R10 ;  /* 0x0010400a01007387 */ /* 0x000fe80000100800 */
[----:B------:R0:W-:Y:S04]  /*48d0*/  STL [R1+0x1044], R9 ;  /* 0x0010440901007387 */ /* 0x0001e80000100800 */
[----:B------:R-:W2:Y:S01]  /*48e0*/  LDL.LU R23, [R1+0x78] ;  /* 0x0000780001177983 */ /* 0x000ea20000300800 */
[----:B------:R-:W-:-:S03]  /*48f0*/  IABS R4, R27 ;  /* 0x0000001b00047213 */ /* 0x000fc60000000000 */
[----:B------:R-:W3:Y:S01]  /*4900*/  LDL.LU R24, [R1+0x74] ;  /* 0x0000740001187983 */ /* 0x000ee20000300800 */
[----:B------:R-:W-:-:S03]  /*4910*/  IMAD R8, R29, R0, R8 ;  /* 0x000000001d087224 */ /* 0x000fc600078e0208 */
[----:B------:R-:W3:Y:S04]  /*4920*/  LDL.LU R25, [R1+0x70] ;  /* 0x0000700001197983 */ /* 0x000ee80000300800 */
[----:B------:R-:W3:Y:S04]  /*4930*/  LDL R27, [R1+0xc64] ;  /* 0x000c6400011b7983 */ /* 0x000ee80000100800 */
[----:B0-----:R-:W3:Y:S01]  /*4940*/  LDL.LU R9, [R1+0x68] ;  /* 0x0000680001097983 */ /* 0x001ee20000300800 */
[----:B------:R-:W-:-:S03]  /*4950*/  IABS R5, R26 ;  /* 0x0000001a00057213 */ /* 0x000fc60000000000 */
[----:B------:R-:W3:Y:S04]  /*4960*/  LDL.LU R13, [R1+0x64] ;  /* 0x00006400010d7983 */ /* 0x000ee80000300800 */
[----:B------:R-:W3:Y:S04]  /*4970*/  LDL.LU R14, [R1+0x60] ;  /* 0x00006000010e7983 */ /* 0x000ee80000300800 */
[----:B------:R-:W3:Y:S04]  /*4980*/  LDL.LU R15, [R1+0x5c] ;  /* 0x00005c00010f7983 */ /* 0x000ee80000300800 */
[----:B------:R-:W3:Y:S04]  /*4990*/  LDL.LU R16, [R1+0x58] ;  /* 0x0000580001107983 */ /* 0x000ee80000300800 */
[----:B------:R-:W3:Y:S04]  /*49a0*/  LDL.LU R26, [R1+0x54] ;  /* 0x00005400011a7983 */ /* 0x000ee80000300800 */
[----:B------:R0:W-:Y:S04]  /*49b0*/  STL [R1+0x1048], R8 ;  /* 0x0010480801007387 */ /* 0x0001e80000100800 */
[----:B0-----:R-:W3:Y:S01]  /*49c0*/  LDL.LU R8, [R1+0x6c] ;  /* 0x00006c0001087983 */ /* 0x001ee20000300800 */
[----:B------:R-:W-:-:S04]  /*49d0*/  IABS R21, c[0x0][0x178] ;  /* 0x00005e0000157a13 */ /* 0x000fc80000000000 */
[----:B------:R-:W-:Y:S02]  /*49e0*/  ISETP.GT.U32.AND P0, PT, R21, R22, PT ;  /* 0x000000161500720c */ /* 0x000fe40003f04070 */
[----:B------:R-:W-:Y:S02]  /*49f0*/  ISETP.GT.U32.AND P3, PT, R29, R3, PT ;  /* 0x000000031d00720c */ /* 0x000fe40003f64070 */
[----:B----4-:R-:W-:-:S09]  /*4a00*/  IABS R7, R7 ;  /* 0x0000000700077213 */ /* 0x010fd20000000000 */
[----:B------:R-:W-:-:S05]  /*4a10*/  @!P0 IMAD.IADD R22, R22, 0x1, -R21 ;  /* 0x0000000116168824 */ /* 0x000fca00078e0a15 */
[----:B------:R-:W-:Y:S01]  /*4a20*/  ISETP.GT.U32.AND P0, PT, R21, R22, PT ;  /* 0x000000161500720c */ /* 0x000fe20003f04070 */
[----:B------:R-:W-:-:S04]  /*4a30*/  IMAD.HI.U32 R0, R28, R7, RZ ;  /* 0x000000071c007227 */ /* 0x000fc800078e00ff */
[----:B------:R-:W-:Y:S02]  /*4a40*/  @!P3 IMAD.IADD R3, R3, 0x1, -R29 ;  /* 0x000000010303b824 */ /* 0x000fe400078e0a1d */
[----:B------:R-:W-:Y:S01]  /*4a50*/  IMAD.MOV R0, RZ, RZ, -R0 ;  /* 0x000000ffff007224 */ /* 0x000fe200078e0a00 */
[----:B------:R-:W-:-:S03]  /*4a60*/  IABS R6, R6 ;  /* 0x0000000600067213 */ /* 0x000fc60000000000 */
[----:B------:R-:W-:Y:S02]  /*4a70*/  IMAD R7, R29, R0, R7 ;  /* 0x000000001d077224 */ /* 0x000fe400078e0207 */
[----:B------:R-:W-:Y:S02]  /*4a80*/  @!P0 IMAD.IADD R22, R22, 0x1, -R21 ;  /* 0x0000000116168824 */ /* 0x000fe400078e0a15 */
[C---:B------:R-:W-:Y:S01]  /*4a90*/  IMAD.HI.U32 R2, R28.reuse, R6, RZ ;  /* 0x000000061c027227 */ /* 0x040fe200078e00ff */
[----:B------:R-:W-:Y:S03]  /*4aa0*/  STL [R1+0x104c], R7 ;  /* 0x00104c0701007387 */ /* 0x000fe60000100800 */
[----:B------:R-:W-:Y:S01]  /*4ab0*/  IMAD.HI.U32 R11, R28, R4, RZ ;  /* 0x000000041c0b7227 */ /* 0x000fe200078e00ff */
[----:B------:R0:W-:Y:S04]  /*4ac0*/  STL [R1+0x250], R22 ;  /* 0x0002501601007387 */ /* 0x0001e80000100800 */
[----:B------:R-:W4:Y:S01]  /*4ad0*/  LDL.LU R17, [R1+0x50] ;  /* 0x0000500001117983 */ /* 0x000f220000300800 */
[----:B------:R-:W-:-:S02]  /*4ae0*/  IMAD.MOV R10, RZ, RZ, -R2 ;  /* 0x000000ffff0a7224 */ /* 0x000fc400078e0a02 */
[----:B------:R-:W-:Y:S01]  /*4af0*/  IMAD.MOV R2, RZ, RZ, -R11 ;  /* 0x000000ffff027224 */ /* 0x000fe200078e0a0b */
[----:B------:R-:W4:Y:S03]  /*4b00*/  LDL.LU R18, [R1+0x4c] ;  /* 0x00004c0001127983 */ /* 0x000f260000300800 */
[C---:B------:R-:W-:Y:S01]  /*4b10*/  IMAD R4, R29.reuse, R2, R4 ;  /* 0x000000021d047224 */ /* 0x040fe200078e0204 */
[----:B------:R-:W4:Y:S01]  /*4b20*/  LDL.LU R19, [R1+0x48] ;  /* 0x0000480001137983 */ /* 0x000f220000300800 */
[----:B------:R-:W-:-:S03]  /*4b30*/  IMAD R6, R29, R10, R6 ;  /* 0x0000000a1d067224 */ /* 0x000fc600078e0206 */
[----:B------:R-:W4:Y:S04]  /*4b40*/  LDL.LU R20, [R1+0x44] ;  /* 0x0000440001147983 */ /* 0x000f280000300800 */
[----:B0-----:R-:W4:Y:S01]  /*4b50*/  LDL.LU R22, [R1+0x40] ;  /* 0x0000400001167983 */ /* 0x001f220000300800 */
[----:B------:R-:W-:-:S04]  /*4b60*/  IMAD.HI.U32 R12, R28, R5, RZ ;  /* 0x000000051c0c7227 */ /* 0x000fc800078e00ff */
[----:B------:R-:W-:Y:S01]  /*4b70*/  IMAD.MOV R0, RZ, RZ, -R12 ;  /* 0x000000ffff007224 */ /* 0x000fe200078e0a0c */
[C---:B--2---:R-:W-:Y:S02]  /*4b80*/  ISETP.GT.U32.AND P1, PT, R29.reuse, R23, PT ;  /* 0x000000171d00720c */ /* 0x044fe40003f24070 */
[C---:B---3--:R-:W-:Y:S02]  /*4b90*/  ISETP.GT.U32.AND P6, PT, R29.reuse, R24, PT ;  /* 0x000000181d00720c */ /* 0x048fe40003fc4070 */
[C---:B------:R-:W-:Y:S02]  /*4ba0*/  ISETP.GT.U32.AND P2, PT, R29.reuse, R25, PT ;  /* 0x000000191d00720c */ /* 0x040fe40003f44070 */
[----:B------:R-:W-:-:S07]  /*4bb0*/  ISETP.GT.U32.AND P4, PT, R29, R9, PT ;  /* 0x000000091d00720c */ /* 0x000fce0003f84070 */
[--C-:B------:R-:W-:Y:S01]  /*4bc0*/  @!P1 IMAD.IADD R23, R23, 0x1, -R29.reuse ;  /* 0x0000000117179824 */ /* 0x100fe200078e0a1d */
[C---:B------:R-:W-:Y:S02]  /*4bd0*/  ISETP.GT.U32.AND P0, PT, R29.reuse, R13, PT ;  /* 0x0000000d1d00720c */ /* 0x040fe40003f04070 */
[----:B------:R-:W-:Y:S01]  /*4be0*/  ISETP.GT.U32.AND P3, PT, R29, R14, PT ;  /* 0x0000000e1d00720c */ /* 0x000fe20003f64070 */
[--C-:B------:R-:W-:Y:S02]  /*4bf0*/  @!P6 IMAD.IADD R24, R24, 0x1, -R29.reuse ;  /* 0x000000011818e824 */ /* 0x100fe400078e0a1d */
[----:B------:R-:W-:Y:S01]  /*4c00*/  @!P4 IMAD.IADD R9, R9, 0x1, -R29 ;  /* 0x000000010909c824 */ /* 0x000fe200078e0a1d */
[C---:B------:R-:W-:Y:S02]  /*4c10*/  ISETP.GT.U32.AND P5, PT, R29.reuse, R8, PT ;  /* 0x000000081d00720c */ /* 0x040fe40003fa4070 */
[----:B------:R-:W-:-:S11]  /*4c20*/  ISETP.GT.U32.AND P4, PT, R29, R23, PT ;  /* 0x000000171d00720c */ /* 0x000fd60003f84070 */
[--C-:B------:R-:W-:Y:S01]  /*4c30*/  @!P5 IMAD.IADD R8, R8, 0x1, -R29.reuse ;  /* 0x000000010808d824 */ /* 0x100fe200078e0a1d */
[----:B------:R-:W-:Y:S01]  /*4c40*/  ISETP.GT.U32.AND P5, PT, R29, R3, PT ;  /* 0x000000031d00720c */ /* 0x000fe20003fa4070 */
[--C-:B------:R-:W-:Y:S02]  /*4c50*/  @!P2 IMAD.IADD R25, R25, 0x1, -R29.reuse ;  /* 0x000000011919a824 */ /* 0x100fe400078e0a1d */
[--C-:B------:R-:W-:Y:S01]  /*4c60*/  @!P0 IMAD.IADD R13, R13, 0x1, -R29.reuse ;  /* 0x000000010d0d8824 */ /* 0x100fe200078e0a1d */
[C---:B------:R-:W-:Y:S01]  /*4c70*/  ISETP.GT.U32.AND P0, PT, R29.reuse, R24, PT ;  /* 0x000000181d00720c */ /* 0x040fe20003f04070 */
[--C-:B------:R-:W-:Y:S01]  /*4c80*/  @!P3 IMAD.IADD R14, R14, 0x1, -R29.reuse ;  /* 0x000000010e0eb824 */ /* 0x100fe200078e0a1d */
[----:B------:R-:W-:Y:S02]  /*4c90*/  IABS R2, R27 ;  /* 0x0000001b00027213 */ /* 0x000fe40000000000 */
[----:B------:R-:W-:Y:S01]  /*4ca0*/  ISETP.GT.U32.AND P3, PT, R29, R25, PT ;  /* 0x000000191d00720c */ /* 0x000fe20003f64070 */
[----:B------:R-:W2:Y:S04]  /*4cb0*/  LDL.LU R27, [R1+0x3c] ;  /* 0x00003c00011b7983 */ /* 0x000ea80000300800 */
[----:B------:R-:W-:-:S02]  /*4cc0*/  @!P5 IMAD.IADD R3, R3, 0x1, -R29 ;  /* 0x000000010303d824 */ /* 0x000fc400078e0a1d */
[----:B------:R-:W-:-:S03]  /*4cd0*/  @!P4 IMAD.IADD R23, R23, 0x1, -R29 ;  /* 0x000000011717c824 */ /* 0x000fc600078e0a1d */
[----:B------:R-:W-:Y:S04]  /*4ce0*/  STL [R1+0xff0], R3 ;  /* 0x000ff00301007387 */ /* 0x000fe80000100800 */
[----:B------:R-:W3:Y:S04]  /*4cf0*/  LDL.LU R10, [R1+0x15c] ;  /* 0x00015c00010a7983 */ /* 0x000ee80000300800 */
[----:B------:R-:W3:Y:S01]  /*4d00*/  LDL.LU R11, [R1+0x160] ;  /* 0x00016000010b7983 */ /* 0x000ee20000300800 */
[----:B------:R-:W-:-:S03]  /*4d10*/  @!P0 IMAD.IADD R24, R24, 0x1, -R29 ;  /* 0x0000000118188824 */ /* 0x000fc600078e0a1d */
[----:B------:R-:W-:Y:S01]  /*4d20*/  STL [R1+0x78], R23 ;  /* 0x0000781701007387 */ /* 0x000fe20000100800 */
[----:B------:R-:W-:-:S03]  /*4d30*/  @!P3 IMAD.IADD R25, R25, 0x1, -R29 ;  /* 0x000000011919b824 */ /* 0x000fc600078e0a1d */
[----:B------:R-:W3:Y:S04]  /*4d40*/  LDL.LU R12, [R1+0x164] ;  /* 0x00016400010c7983 */ /* 0x000ee80000300800 */
[----:B------:R-:W3:Y:S04]  /*4d50*/  LDL.LU R21, [R1+0x170] ;  /* 0x0001700001157983 */ /* 0x000ee80000300800 */
[----:B------:R-:W-:Y:S04]  /*4d60*/  STL [R1+0x74], R24 ;  /* 0x0000741801007387 */ /* 0x000fe80000100800 */
[----:B------:R0:W-:Y:S04]  /*4d70*/  STL [R1+0x70], R25 ;  /* 0x0000701901007387 */ /* 0x0001e80000100800 */
[----:B0-----:R-:W3:Y:S04]  /*4d80*/  LDL.LU R25, [R1+0x144] ;  /* 0x0001440001197983 */ /* 0x001ee80000300800 */
[----:B------:R-:W3:Y:S04]  /*4d90*/  LDL.LU R23, [R1+0x148] ;  /* 0x0001480001177983 */ /* 0x000ee80000300800 */
[----:B------:R-:W3:Y:S01]  /*4da0*/  LDL.LU R24, [R1+0x14c] ;  /* 0x00014c0001187983 */ /* 0x000ee20000300800 */
[----:B------:R-:W-:-:S02]  /*4db0*/  ISETP.GT.U32.AND P1, PT, R29, R15, PT ;  /* 0x0000000f1d00720c */ /* 0x000fc40003f24070 */
[C---:B------:R-:W-:Y:S02]  /*4dc0*/  ISETP.GT.U32.AND P2, PT, R29.reuse, R26, PT ;  /* 0x0000001a1d00720c */ /* 0x040fe40003f44070 */
[----:B------:R-:W-:-:S09]  /*4dd0*/  ISETP.GT.U32.AND P6, PT, R29, R16, PT ;  /* 0x000000101d00720c */ /* 0x000fd20003fc4070 */
[--C-:B------:R-:W-:Y:S01]  /*4de0*/  @!P1 IMAD.IADD R15, R15, 0x1, -R29.reuse ;  /* 0x000000010f0f9824 */ /* 0x100fe200078e0a1d */
[C---:B------:R-:W-:Y:S01]  /*4df0*/  ISETP.GT.U32.AND P1, PT, R29.reuse, R8, PT ;  /* 0x000000081d00720c */ /* 0x040fe20003f24070 */
[--C-:B------:R-:W-:Y:S01]  /*4e00*/  @!P2 IMAD.IADD R26, R26, 0x1, -R29.reuse ;  /* 0x000000011a1aa824 */ /* 0x100fe200078e0a1d */
[C---:B------:R-:W-:Y:S01]  /*4e10*/  ISETP.GT.U32.AND P2, PT, R29.reuse, R9, PT ;  /* 0x000000091d00720c */ /* 0x040fe20003f44070 */
[----:B------:R-:W-:Y:S01]  /*4e20*/  @!P6 IMAD.IADD R16, R16, 0x1, -R29 ;  /* 0x000000011010e824 */ /* 0x000fe200078e0a1d */
[C---:B------:R-:W-:Y:S02]  /*4e30*/  ISETP.GT.U32.AND P4, PT, R29.reuse, R14, PT ;  /* 0x0000000e1d00720c */ /* 0x040fe40003f84070 */
[C---:B------:R-:W-:Y:S02]  /*4e40*/  ISETP.GT.U32.AND P6, PT, R29.reuse, R26, PT ;  /* 0x0000001a1d00720c */ /* 0x040fe40003fc4070 */
[----:B------:R-:W-:-:S05]  /*4e50*/  ISETP.GT.U32.AND P5, PT, R29, R13, PT ;  /* 0x0000000d1d00720c */ /* 0x000fca0003fa4070 */
[--C-:B------:R-:W-:Y:S01]  /*4e60*/  @!P1 IMAD.IADD R8, R8, 0x1, -R29.reuse ;  /* 0x0000000108089824 */ /* 0x100fe200078e0a1d */
[----:B----4-:R-:W-:Y:S01]  /*4e70*/  ISETP.GT.U32.AND P1, PT, R29, R17, PT ;  /* 0x000000111d00720c */ /* 0x010fe20003f24070 */
[--C-:B------:R-:W-:Y:S01]  /*4e80*/  @!P2 IMAD.IADD R9, R9, 0x1, -R29.reuse ;  /* 0x000000010909a824 */ /* 0x100fe200078e0a1d */
[C---:B------:R-:W-:Y:S02]  /*4e90*/  ISETP.GT.U32.AND P2, PT, R29.reuse, R18, PT ;  /* 0x000000121d00720c */ /* 0x040fe40003f44070 */
[C---:B------:R-:W-:Y:S01]  /*4ea0*/  ISETP.GT.U32.AND P0, PT, R29.reuse, R15, PT ;  /* 0x0000000f1d00720c */ /* 0x040fe20003f04070 */
[--C-:B------:R-:W-:Y:S01]  /*4eb0*/  @!P6 IMAD.IADD R26, R26, 0x1, -R29.reuse ;  /* 0x000000011a1ae824 */ /* 0x100fe200078e0a1d */
[C---:B------:R-:W-:Y:S01]  /*4ec0*/  ISETP.GT.U32.AND P3, PT, R29.reuse, R16, PT ;  /* 0x000000101d00720c */ /* 0x040fe20003f64070 */
[--C-:B------:R-:W-:Y:S01]  /*4ed0*/  @!P4 IMAD.IADD R14, R14, 0x1, -R29.reuse ;  /* 0x000000010e0ec824 */ /* 0x100fe200078e0a1d */
[----:B------:R-:W-:Y:S01]  /*4ee0*/  ISETP.GT.U32.AND P4, PT, R29, R20, PT ;  /* 0x000000141d00720c */ /* 0x000fe20003f84070 */
[----:B------:R-:W-:Y:S01]  /*4ef0*/  @!P5 IMAD.IADD R13, R13, 0x1, -R29 ;  /* 0x000000010d0dd824 */ /* 0x000fe200078e0a1d */
[----:B------:R-:W-:-:S03]  /*4f00*/  ISETP.GT.U32.AND P5, PT, R29, R19, PT ;  /* 0x000000131d00720c */ /* 0x000fc60003fa4070 */
[--C-:B------:R-:W-:Y:S02]  /*4f10*/  @!P1 IMAD.IADD R17, R17, 0x1, -R29.reuse ;  /* 0x0000000111119824 */ /* 0x100fe400078e0a1d */
[--C-:B------:R-:W-:Y:S02]  /*4f20*/  @!P2 IMAD.IADD R18, R18, 0x1, -R29.reuse ;  /* 0x000000011212a824 */ /* 0x100fe400078e0a1d */
[--C-:B------:R-:W-:Y:S01]  /*4f30*/  @!P0 IMAD.IADD R15, R15, 0x1, -R29.reuse ;  /* 0x000000010f0f8824 */ /* 0x100fe200078e0a1d */
[----:B------:R-:W-:Y:S01]  /*4f40*/  ISETP.GT.U32.AND P0, PT, R29, R22, PT ;  /* 0x000000161d00720c */ /* 0x000fe20003f04070 */
[--C-:B------:R-:W-:Y:S01]  /*4f50*/  @!P3 IMAD.IADD R16, R16, 0x1, -R29.reuse ;  /* 0x000000011010b824 */ /* 0x100fe200078e0a1d */
[----:B------:R-:W-:Y:S01]  /*4f60*/  STL [R1+0x6c], R8 ;  /* 0x00006c0801007387 */ /* 0x000fe20000100800 */
[--C-:B------:R-:W-:Y:S02]  /*4f70*/  @!P4 IMAD.IADD R20, R20, 0x1, -R29.reuse ;  /* 0x000000011414c824 */ /* 0x100fe400078e0a1d */
[--C-:B------:R-:W-:Y:S01]  /*4f80*/  @!P5 IMAD.IADD R19, R19, 0x1, -R29.reuse ;  /* 0x000000011313d824 */ /* 0x100fe200078e0a1d */
[----:B------:R-:W-:Y:S04]  /*4f90*/  STL [R1+0x68], R9 ;  /* 0x0000680901007387 */ /* 0x000fe80000100800 */
[----:B------:R-:W-:Y:S04]  /*4fa0*/  STL [R1+0x64], R13 ;  /* 0x0000640d01007387 */ /* 0x000fe80000100800 */
[----:B------:R-:W-:Y:S04]  /*4fb0*/  STL [R1+0x60], R14 ;  /* 0x0000600e01007387 */ /* 0x000fe80000100800 */
[----:B------:R-:W-:Y:S04]  /*4fc0*/  STL [R1+0x5c], R15 ;  /* 0x00005c0f01007387 */ /* 0x000fe80000100800 */
[----:B------:R0:W-:Y:S01]  /*4fd0*/  STL [R1+0x54], R26 ;  /* 0x0000541a01007387 */ /* 0x0001e20000100800 */
[----:B------:R-:W-:-:S03]  /*4fe0*/  @!P0 IMAD.IADD R22, R22, 0x1, -R29 ;  /* 0x0000000116168824 */ /* 0x000fc600078e0a1d */
[----:B------:R1:W-:Y:S04]  /*4ff0*/  STL [R1+0x58], R16 ;  /* 0x0000581001007387 */ /* 0x0003e80000100800 */
[----:B0-----:R-:W4:Y:S04]  /*5000*/  LDL.LU R26, [R1+0x158] ;  /* 0x00015800011a7983 */ /* 0x001f280000300800 */
[----:B------:R-:W4:Y:S04]  /*5010*/  LDL.LU R13, [R1+0x150] ;  /* 0x00015000010d7983 */ /* 0x000f280000300800 */
[----:B------:R-:W4:Y:S04]  /*5020*/  LDL.LU R14, [R1+0x120] ;  /* 0x00012000010e7983 */ /* 0x000f280000300800 */
[----:B------:R-:W4:Y:S04]  /*5030*/  LDL.LU R15, [R1+0x124] ;  /* 0x00012400010f7983 */ /* 0x000f280000300800 */
[----:B-1----:R-:W4:Y:S01]  /*5040*/  LDL.LU R16, [R1+0x128] ;  /* 0x0001280001107983 */ /* 0x002f220000300800 */
[----:B--2---:R-:W-:-:S02]  /*5050*/  ISETP.GT.U32.AND P3, PT, R29, R27, PT ;  /* 0x0000001b1d00720c */ /* 0x004fc40003f64070 */
[C---:B---3--:R-:W-:Y:S02]  /*5060*/  ISETP.GT.U32.AND P6, PT, R29.reuse, R10, PT ;  /* 0x0000000a1d00720c */ /* 0x048fe40003fc4070 */
[C---:B------:R-:W-:Y:S02]  /*5070*/  ISETP.GT.U32.AND P1, PT, R29.reuse, R11, PT ;  /* 0x0000000b1d00720c */ /* 0x040fe40003f24070 */
[----:B------:R-:W-:-:S09]  /*5080*/  ISETP.GT.U32.AND P2, PT, R29, R12, PT ;  /* 0x0000000c1d00720c */ /* 0x000fd20003f44070 */
[--C-:B------:R-:W-:Y:S01]  /*5090*/  @!P6 IMAD.IADD R10, R10, 0x1, -R29.reuse ;  /* 0x000000010a0ae824 */ /* 0x100fe200078e0a1d */
[C---:B------:R-:W-:Y:S02]  /*50a0*/  ISETP.GT.U32.AND P6, PT, R29.reuse, R17, PT ;  /* 0x000000111d00720c */ /* 0x040fe40003fc4070 */
[----:B------:R-:W-:Y:S01]  /*50b0*/  ISETP.GT.U32.AND P5, PT, R29, R21, PT ;  /* 0x000000151d00720c */ /* 0x000fe20003fa4070 */
[--C-:B------:R-:W-:Y:S01]  /*50c0*/  @!P1 IMAD.IADD R11, R11, 0x1, -R29.reuse ;  /* 0x000000010b0b9824 */ /* 0x100fe200078e0a1d */
[----:B------:R-:W-:Y:S01]  /*50d0*/  ISETP.GT.U32.AND P1, PT, R29, R18, PT ;  /* 0x000000121d00720c */ /* 0x000fe20003f24070 */
[--C-:B------:R-:W-:Y:S02]  /*50e0*/  @!P3 IMAD.IADD R27, R27, 0x1, -R29.reuse ;  /* 0x000000011b1bb824 */ /* 0x100fe400078e0a1d */
[----:B------:R-:W-:Y:S01]  /*50f0*/  @!P2 IMAD.IADD R12, R12, 0x1, -R29 ;  /* 0x000000010c0ca824 */ /* 0x000fe200078e0a1d */
[C---:B------:R-:W-:Y:S02]  /*5100*/  ISETP.GT.U32.AND P2, PT, R29.reuse, R19, PT ;  /* 0x000000131d00720c */ /* 0x040fe40003f44070 */
[----:B------:R-:W-:-:S03]  /*5110*/  ISETP.GT.U32.AND P4, PT, R29, R25, PT ;  /* 0x000000191d00720c */ /* 0x000fc60003f84070 */
[--C-:B------:R-:W-:Y:S01]  /*5120*/  @!P6 IMAD.IADD R17, R17, 0x1, -R29.reuse ;  /* 0x000000011111e824 */ /* 0x100fe200078e0a1d */
[----:B------:R-:W-:Y:S01]  /*5130*/  ISETP.GT.U32.AND P0, PT, R29, R23, PT ;  /* 0x000000171d00720c */ /* 0x000fe20003f04070 */
[--C-:B------:R-:W-:Y:S01]  /*5140*/  @!P5 IMAD.IADD R21, R21, 0x1, -R29.reuse ;  /* 0x000000011515d824 */ /* 0x100fe200078e0a1d */
[C---:B------:R-:W-:Y:S01]  /*5150*/  ISETP.GT.U32.AND P3, PT, R29.reuse, R24, PT ;  /* 0x000000181d00720c */ /* 0x040fe20003f64070 */
[----:B------:R-:W-:Y:S01]  /*5160*/  @!P1 IMAD.IADD R18, R18, 0x1, -R29 ;  /* 0x0000000112129824 */ /* 0x000fe200078e0a1d */
[----:B------:R-:W-:-:S05]  /*5170*/  ISETP.GT.U32.AND P5, PT, R29, R20, PT ;  /* 0x000000141d00720c */ /* 0x000fca0003fa4070 */
[--C-:B------:R-:W-:Y:S01]  /*5180*/  @!P4 IMAD.IADD R25, R25, 0x1, -R29.reuse ;  /* 0x000000011919c824 */ /* 0x100fe200078e0a1d */
[----:B------:R-:W-:Y:S01]  /*5190*/  ISETP.GT.U32.AND P4, PT, R29, R22, PT ;  /* 0x000000161d00720c */ /* 0x000fe20003f84070 */
[----:B------:R0:W-:Y:S01]  /*51a0*/  STL [R1+0x50], R17 ;  /* 0x0000501101007387 */ /* 0x0001e20000100800 */
[--C-:B------:R-:W-:Y:S02]  /*51b0*/  @!P2 IMAD.IADD R19, R19, 0x1, -R29.reuse ;  /* 0x000000011313a824 */ /* 0x100fe400078e0a1d */
[--C-:B------:R-:W-:Y:S01]  /*51c0*/  @!P0 IMAD.IADD R23, R23, 0x1, -R29.reuse ;  /* 0x0000000117178824 */ /* 0x100fe200078e0a1d */
[C---:B------:R-:W-:Y:S01]  /*51d0*/  ISETP.GT.U32.AND P0, PT, R29.reuse, R27, PT ;  /* 0x0000001b1d00720c */ /* 0x040fe20003f04070 */
[----:B0-----:R-:W2:Y:S04]  /*51e0*/  LDL.LU R17, [R1+0x140] ;  /* 0x0001400001117983 */ /* 0x001ea80000300800 */
[----:B------:R-:W3:Y:S04]  /*51f0*/  LDL.LU R8, [R1+0x138] ;  /* 0x0001380001087983 */ /* 0x000ee80000300800 */
[----:B------:R0:W-:Y:S04]  /*5200*/  STL [R1+0x4c], R18 ;  /* 0x00004c1201007387 */ /* 0x0001e80000100800 */
[----:B------:R-:W2:Y:S01]  /*5210*/  LDL.LU R9, [R1+0x108] ;  /* 0x0001080001097983 */ /* 0x000ea20000300800 */
[----:B------:R-:W-:Y:S01]  /*5220*/  @!P3 IMAD.IADD R24, R24, 0x1, -R29 ;  /* 0x000000011818b824 */ /* 0x000fe200078e0a1d */
[----:B------:R-:W-:-:S02]  /*5230*/  ISETP.GT.U32.AND P3, PT, R29, R10, PT ;  /* 0x0000000a1d00720c */ /* 0x000fc40003f64070 */
[----:B------:R1:W-:Y:S01]  /*5240*/  STL [R1+0x48], R19 ;  /* 0x0000481301007387 */ /* 0x0003e20000100800 */
[----:B------:R-:W-:-:S03]  /*5250*/  ISETP.GT.U32.AND P1, PT, R29, R11, PT ;  /* 0x0000000b1d00720c */ /* 0x000fc60003f24070 */
[----:B0-----:R-:W2:Y:S01]  /*5260*/  LDL.LU R18, [R1+0x10c] ;  /* 0x00010c0001127983 */ /* 0x001ea20000300800 */
[C---:B------:R-:W-:Y:S01]  /*5270*/  ISETP.GT.U32.AND P2, PT, R29.reuse, R12, PT ;  /* 0x0000000c1d00720c */ /* 0x040fe20003f44070 */
[--C-:B------:R-:W-:Y:S01]  /*5280*/  @!P4 IMAD.IADD R22, R22, 0x1, -R29.reuse ;  /* 0x000000011616c824 */ /* 0x100fe200078e0a1d */
[C---:B------:R-:W-:Y:S01]  /*5290*/  ISETP.GT.U32.AND P4, PT, R29.reuse, R25, PT ;  /* 0x000000191d00720c */ /* 0x040fe20003f84070 */
[--C-:B------:R-:W-:Y:S01]  /*52a0*/  @!P5 IMAD.IADD R20, R20, 0x1, -R29.reuse ;  /* 0x000000011414d824 */ /* 0x100fe200078e0a1d */
[----:B-1----:R-:W2:Y:S01]  /*52b0*/  LDL.LU R19, [R1+0x110] ;  /* 0x0001100001137983 */ /* 0x002ea20000300800 */
[----:B------:R-:W-:Y:S01]  /*52c0*/  ISETP.GT.U32.AND P5, PT, R29, R21, PT ;  /* 0x000000151d00720c */ /* 0x000fe20003fa4070 */
[--C-:B------:R-:W-:Y:S02]  /*52d0*/  @!P0 IMAD.IADD R27, R27, 0x1, -R29.reuse ;  /* 0x000000011b1b8824 */ /* 0x100fe400078e0a1d */
[----:B------:R0:W-:Y:S01]  /*52e0*/  STL [R1+0x44], R20 ;  /* 0x0000441401007387 */ /* 0x0001e20000100800 */
[----:B------:R-:W-:-:S02]  /*52f0*/  @!P3 IMAD.IADD R10, R10, 0x1, -R29 ;  /* 0x000000010a0ab824 */ /* 0x000fc400078e0a1d */
[--C-:B------:R-:W-:Y:S02]  /*5300*/  @!P1 IMAD.IADD R11, R11, 0x1, -R29.reuse ;  /* 0x000000010b0b9824 */ /* 0x100fe400078e0a1d */
[--C-:B------:R-:W-:Y:S02]  /*5310*/  @!P2 IMAD.IADD R12, R12, 0x1, -R29.reuse ;  /* 0x000000010c0ca824 */ /* 0x100fe400078e0a1d */
[--C-:B------:R-:W-:Y:S01]  /*5320*/  @!P4 IMAD.IADD R25, R25, 0x1, -R29.reuse ;  /* 0x000000011919c824 */ /* 0x100fe200078e0a1d */
[----:B0-----:R-:W2:Y:S02]  /*5330*/  LDL.LU R20, [R1+0x11c] ;  /* 0x00011c0001147983 */ /* 0x001ea40000300800 */
[----:B------:R-:W-:Y:S02]  /*5340*/  @!P5 IMAD.IADD R21, R21, 0x1, -R29 ;  /* 0x000000011515d824 */ /* 0x000fe400078e0a1d */
[----:B------:R0:W-:Y:S04]  /*5350*/  STL [R1+0x40], R22 ;  /* 0x0000401601007387 */ /* 0x0001e80000100800 */
[----:B0-----:R-:W2:Y:S04]  /*5360*/  LDL.LU R22, [R1+0x118] ;  /* 0x0001180001167983 */ /* 0x001ea80000300800 */
[----:B------:R0:W-:Y:S04]  /*5370*/  STL [R1+0x3c], R27 ;  /* 0x00003c1b01007387 */ /* 0x0001e80000100800 */
[----:B0-----:R-:W2:Y:S04]  /*5380*/  LDL.LU R27, [R1+0xe4] ;  /* 0x0000e400011b7983 */ /* 0x001ea80000300800 */
[----:B------:R-:W-:Y:S04]  /*5390*/  STL [R1+0x15c], R10 ;  /* 0x00015c0a01007387 */ /* 0x000fe80000100800 */
[----:B------:R-:W-:Y:S04]  /*53a0*/  STL [R1+0x160], R11 ;  /* 0x0001600b01007387 */ /* 0x000fe80000100800 */
[----:B------:R-:W-:Y:S04]  /*53b0*/  STL [R1+0x164], R12 ;  /* 0x0001640c01007387 */ /* 0x000fe80000100800 */
[----:B------:R0:W-:Y:S04]  /*53c0*/  STL [R1+0x144], R25 ;  /* 0x0001441901007387 */ /* 0x0001e80000100800 */
[----:B------:R-:W-:Y:S04]  /*53d0*/  STL [R1+0x170], R21 ;  /* 0x0001701501007387 */ /* 0x000fe80000100800 */
[----:B0-----:R-:W2:Y:S01]  /*53e0*/  LDL R25, [R1+0xc68] ;  /* 0x000c680001197983 */ /* 0x001ea20000100800 */
[----:B------:R-:W-:-:S02]  /*53f0*/  ISETP.GT.U32.AND P6, PT, R29, R24, PT ;  /* 0x000000181d00720c */ /* 0x000fc40003fc4070 */
[C---:B----4-:R-:W-:Y:S02]  /*5400*/  ISETP.GT.U32.AND P3, PT, R29.reuse, R26, PT ;  /* 0x0000001a1d00720c */ /* 0x050fe40003f64070 */
[C---:B------:R-:W-:Y:S02]  /*5410*/  ISETP.GT.U32.AND P1, PT, R29.reuse, R13, PT ;  /* 0x0000000d1d00720c */ /* 0x040fe40003f24070 */
[C---:B------:R-:W-:Y:S02]  /*5420*/  ISETP.GT.U32.AND P2, PT, R29.reuse, R14, PT ;  /* 0x0000000e1d00720c */ /* 0x040fe40003f44070 */
[----:B------:R-:W-:-:S05]  /*5430*/  ISETP.GT.U32.AND P5, PT, R29, R15, PT ;  /* 0x0000000f1d00720c */ /* 0x000fca0003fa4070 */
[--C-:B------:R-:W-:Y:S02]  /*5440*/  @!P6 IMAD.IADD R24, R24, 0x1, -R29.reuse ;  /* 0x000000011818e824 */ /* 0x100fe400078e0a1d */
[--C-:B------:R-:W-:Y:S01]  /*5450*/  @!P3 IMAD.IADD R26, R26, 0x1, -R29.reuse ;  /* 0x000000011a1ab824 */ /* 0x100fe200078e0a1d */
[----:B------:R-:W-:Y:S01]  /*5460*/  ISETP.GT.U32.AND P0, PT, R29, R23, PT ;  /* 0x000000171d00720c */ /* 0x000fe20003f04070 */
[--C-:B------:R-:W-:Y:S02]  /*5470*/  @!P1 IMAD.IADD R13, R13, 0x1, -R29.reuse ;  /* 0x000000010d0d9824 */ /* 0x100fe400078e0a1d */
[--C-:B------:R-:W-:Y:S02]  /*5480*/  @!P2 IMAD.IADD R14, R14, 0x1, -R29.reuse ;  /* 0x000000010e0ea824 */ /* 0x100fe400078e0a1d */
[----:B------:R-:W-:Y:S02]  /*5490*/  @!P5 IMAD.IADD R15, R15, 0x1, -R29 ;  /* 0x000000010f0fd824 */ /* 0x000fe400078e0a1d */
[----:B------:R-:W-:-:S02]  /*54a0*/  IMAD R5, R29, R0, R5 ;  /* 0x000000001d057224 */ /* 0x000fc400078e0205 */
[----:B------:R-:W-:-:S04]  /*54b0*/  IMAD.HI.U32 R0, R28, R2, RZ ;  /* 0x000000021c007227 */ /* 0x000fc800078e00ff */
[----:B------:R-:W-:Y:S01]  /*54c0*/  @!P0 IMAD.IADD R23, R23, 0x1, -R29 ;  /* 0x0000000117178824 */ /* 0x000fe200078e0a1d */
[----:B------:R0:W-:Y:S01]  /*54d0*/  STL [R1+0x14c], R24 ;  /* 0x00014c1801007387 */ /* 0x0001e20000100800 */
[----:B------:R-:W-:-:S03]  /*54e0*/  IMAD.MOV R0, RZ, RZ, -R0 ;  /* 0x000000ffff007224 */ /* 0x000fc600078e0a00 */
[----:B------:R1:W-:Y:S01]  /*54f0*/  STL [R1+0x148], R23 ;  /* 0x0001481701007387 */ /* 0x0003e20000100800 */
[----:B------:R-:W-:-:S03]  /*5500*/  IMAD R2, R29, R0, R2 ;  /* 0x000000001d027224 */ /* 0x000fc600078e0202 */
[----:B0-----:R-:W4:Y:S04]  /*5510*/  LDL.LU R24, [R1+0xf0] ;  /* 0x0000f00001187983 */ /* 0x001f280000300800 */
[----:B------:R-:W4:Y:S04]  /*5520*/  LDL.LU R10, [R1+0xf8] ;  /* 0x0000f800010a7983 */ /* 0x000f280000300800 */
[----:B------:R-:W4:Y:S04]  /*5530*/  LDL.LU R21, [R1+0x104] ;  /* 0x0001040001157983 */ /* 0x000f280000300800 */
[----:B-1----:R-:W4:Y:S01]  /*5540*/  LDL.LU R23, [R1+0x100] ;  /* 0x0001000001177983 */ /* 0x002f220000300800 */
[----:B---3--:R-:W-:-:S02]  /*5550*/  ISETP.GT.U32.AND P6, PT, R29, R8, PT ;  /* 0x000000081d00720c */ /* 0x008fc40003fc4070 */
[C---:B--2---:R-:W-:Y:S02]  /*5560*/  ISETP.GT.U32.AND P3, PT, R29.reuse, R9, PT ;  /* 0x000000091d00720c */ /* 0x044fe40003f64070 */
[----:B------:R-:W-:-:S09]  /*5570*/  ISETP.GT.U32.AND P1, PT, R29, R18, PT ;  /* 0x000000121d00720c */ /* 0x000fd20003f24070 */
[--C-:B------:R-:W-:Y:S01]  /*5580*/  @!P6 IMAD.IADD R8, R8, 0x1, -R29.reuse ;  /* 0x000000010808e824 */ /* 0x100fe200078e0a1d */
[----:B------:R-:W-:Y:S01]  /*5590*/  ISETP.GT.U32.AND P2, PT, R29, R19, PT ;  /* 0x000000131d00720c */ /* 0x000fe20003f44070 */
[--C-:B------:R-:W-:Y:S01]  /*55a0*/  @!P3 IMAD.IADD R9, R9, 0x1, -R29.reuse ;  /* 0x000000010909b824 */ /* 0x100fe200078e0a1d */
[C---:B------:R-:W-:Y:S02]  /*55b0*/  ISETP.GT.U32.AND P6, PT, R29.reuse, R26, PT ;  /* 0x0000001a1d00720c */ /* 0x040fe40003fc4070 */
[C---:B------:R-:W-:Y:S01]  /*55c0*/  ISETP.GT.U32.AND P3, PT, R29.reuse, R13, PT ;  /* 0x0000000d1d00720c */ /* 0x040fe20003f64070 */
[----:B------:R-:W-:Y:S01]  /*55d0*/  @!P1 IMAD.IADD R18, R18, 0x1, -R29 ;  /* 0x0000000112129824 */ /* 0x000fe200078e0a1d */
[----:B------:R-:W-:-:S07]  /*55e0*/  ISETP.GT.U32.AND P1, PT, R29, R14, PT ;  /* 0x0000000e1d00720c */ /* 0x000fce0003f24070 */
[--C-:B------:R-:W-:Y:S01]  /*55f0*/  @!P2 IMAD.IADD R19, R19, 0x1, -R29.reuse ;  /* 0x000000011313a824 */ /* 0x100fe200078e0a1d */
[----:B------:R-:W-:Y:S01]  /*5600*/  ISETP.GT.U32.AND P2, PT, R29, R15, PT ;  /* 0x0000000f1d00720c */ /* 0x000fe20003f44070 */
[--C-:B------:R-:W-:Y:S02]  /*5610*/  @!P6 IMAD.IADD R26, R26, 0x1, -R29.reuse ;  /* 0x000000011a1ae824 */ /* 0x100fe400078e0a1d */
[--C-:B------:R-:W-:Y:S02]  /*5620*/  @!P3 IMAD.IADD R13, R13, 0x1, -R29.reuse ;  /* 0x000000010d0db824 */ /* 0x100fe400078e0a1d */
[----:B------:R-:W-:-:S08]  /*5630*/  @!P1 IMAD.IADD R14, R14, 0x1, -R29 ;  /* 0x000000010e0e9824 */ /* 0x000fd000078e0a1d */
[----:B------:R-:W-:Y:S01]  /*5640*/  @!P2 IMAD.IADD R15, R15, 0x1, -R29 ;  /* 0x000000010f0fa824 */ /* 0x000fe200078e0a1d */
[----:B------:R-:W-:Y:S02]  /*5650*/  IABS R0, R25 ;  /* 0x0000001900007213 */ /* 0x000fe40000000000 */
[----:B------:R-:W2:Y:S04]  /*5660*/  LDL.LU R25, [R1+0xd0] ;  /* 0x0000d00001197983 */ /* 0x000ea80000300800 */
[----:B------:R0:W-:Y:S04]  /*5670*/  STL [R1+0x158], R26 ;  /* 0x0001581a01007387 */ /* 0x0001e80000100800 */
[----:B0-----:R-:W3:Y:S04]  /*5680*/  LDL.LU R26, [R1+0xd4] ;  /* 0x0000d400011a7983 */ /* 0x001ee80000300800 */
[----:B------:R0:W-:Y:S04]  /*5690*/  STL [R1+0x150], R13 ;  /* 0x0001500d01007387 */ /* 0x0001e80000100800 */
[----:B------:R-:W2:Y:S04]  /*56a0*/  LDL.LU R11, [R1+0xd8] ;  /* 0x0000d800010b7983 */ /* 0x000ea80000300800 */
[----:B------:R1:W-:Y:S04]  /*56b0*/  STL [R1+0x120], R14 ;  /* 0x0001200e01007387 */ /* 0x0003e80000100800 */
[----:B------:R-:W3:Y:S04]  /*56c0*/  LDL.LU R12, [R1+0xe0] ;  /* 0x0000e000010c7983 */ /* 0x000ee80000300800 */
[----:B------:R4:W-:Y:S04]  /*56d0*/  STL [R1+0x124], R15 ;  /* 0x0001240f01007387 */ /* 0x0009e80000100800 */
[----:B0-----:R-:W3:Y:S04]  /*56e0*/  LDL.LU R13, [R1+0xdc] ;  /* 0x0000dc00010d7983 */ /* 0x001ee80000300800 */
[----:B-1----:R-:W3:Y:S01]  /*56f0*/  LDL.LU R14, [R1+0xbc] ;  /* 0x0000bc00010e7983 */ /* 0x002ee20000300800 */
[----:B------:R-:W-:-:S02]  /*5700*/  ISETP.GT.U32.AND P4, PT, R29, R16, PT ;  /* 0x000000101d00720c */ /* 0x000fc40003f84070 */
[C---:B------:R-:W-:Y:S02]  /*5710*/  ISETP.GT.U32.AND P0, PT, R29.reuse, R17, PT ;  /* 0x000000111d00720c */ /* 0x040fe40003f04070 */
[----:B------:R-:W-:-:S09]  /*5720*/  ISETP.GT.U32.AND P5, PT, R29, R20, PT ;  /* 0x000000141d00720c */ /* 0x000fd20003fa4070 */
[--C-:B------:R-:W-:Y:S01]  /*5730*/  @!P4 IMAD.IADD R16, R16, 0x1, -R29.reuse ;  /* 0x000000011010c824 */ /* 0x100fe200078e0a1d */
[----:B------:R-:W-:Y:S01]  /*5740*/  ISETP.GT.U32.AND P4, PT, R29, R22, PT ;  /* 0x000000161d00720c */ /* 0x000fe20003f84070 */
[--C-:B------:R-:W-:Y:S01]  /*5750*/  @!P0 IMAD.IADD R17, R17, 0x1, -R29.reuse ;  /* 0x0000000111118824 */ /* 0x100fe200078e0a1d */
[C---:B------:R-:W-:Y:S01]  /*5760*/  ISETP.GT.U32.AND P0, PT, R29.reuse, R27, PT ;  /* 0x0000001b1d00720c */ /* 0x040fe20003f04070 */
[----:B------:R-:W-:Y:S01]  /*5770*/  @!P5 IMAD.IADD R20, R20, 0x1, -R29 ;  /* 0x000000011414d824 */ /* 0x000fe200078e0a1d */
[C---:B------:R-:W-:Y:S02]  /*5780*/  ISETP.GT.U32.AND P5, PT, R29.reuse, R16, PT ;  /* 0x000000101d00720c */ /* 0x040fe40003fa4070 */
[----:B------:R-:W-:-:S07]  /*5790*/  ISETP.GT.U32.AND P3, PT, R29, R9, PT ;  /* 0x000000091d00720c */ /* 0x000fce0003f64070 */
[--C-:B------:R-:W-:Y:S01]  /*57a0*/  @!P4 IMAD.IADD R22, R22, 0x1, -R29.reuse ;  /* 0x000000011616c824 */ /* 0x100fe200078e0a1d */
[----:B------:R-:W-:Y:S01]  /*57b0*/  ISETP.GT.U32.AND P4, PT, R29, R17, PT ;  /* 0x000000111d00720c */ /* 0x000fe20003f84070 */
[--C-:B------:R-:W-:Y:S01]  /*57c0*/  @!P0 IMAD.IADD R27, R27, 0x1, -R29.reuse ;  /* 0x000000011b1b8824 */ /* 0x100fe200078e0a1d */
[C---:B------:R-:W-:Y:S01]  /*57d0*/  ISETP.GT.U32.AND P0, PT, R29.reuse, R8, PT ;  /* 0x000000081d00720c */ /* 0x040fe20003f04070 */
[--C-:B------:R-:W-:Y:S01]  /*57e0*/  @!P5 IMAD.IADD R16, R16, 0x1, -R29.reuse ;  /* 0x000000011010d824 */ /* 0x100fe200078e0a1d */
[C---:B------:R-:W-:Y:S02]  /*57f0*/  ISETP.GT.U32.AND P1, PT, R29.reuse, R18, PT ;  /* 0x000000121d00720c */ /* 0x040fe40003f24070 */
[----:B------:R-:W-:Y:S01]  /*5800*/  ISETP.GT.U32.AND P6, PT, R29, R27, PT ;  /* 0x0000001b1d00720c */ /* 0x000fe20003fc4070 */
[----:B------:R-:W-:Y:S01]  /*5810*/  @!P3 IMAD.IADD R9, R9, 0x1, -R29 ;  /* 0x000000010909b824 */ /* 0x000fe200078e0a1d */
[----:B------:R0:W-:Y:S01]  /*5820*/  STL [R1+0x128], R16 ;  /* 0x0001281001007387 */ /* 0x0001e20000100800 */
[----:B----4-:R-:W-:-:S03]  /*5830*/  ISETP.GT.U32.AND P3, PT, R29, R10, PT ;  /* 0x0000000a1d00720c */ /* 0x010fc60003f64070 */
[----:B------:R-:W4:Y:S01]  /*5840*/  LDL.LU R15, [R1+0xc0] ;  /* 0x0000c000010f7983 */ /* 0x000f220000300800 */
[--C-:B------:R-:W-:Y:S02]  /*5850*/  @!P4 IMAD.IADD R17, R17, 0x1, -R29.reuse ;  /* 0x000000011111c824 */ /* 0x100fe400078e0a1d */
[--C-:B------:R-:W-:Y:S01]  /*5860*/  @!P0 IMAD.IADD R8, R8, 0x1, -R29.reuse ;  /* 0x0000000108088824 */ /* 0x100fe200078e0a1d */
[C---:B------:R-:W-:Y:S01]  /*5870*/  ISETP.GT.U32.AND P0, PT, R29.reuse, R24, PT ;  /* 0x000000181d00720c */ /* 0x040fe20003f04070 */
[----:B0-----:R-:W4:Y:S04]  /*5880*/  LDL.LU R16, [R1+0xc4] ;  /* 0x0000c40001107983 */ /* 0x001f280000300800 */
[----:B------:R0:W-:Y:S01]  /*5890*/  STL [R1+0x140], R17 ;  /* 0x0001401101007387 */ /* 0x0001e20000100800 */
[----:B------:R-:W-:Y:S01]  /*58a0*/  ISETP.GT.U32.AND P2, PT, R29, R19, PT ;  /* 0x000000131d00720c */ /* 0x000fe20003f44070 */
[--C-:B------:R-:W-:Y:S01]  /*58b0*/  @!P6 IMAD.IADD R27, R27, 0x1, -R29.reuse ;  /* 0x000000011b1be824 */ /* 0x100fe200078e0a1d */
[C---:B------:R-:W-:Y:S01]  /*58c0*/  ISETP.GT.U32.AND P5, PT, R29.reuse, R20, PT ;  /* 0x000000141d00720c */ /* 0x040fe20003fa4070 */
[----:B------:R-:W-:Y:S01]  /*58d0*/  @!P1 IMAD.IADD R18, R18, 0x1, -R29 ;  /* 0x0000000112129824 */ /* 0x000fe200078e0a1d */
[----:B0-----:R-:W4:Y:S01]  /*58e0*/  LDL.LU R17, [R1+0xcc] ;  /* 0x0000cc0001117983 */ /* 0x001f220000300800 */
[----:B------:R-:W-:-:S02]  /*58f0*/  ISETP.GT.U32.AND P1, PT, R29, R21, PT ;  /* 0x000000151d00720c */ /* 0x000fc40003f24070 */
[--C-:B------:R-:W-:Y:S01]  /*5900*/  @!P0 IMAD.IADD R24, R24, 0x1, -R29.reuse ;  /* 0x0000000118188824 */ /* 0x100fe200078e0a1d */
[----:B------:R-:W-:Y:S01]  /*5910*/  ISETP.GT.U32.AND P4, PT, R29, R22, PT ;  /* 0x000000161d00720c */ /* 0x000fe20003f84070 */
[----:B------:R-:W-:-:S04]  /*5920*/  @!P3 IMAD.IADD R10, R10, 0x1, -R29 ;  /* 0x000000010a0ab824 */ /* 0x000fc800078e0a1d */
[--C-:B------:R-:W-:Y:S01]  /*5930*/  @!P2 IMAD.IADD R19, R19, 0x1, -R29.reuse ;  /* 0x000000011313a824 */ /* 0x100fe200078e0a1d */
[----:B------:R-:W-:Y:S01]  /*5940*/  ISETP.GT.U32.AND P2, PT, R29, R23, PT ;  /* 0x000000171d00720c */ /* 0x000fe20003f44070 */
[--C-:B------:R-:W-:Y:S01]  /*5950*/  @!P5 IMAD.IADD R20, R20, 0x1, -R29.reuse ;  /* 0x000000011414d824 */ /* 0x100fe200078e0a1d */
[----:B------:R-:W-:Y:S02]  /*5960*/  STL [R1+0x138], R8 ;  /* 0x0001380801007387 */ /* 0x000fe40000100800 */
[--C-:B------:R-:W-:Y:S02]  /*5970*/  @!P1 IMAD.IADD R21, R21, 0x1, -R29.reuse ;  /* 0x0000000115159824 */ /* 0x100fe400078e0a1d */
[----:B------:R-:W-:Y:S01]  /*5980*/  STL [R1+0x108], R9 ;  /* 0x0001080901007387 */ /* 0x000fe20000100800 */
[----:B------:R-:W-:-:S03]  /*5990*/  @!P4 IMAD.IADD R22, R22, 0x1, -R29 ;  /* 0x000000011616c824 */ /* 0x000fc600078e0a1d */
        /* <DEDUP_REMOVED lines=13> */
[----:B------:R-:W-:-:S09]  /*5a70*/  ISETP.GT.U32.AND P3, PT, R29, R13, PT ;  /* 0x0000000d1d00720c */ /* 0x000fd20003f64070 */
[--C-:B------:R-:W-:Y:S01]  /*5a80*/  @!P6 IMAD.IADD R11, R11, 0x1, -R29.reuse ;  /* 0x000000010b0be824 */ /* 0x100fe200078e0a1d */
[C---:B------:R-:W-:Y:S02]  /*5a90*/  ISETP.GT.U32.AND P6, PT, R29.reuse, R24, PT ;  /* 0x000000181d00720c */ /* 0x040fe40003fc4070 */
[C---:B------:R-:W-:Y:S01]  /*5aa0*/  ISETP.GT.U32.AND P1, PT, R29.reuse, R14, PT ;  /* 0x0000000e1d00720c */ /* 0x040fe20003f24070 */
[--C-:B------:R-:W-:Y:S01]  /*5ab0*/  @!P0 IMAD.IADD R12, R12, 0x1, -R29.reuse ;  /* 0x000000010c0c8824 */ /* 0x100fe200078e0a1d */
[----:B------:R-:W-:Y:S01]  /*5ac0*/  ISETP.GT.U32.AND P0, PT, R29, R10, PT ;  /* 0x0000000a1d00720c */ /* 0x000fe20003f04070 */
[----:B------:R-:W-:Y:S01]  /*5ad0*/  @!P3 IMAD.IADD R13, R13, 0x1, -R29 ;  /* 0x000000010d0db824 */ /* 0x000fe200078e0a1d */
[----:B------:R-:W-:-:S07]  /*5ae0*/  ISETP.GT.U32.AND P3, PT, R29, R21, PT ;  /* 0x000000151d00720c */ /* 0x000fce0003f64070 */
[--C-:B------:R-:W-:Y:S02]  /*5af0*/  @!P6 IMAD.IADD R24, R24, 0x1, -R29.reuse ;  /* 0x000000011818e824 */ /* 0x100fe400078e0a1d */
[--C-:B------:R-:W-:Y:S01]  /*5b00*/  @!P1 IMAD.IADD R14, R14, 0x1, -R29.reuse ;  /* 0x000000010e0e9824 */ /* 0x100fe200078e0a1d */
[----:B------:R-:W-:Y:S01]  /*5b10*/  ISETP.GT.U32.AND P1, PT, R29, R23, PT ;  /* 0x000000171d00720c */ /* 0x000fe20003f24070 */
[--C-:B------:R-:W-:Y:S01]  /*5b20*/  @!P0 IMAD.IADD R10, R10, 0x1, -R29.reuse ;  /* 0x000000010a0a8824 */ /* 0x100fe200078e0a1d */
[----:B------:R0:W-:Y:S01]  /*5b30*/  STL [R1+0xf0], R24 ;  /* 0x0000f01801007387 */ /* 0x0001e20000100800 */
[----:B------:R-:W-:-:S03]  /*5b40*/  @!P3 IMAD.IADD R21, R21, 0x1, -R29 ;  /* 0x000000011515b824 */ /* 0x000fc600078e0a1d */
[----:B0-----:R-:W2:Y:S04]  /*5b50*/  LDL.LU R24, [R1+0xb4] ;  /* 0x0000b40001187983 */ /* 0x001ea80000300800 */
[----:B------:R-:W3:Y:S04]  /*5b60*/  LDL.LU R8, [R1+0x98] ;  /* 0x0000980001087983 */ /* 0x000ee80000300800 */
[----:B------:R0:W-:Y:S04]  /*5b70*/  STL [R1+0xf8], R10 ;  /* 0x0000f80a01007387 */ /* 0x0001e80000100800 */
[----:B------:R-:W2:Y:S04]  /*5b80*/  LDL.LU R9, [R1+0x9c] ;  /* 0x00009c0001097983 */ /* 0x000ea80000300800 */
[----:B------:R1:W-:Y:S04]  /*5b90*/  STL [R1+0x104], R21 ;  /* 0x0001041501007387 */ /* 0x0003e80000100800 */
[----:B0-----:R-:W2:Y:S01]  /*5ba0*/  LDL.LU R10, [R1+0xa0] ;  /* 0x0000a000010a7983 */ /* 0x001ea20000300800 */
[----:B------:R-:W-:-:S03]  /*5bb0*/  @!P1 IMAD.IADD R23, R23, 0x1, -R29 ;  /* 0x0000000117179824 */ /* 0x000fc600078e0a1d */
[----:B-1----:R-:W2:Y:S04]  /*5bc0*/  LDL.LU R21, [R1+0xa4] ;  /* 0x0000a40001157983 */ /* 0x002ea80000300800 */
[----:B------:R0:W-:Y:S04]  /*5bd0*/  STL [R1+0x100], R23 ;  /* 0x0001001701007387 */ /* 0x0001e80000100800 */
[----:B0-----:R-:W2:Y:S01]  /*5be0*/  LDL.LU R23, [R1+0x1cc] ;  /* 0x0001cc0001177983 */ /* 0x001ea20000300800 */
[C---:B------:R-:W-:Y:S02]  /*5bf0*/  ISETP.GT.U32.AND P5, PT, R29.reuse, R25, PT ;  /* 0x000000191d00720c */ /* 0x040fe40003fa4070 */
[----:B------:R-:W-:-:S02]  /*5c00*/  ISETP.GT.U32.AND P4, PT, R29, R26, PT ;  /* 0x0000001a1d00720c */ /* 0x000fc40003f84070 */
[----:B----4-:R-:W-:-:S09]  /*5c10*/  ISETP.GT.U32.AND P2, PT, R29, R15, PT ;  /* 0x0000000f1d00720c */ /* 0x010fd20003f44070 */
[--C-:B------:R-:W-:Y:S01]  /*5c20*/  @!P5 IMAD.IADD R25, R25, 0x1, -R29.reuse ;  /* 0x000000011919d824 */ /* 0x100fe200078e0a1d */
[C---:B------:R-:W-:Y:S01]  /*5c30*/  ISETP.GT.U32.AND P5, PT, R29.reuse, R16, PT ;  /* 0x000000101d00720c */ /* 0x040fe20003fa4070 */
[--C-:B------:R-:W-:Y:S01]  /*5c40*/  @!P4 IMAD.IADD R26, R26, 0x1, -R29.reuse ;  /* 0x000000011a1ac824 */ /* 0x100fe200078e0a1d */
[----:B------:R-:W-:Y:S01]  /*5c50*/  ISETP.GT.U32.AND P4, PT, R29, R17, PT ;  /* 0x000000111d00720c */ /* 0x000fe20003f84070 */
[----:B------:R-:W-:Y:S01]  /*5c60*/  @!P2 IMAD.IADD R15, R15, 0x1, -R29 ;  /* 0x000000010f0fa824 */ /* 0x000fe200078e0a1d */
[C---:B------:R-:W-:Y:S02]  /*5c70*/  ISETP.GT.U32.AND P2, PT, R29.reuse, R25, PT ;  /* 0x000000191d00720c */ /* 0x040fe40003f44070 */
[----:B------:R-:W-:-:S07]  /*5c80*/  ISETP.GT.U32.AND P0, PT, R29, R12, PT ;  /* 0x0000000c1d00720c */ /* 0x000fce0003f04070 */
[--C-:B------:R-:W-:Y:S01]  /*5c90*/  @!P5 IMAD.IADD R16, R16, 0x1, -R29.reuse ;  /* 0x000000011010d824 */ /* 0x100fe200078e0a1d */
[----:B------:R-:W-:Y:S01]  /*5ca0*/  ISETP.GT.U32.AND P5, PT, R29, R26, PT ;  /* 0x0000001a1d00720c */ /* 0x000fe20003fa4070 */
[--C-:B------:R-:W-:Y:S01]  /*5cb0*/  @!P4 IMAD.IADD R17, R17, 0x1, -R29.reuse ;  /* 0x000000011111c824 */ /* 0x100fe200078e0a1d */
[C---:B------:R-:W-:Y:S02]  /*5cc0*/  ISETP.GT.U32.AND P4, PT, R29.reuse, R11, PT ;  /* 0x0000000b1d00720c */ /* 0x040fe40003f84070 */
[----:B------:R-:W-:Y:S01]  /*5cd0*/  ISETP.GT.U32.AND P3, PT, R29, R13, PT ;  /* 0x0000000d1d00720c */ /* 0x000fe20003f64070 */
[--C-:B------:R-:W-:Y:S01]  /*5ce0*/  @!P2 IMAD.IADD R25, R25, 0x1, -R29.reuse ;  /* 0x000000011919a824 */ /* 0x100fe200078e0a1d */
[C---:B------:R-:W-:Y:S02]  /*5cf0*/  ISETP.GT.U32.AND P6, PT, R29.reuse, R17, PT ;  /* 0x000000111d00720c */ /* 0x040fe40003fc4070 */
[----:B------:R-:W-:Y:S01]  /*5d00*/  ISETP.GT.U32.AND P1, PT, R29, R14, PT ;  /* 0x0000000e1d00720c */ /* 0x000fe20003f24070 */
[--C-:B------:R-:W-:Y:S01]  /*5d10*/  @!P0 IMAD.IADD R12, R12, 0x1, -R29.reuse ;  /* 0x000000010c0c8824 */ /* 0x100fe200078e0a1d */
[----:B------:R0:W-:Y:S03]  /*5d20*/  STL [R1+0xd0], R25 ;  /* 0x0000d01901007387 */ /* 0x0001e60000100800 */
[----:B------:R-:W-:-:S02]  /*5d30*/  @!P5 IMAD.IADD R26, R26, 0x1, -R29 ;  /* 0x000000011a1ad824 */ /* 0x000fc400078e0a1d */
[--C-:B------:R-:W-:Y:S01]  /*5d40*/  @!P4 IMAD.IADD R11, R11, 0x1, -R29.reuse ;  /* 0x000000010b0bc824 */ /* 0x100fe200078e0a1d */
[C---:B------:R-:W-:Y:S02]  /*5d50*/  ISETP.GT.U32.AND P4, PT, R29.reuse, R27, PT ;  /* 0x0000001b1d00720c */ /* 0x040fe40003f84070 */
[----:B------:R-:W-:Y:S01]  /*5d60*/  ISETP.GT.U32.AND P0, PT, R29, R18, PT ;  /* 0x000000121d00720c */ /* 0x000fe20003f04070 */
[----:B0-----:R-:W4:Y:S01]  /*5d70*/  LDL.LU R25, [R1+0x8c] ;  /* 0x00008c0001197983 */ /* 0x001f220000300800 */
[----:B------:R-:W-:-:S03]  /*5d80*/  @!P3 IMAD.IADD R13, R13, 0x1, -R29 ;  /* 0x000000010d0db824 */ /* 0x000fc600078e0a1d */
[----:B------:R0:W-:Y:S01]  /*5d90*/  STL [R1+0xd4], R26 ;  /* 0x0000d41a01007387 */ /* 0x0001e20000100800 */
[C---:B------:R-:W-:Y:S02]  /*5da0*/  ISETP.GT.U32.AND P2, PT, R29.reuse, R15, PT ;  /* 0x0000000f1d00720c */ /* 0x040fe40003f44070 */
[----:B------:R-:W-:Y:S01]  /*5db0*/  ISETP.GT.U32.AND P3, PT, R29, R19, PT ;  /* 0x000000131d00720c */ /* 0x000fe20003f64070 */
[--C-:B------:R-:W-:Y:S01]  /*5dc0*/  @!P6 IMAD.IADD R17, R17, 0x1, -R29.reuse ;  /* 0x000000011111e824 */ /* 0x100fe200078e0a1d */
[----:B0-----:R-:W4:Y:S01]  /*5dd0*/  LDL.LU R26, [R1+0x90] ;  /* 0x00009000011a7983 */ /* 0x001f220000300800 */
[--C-:B------:R-:W-:Y:S01]  /*5de0*/  @!P1 IMAD.IADD R14, R14, 0x1, -R29.reuse ;  /* 0x000000010e0e9824 */ /* 0x100fe200078e0a1d */
[----:B------:R-:W-:Y:S01]  /*5df0*/  ISETP.GT.U32.AND P1, PT, R29, R20, PT ;  /* 0x000000141d00720c */ /* 0x000fe20003f24070 */
[--C-:B------:R-:W-:Y:S01]  /*5e00*/  @!P4 IMAD.IADD R27, R27, 0x1, -R29.reuse ;  /* 0x000000011b1bc824 */ /* 0x100fe200078e0a1d */
[----:B------:R-:W-:Y:S01]  /*5e10*/  ISETP.GT.U32.AND P5, PT, R29, R16, PT ;  /* 0x000000101d00720c */ /* 0x000fe20003fa4070 */
[----:B------:R-:W-:-:S04]  /*5e20*/  @!P0 IMAD.IADD R18, R18, 0x1, -R29 ;  /* 0x0000000112128824 */ /* 0x000fc800078e0a1d */
[--C-:B------:R-:W-:Y:S01]  /*5e30*/  @!P2 IMAD.IADD R15, R15, 0x1, -R29.reuse ;  /* 0x000000010f0fa824 */ /* 0x100fe200078e0a1d */
[----:B------:R-:W-:Y:S01]  /*5e40*/  ISETP.GT.U32.AND P2, PT, R29, R22, PT ;  /* 0x000000161d00720c */ /* 0x000fe20003f44070 */
[--C-:B------:R-:W-:Y:S01]  /*5e50*/  @!P3 IMAD.IADD R19, R19, 0x1, -R29.reuse ;  /* 0x000000011313b824 */ /* 0x100fe200078e0a1d */
[----:B------:R0:W-:Y:S03]  /*5e60*/  STL [R1+0xd8], R11 ;  /* 0x0000d80b01007387 */ /* 0x0001e60000100800 */
[--C-:B------:R-:W-:Y:S01]  /*5e70*/  @!P1 IMAD.IADD R20, R20, 0x1, -R29.reuse ;  /* 0x0000000114149824 */ /* 0x100fe200078e0a1d */
[----:B------:R1:W-:Y:S01]  /*5e80*/  STL [R1+0xe0], R12 ;  /* 0x0000e00c01007387 */ /* 0x0003e20000100800 */
[----:B------:R-:W-:-:S03]  /*5e90*/  @!P5 IMAD.IADD R16, R16, 0x1, -R29 ;  /* 0x000000011010d824 */ /* 0x000fc600078e0a1d */
[----:B------:R0:W-:Y:S04]  /*5ea0*/  STL [R1+0xdc], R13 ;  /* 0x0000dc0d01007387 */ /* 0x0001e80000100800 */
[----:B------:R0:W-:Y:S04]  /*5eb0*/  STL [R1+0xbc], R14 ;  /* 0x0000bc0e01007387 */ /* 0x0001e80000100800 */
[----:B------:R0:W-:Y:S04]  /*5ec0*/  STL [R1+0xc0], R15 ;  /* 0x0000c00f01007387 */ /* 0x0001e80000100800 */
[----:B------:R-:W4:Y:S01]  /*5ed0*/  LDL R7, [R1+0xc6c] ;  /* 0x000c6c0001077983 */ /* 0x000f220000100800 */
[----:B------:R-:W-:-:S03]  /*5ee0*/  @!P2 IMAD.IADD R22, R22, 0x1, -R29 ;  /* 0x000000011616a824 */ /* 0x000fc600078e0a1d */
[----:B------:R-:W-:Y:S04]  /*5ef0*/  STL [R1+0xc4], R16 ;  /* 0x0000c41001007387 */ /* 0x000fe80000100800 */
[----:B0-----:R-:W4:Y:S04]  /*5f00*/  LDL.LU R11, [R1+0x94] ;  /* 0x00009400010b7983 */ /* 0x001f280000300800 */
[----:B-1----:R-:W4:Y:S04]  /*5f10*/  LDL.LU R12, [R1+0x1c0] ;  /* 0x0001c000010c7983 */ /* 0x002f280000300800 */
[----:B------:R-:W-:Y:S04]  /*5f20*/  STL [R1+0xcc], R17 ;  /* 0x0000cc1101007387 */ /* 0x000fe80000100800 */
[----:B------:R-:W4:Y:S04]  /*5f30*/  LDL.LU R13, [R1+0x1b4] ;  /* 0x0001b400010d7983 */ /* 0x000f280000300800 */
[----:B------:R-:W4:Y:S04]  /*5f40*/  LDL.LU R14, [R1+0x88] ;  /* 0x00008800010e7983 */ /* 0x000f280000300800 */
[----:B------:R-:W4:Y:S01]  /*5f50*/  LDL.LU R15, [R1+0x194] ;  /* 0x00019400010f7983 */ /* 0x000f220000300800 */
[----:B---3--:R-:W-:-:S02]  /*5f60*/  ISETP.GT.U32.AND P6, PT, R29, R8, PT ;  /* 0x000000081d00720c */ /* 0x008fc40003fc4070 */
[C---:B--2---:R-:W-:Y:S02]  /*5f70*/  ISETP.GT.U32.AND P4, PT, R29.reuse, R9, PT ;  /* 0x000000091d00720c */ /* 0x044fe40003f84070 */
[----:B------:R-:W-:-:S09]  /*5f80*/  ISETP.GT.U32.AND P0, PT, R29, R10, PT ;  /* 0x0000000a1d00720c */ /* 0x000fd20003f04070 */
[--C-:B------:R-:W-:Y:S01]  /*5f90*/  @!P6 IMAD.IADD R8, R8, 0x1, -R29.reuse ;  /* 0x000000010808e824 */ /* 0x100fe200078e0a1d */
[C---:B------:R-:W-:Y:S02]  /*5fa0*/  ISETP.GT.U32.AND P6, PT, R29.reuse, R27, PT ;  /* 0x0000001b1d00720c */ /* 0x040fe40003fc4070 */
        /* <DEDUP_REMOVED lines=8> */
[--C-:B------:R-:W-:Y:S02]  /*6030*/  @!P6 IMAD.IADD R27, R27, 0x1, -R29.reuse ;  /* 0x000000011b1be824 */ /* 0x100fe400078e0a1d */
[--C-:B------:R-:W-:Y:S02]  /*6040*/  @!P4 IMAD.IADD R18, R18, 0x1, -R29.reuse ;  /* 0x000000011212c824 */ /* 0x100fe400078e0a1d */
[--C-:B------:R-:W-:Y:S01]  /*6050*/  @!P0 IMAD.IADD R19, R19, 0x1, -R29.reuse ;  /* 0x0000000113138824 */ /* 0x100fe200078e0a1d */
[----:B------:R0:W-:Y:S01]  /*6060*/  STL [R1+0xc8], R27 ;  /* 0x0000c81b01007387 */ /* 0x0001e20000100800 */
[--C-:B------:R-:W-:Y:S01]  /*6070*/  @!P1 IMAD.IADD R23, R23, 0x1, -R29.reuse ;  /* 0x0000000117179824 */ /* 0x100fe200078e0a1d */
[----:B------:R-:W-:Y:S02]  /*6080*/  ISETP.GT.U32.AND P1, PT, R29, R22, PT ;  /* 0x000000161d00720c */ /* 0x000fe40003f24070 */
[----:B0-----:R-:W2:Y:S04]  /*6090*/  LDL.LU R27, [R1+0x198] ;  /* 0x00019800011b7983 */ /* 0x001ea80000300800 */
[----:B------:R-:W3:Y:S01]  /*60a0*/  LDL.LU R16, [R1+0x1a8] ;  /* 0x0001a80001107983 */ /* 0x000ee20000300800 */
[----:B------:R-:W-:-:S03]  /*60b0*/  @!P3 IMAD.IADD R20, R20, 0x1, -R29 ;  /* 0x000000011414b824 */ /* 0x000fc600078e0a1d */
[----:B------:R0:W-:Y:S04]  /*60c0*/  STL [R1+0xa8], R18 ;  /* 0x0000a81201007387 */ /* 0x0001e80000100800 */
[----:B------:R-:W2:Y:S04]  /*60d0*/  LDL.LU R17, [R1+0x1a0] ;  /* 0x0001a00001117983 */ /* 0x000ea80000300800 */
[----:B------:R1:W-:Y:S04]  /*60e0*/  STL [R1+0xac], R19 ;  /* 0x0000ac1301007387 */ /* 0x0003e80000100800 */
[----:B0-----:R-:W2:Y:S01]  /*60f0*/  LDL.LU R18, [R1+0x168] ;  /* 0x0001680001127983 */ /* 0x001ea20000300800 */
[----:B------:R-:W-:-:S03]  /*6100*/  @!P1 IMAD.IADD R22, R22, 0x1, -R29 ;  /* 0x0000000116169824 */ /* 0x000fc600078e0a1d */
[----:B-1----:R-:W2:Y:S04]  /*6110*/  LDL.LU R19, [R1+0x16c] ;  /* 0x00016c0001137983 */ /* 0x002ea80000300800 */
[----:B------:R0:W-:Y:S04]  /*6120*/  STL [R1+0xb0], R20 ;  /* 0x0000b01401007387 */ /* 0x0001e80000100800 */
[----:B0-----:R-:W2:Y:S04]  /*6130*/  LDL.LU R20, [R1+0x174] ;  /* 0x0001740001147983 */ /* 0x001ea80000300800 */
[----:B------:R0:W-:Y:S04]  /*6140*/  STL [R1+0xb8], R22 ;  /* 0x0000b81601007387 */ /* 0x0001e80000100800 */
[----:B0-----:R-:W2:Y:S01]  /*6150*/  LDL.LU R22, [R1+0x18c] ;  /* 0x00018c0001167983 */ /* 0x001ea20000300800 */
[----:B------:R-:W-:-:S02]  /*6160*/  ISETP.GT.U32.AND P5, PT, R29, R24, PT ;  /* 0x000000181d00720c */ /* 0x000fc40003fa4070 */
[----:B----4-:R-:W-:-:S11]  /*6170*/  ISETP.GT.U32.AND P2, PT, R29, R25, PT ;  /* 0x000000191d00720c */ /* 0x010fd60003f44070 */
[--C-:B------:R-:W-:Y:S01]  /*6180*/  @!P5 IMAD.IADD R24, R24, 0x1, -R29.reuse ;  /* 0x000000011818d824 */ /* 0x100fe200078e0a1d */
[----:B------:R-:W-:Y:S01]  /*6190*/  ISETP.GT.U32.AND P5, PT, R29, R26, PT ;  /* 0x0000001a1d00720c */ /* 0x000fe20003fa4070 */
[----:B------:R-:W-:Y:S01]  /*61a0*/  @!P2 IMAD.IADD R25, R25, 0x1, -R29 ;  /* 0x000000011919a824 */ /* 0x000fe200078e0a1d */
[C---:B------:R-:W-:Y:S02]  /*61b0*/  ISETP.GT.U32.AND P4, PT, R29.reuse, R9, PT ;  /* 0x000000091d00720c */ /* 0x040fe40003f84070 */
[C---:B------:R-:W-:Y:S02]  /*61c0*/  ISETP.GT.U32.AND P2, PT, R29.reuse, R24, PT ;  /* 0x000000181d00720c */ /* 0x040fe40003f44070 */
[----:B------:R-:W-:-:S07]  /*61d0*/  ISETP.GT.U32.AND P0, PT, R29, R10, PT ;  /* 0x0000000a1d00720c */ /* 0x000fce0003f04070 */
[--C-:B------:R-:W-:Y:S01]  /*61e0*/  @!P5 IMAD.IADD R26, R26, 0x1, -R29.reuse ;  /* 0x000000011a1ad824 */ /* 0x100fe200078e0a1d */
[C---:B------:R-:W-:Y:S02]  /*61f0*/  ISETP.GT.U32.AND P5, PT, R29.reuse, R8, PT ;  /* 0x000000081d00720c */ /* 0x040fe40003fa4070 */
[C---:B------:R-:W-:Y:S02]  /*6200*/  ISETP.GT.U32.AND P3, PT, R29.reuse, R21, PT ;  /* 0x000000151d00720c */ /* 0x040fe40003f64070 */
[C---:B------:R-:W-:Y:S02]  /*6210*/  ISETP.GT.U32.AND P1, PT, R29.reuse, R23, PT ;  /* 0x000000171d00720c */ /* 0x040fe40003f24070 */
[----:B------:R-:W-:Y:S01]  /*6220*/  ISETP.GT.U32.AND P6, PT, R29, R26, PT ;  /* 0x0000001a1d00720c */ /* 0x000fe20003fc4070 */
[--C-:B------:R-:W-:Y:S01]  /*6230*/  @!P4 IMAD.IADD R9, R9, 0x1, -R29.reuse ;  /* 0x000000010909c824 */ /* 0x100fe200078e0a1d */
[----:B------:R-:W-:Y:S01]  /*6240*/  ISETP.GT.U32.AND P4, PT, R29, R12, PT ;  /* 0x0000000c1d00720c */ /* 0x000fe20003f84070 */
[----:B------:R-:W-:-:S04]  /*6250*/  @!P2 IMAD.IADD R24, R24, 0x1, -R29 ;  /* 0x000000011818a824 */ /* 0x000fc800078e0a1d */
[--C-:B------:R-:W-:Y:S01]  /*6260*/  @!P5 IMAD.IADD R8, R8, 0x1, -R29.reuse ;  /* 0x000000010808d824 */ /* 0x100fe200078e0a1d */
[C---:B------:R-:W-:Y:S01]  /*6270*/  ISETP.GT.U32.AND P5, PT, R29.reuse, R11, PT ;  /* 0x0000000b1d00720c */ /* 0x040fe20003fa4070 */
[--C-:B------:R-:W-:Y:S01]  /*6280*/  @!P0 IMAD.IADD R10, R10, 0x1, -R29.reuse ;  /* 0x000000010a0a8824 */ /* 0x100fe200078e0a1d */
[----:B------:R-:W-:Y:S01]  /*6290*/  ISETP.GT.U32.AND P0, PT, R29, R13, PT ;  /* 0x0000000d1d00720c */ /* 0x000fe20003f04070 */
[----:B------:R0:W-:Y:S01]  /*62a0*/  STL [R1+0xb4], R24 ;  /* 0x0000b41801007387 */ /* 0x0001e20000100800 */
[--C-:B------:R-:W-:Y:S01]  /*62b0*/  @!P3 IMAD.IADD R21, R21, 0x1, -R29.reuse ;  /* 0x000000011515b824 */ /* 0x100fe200078e0a1d */
[C---:B------:R-:W-:Y:S02]  /*62c0*/  ISETP.GT.U32.AND P2, PT, R29.reuse, R25, PT ;  /* 0x000000191d00720c */ /* 0x040fe40003f44070 */
[----:B------:R-:W-:Y:S01]  /*62d0*/  ISETP.GT.U32.AND P3, PT, R29, R14, PT ;  /* 0x0000000e1d00720c */ /* 0x000fe20003f64070 */
[--C-:B------:R-:W-:Y:S01]  /*62e0*/  @!P1 IMAD.IADD R23, R23, 0x1, -R29.reuse ;  /* 0x0000000117179824 */ /* 0x100fe200078e0a1d */
[----:B------:R-:W-:Y:S01]  /*62f0*/  ISETP.GT.U32.AND P1, PT, R29, R15, PT ;  /* 0x0000000f1d00720c */ /* 0x000fe20003f24070 */
[----:B0-----:R-:W4:Y:S01]  /*6300*/  LDL.LU R24, [R1+0x17c] ;  /* 0x00017c0001187983 */ /* 0x001f220000300800 */
[----:B------:R-:W-:-:S02]  /*6310*/  @!P6 IMAD.IADD R26, R26, 0x1, -R29 ;  /* 0x000000011a1ae824 */ /* 0x000fc400078e0a1d */
[--C-:B------:R-:W-:Y:S02]  /*6320*/  @!P5 IMAD.IADD R11, R11, 0x1, -R29.reuse ;  /* 0x000000010b0bd824 */ /* 0x100fe400078e0a1d */
[--C-:B------:R-:W-:Y:S02]  /*6330*/  @!P4 IMAD.IADD R12, R12, 0x1, -R29.reuse ;  /* 0x000000010c0cc824 */ /* 0x100fe400078e0a1d */
[--C-:B------:R-:W-:Y:S02]  /*6340*/  @!P0 IMAD.IADD R13, R13, 0x1, -R29.reuse ;  /* 0x000000010d0d8824 */ /* 0x100fe400078e0a1d */
[--C-:B------:R-:W-:Y:S02]  /*6350*/  @!P2 IMAD.IADD R25, R25, 0x1, -R29.reuse ;  /* 0x000000011919a824 */ /* 0x100fe400078e0a1d */
[--C-:B------:R-:W-:Y:S02]  /*6360*/  @!P3 IMAD.IADD R14, R14, 0x1, -R29.reuse ;  /* 0x000000010e0eb824 */ /* 0x100fe400078e0a1d */
[----:B------:R-:W-:Y:S01]  /*6370*/  @!P1 IMAD.IADD R15, R15, 0x1, -R29 ;  /* 0x000000010f0f9824 */ /* 0x000fe200078e0a1d */
[----:B------:R-:W-:Y:S01]  /*6380*/  STL [R1+0x98], R8 ;  /* 0x0000980801007387 */ /* 0x000fe20000100800 */
[----:B------:R-:W-:-:S03]  /*6390*/  IMAD.HI.U32 R3, R28, R0, RZ ;  /* 0x000000001c037227 */ /* 0x000fc600078e00ff */
[----:B------:R-:W-:Y:S04]  /*63a0*/  STL [R1+0x9c], R9 ;  /* 0x00009c0901007387 */ /* 0x000fe80000100800 */
[----:B------:R-:W-:Y:S04]  /*63b0*/  STL [R1+0xa0], R10 ;  /* 0x0000a00a01007387 */ /* 0x000fe80000100800 */
[----:B------:R-:W-:Y:S04]  /*63c0*/  STL [R1+0xa4], R21 ;  /* 0x0000a41501007387 */ /* 0x000fe80000100800 */
[----:B------:R-:W-:Y:S01]  /*63d0*/  STL [R1+0x1cc], R23 ;  /* 0x0001cc1701007387 */ /* 0x000fe20000100800 */
[----:B------:R-:W-:-:S03]  /*63e0*/  IMAD.MOV R3, RZ, RZ, -R3 ;  /* 0x000000ffff037224 */ /* 0x000fc600078e0a03 */
[----:B------:R0:W-:Y:S04]  /*63f0*/  STL [R1+0x90], R26 ;  /* 0x0000901a01007387 */ /* 0x0001e80000100800 */
[----:B------:R1:W-:Y:S01]  /*6400*/  STL [R1+0x8c], R25 ;  /* 0x00008c1901007387 */ /* 0x0003e20000100800 */
[----:B------:R-:W-:-:S03]  /*6410*/  IMAD R0, R29, R3, R0 ;  /* 0x000000031d007224 */ /* 0x000fc600078e0200 */
[----:B0-----:R-:W4:Y:S01]  /*6420*/  LDL.LU R26, [R1+0x12c] ;  /* 0x00012c00011a7983 */ /* 0x001f220000300800 */
[----:B------:R-:W-:-:S03]  /*6430*/  IABS R3, R7 ;  /* 0x0000000700037213 */ /* 0x000fc60000000000 */
[----:B-1----:R-:W4:Y:S04]  /*6440*/  LDL.LU R25, [R1+0x130] ;  /* 0x0001300001197983 */ /* 0x002f280000300800 */
[----:B------:R-:W4:Y:S04]  /*6450*/  LDL.LU R23, [R1+0x134] ;  /* 0x0001340001177983 */ /* 0x000f280000300800 */
[----:B------:R-:W4:Y:S04]  /*6460*/  LDL.LU R21, [R1+0x154] ;  /* 0x0001540001157983 */ /* 0x000f280000300800 */
[----:B------:R-:W4:Y:S04]  /*6470*/  LDL.LU R7, [R1+0x13c] ;  /* 0x00013c0001077983 */ /* 0x000f280000300800 */
[----:B------:R-:W4:Y:S01]  /*6480*/  LDL.LU R8, [R1+0xe8] ;  /* 0x0000e80001087983 */ /* 0x000f220000300800 */
[----:B------:R-:W-:Y:S01]  /*6490*/  IMAD.MOV.U32 R9, RZ, RZ, R3 ;  /* 0x000000ffff097224 */ /* 0x000fe200078e0003 */
[----:B---3--:R-:W-:-:S02]  /*64a0*/  ISETP.GT.U32.AND P6, PT, R29, R16, PT ;  /* 0x000000101d00720c */ /* 0x008fc40003fc4070 */
[C---:B--2---:R-:W-:Y:S02]  /*64b0*/  ISETP.GT.U32.AND P5, PT, R29.reuse, R17, PT ;  /* 0x000000111d00720c */ /* 0x044fe40003fa4070 */
[C---:B------:R-:W-:Y:S02]  /*64c0*/  ISETP.GT.U32.AND P2, PT, R29.reuse, R27, PT ;  /* 0x0000001b1d00720c */ /* 0x040fe40003f44070 */
[C---:B------:R-:W-:Y:S02]  /*64d0*/  ISETP.GT.U32.AND P4, PT, R29.reuse, R18, PT ;  /* 0x000000121d00720c */ /* 0x040fe40003f84070 */
[----:B------:R-:W-:-:S05]  /*64e0*/  ISETP.GT.U32.AND P0, PT, R29, R19, PT ;  /* 0x000000131d00720c */ /* 0x000fca0003f04070 */
[--C-:B------:R-:W-:Y:S01]  /*64f0*/  @!P6 IMAD.IADD R16, R16, 0x1, -R29.reuse ;  /* 0x000000011010e824 */ /* 0x100fe200078e0a1d */
[----:B------:R-:W-:Y:S01]  /*6500*/  ISETP.GT.U32.AND P6, PT, R29, R11, PT ;  /* 0x0000000b1d00720c */ /* 0x000fe20003fc4070 */
[----:B------:R-:W-:Y:S01]  /*6510*/  @!P5 IMAD.IADD R17, R17, 0x1, -R29 ;  /* 0x000000011111d824 */ /* 0x000fe200078e0a1d */
[----:B------:R-:W-:-:S03]  /*6520*/  ISETP.GT.U32.AND P5, PT, R29, R12, PT ;  /* 0x0000000c1d00720c */ /* 0x000fc60003fa4070 */
[--C-:B------:R-:W-:Y:S01]  /*6530*/  @!P4 IMAD.IADD R18, R18, 0x1, -R29.reuse ;  /* 0x000000011212c824 */ /* 0x100fe200078e0a1d */
[----:B------:R-:W-:Y:S01]  /*6540*/  ISETP.GT.U32.AND P3, PT, R29, R20, PT ;  /* 0x000000141d00720c */ /* 0x000fe20003f64070 */
[--C-:B------:R-:W-:Y:S01]  /*6550*/  @!P0 IMAD.IADD R19, R19, 0x1, -R29.reuse ;  /* 0x0000000113138824 */ /* 0x100fe200078e0a1d */
[C---:B------:R-:W-:Y:S02]  /*6560*/  ISETP.GT.U32.AND P4, PT, R29.reuse, R13, PT ;  /* 0x0000000d1d00720c */ /* 0x040fe40003f84070 */
[----:B------:R-:W-:Y:S01]  /*6570*/  ISETP.GT.U32.AND P0, PT, R29, R14, PT ;  /* 0x0000000e1d00720c */ /* 0x000fe20003f04070 */
[----:B------:R-:W-:Y:S01]  /*6580*/  @!P2 IMAD.IADD R27, R27, 0x1, -R29 ;  /* 0x000000011b1ba824 */ /* 0x000fe200078e0a1d */
[----:B------:R-:W-:-:S07]  /*6590*/  ISETP.GT.U32.AND P1, PT, R29, R22, PT ;  /* 0x000000161d00720c */ /* 0x000fce0003f24070 */
[--C-:B------:R-:W-:Y:S01]  /*65a0*/  @!P3 IMAD.IADD R20, R20, 0x1, -R29.reuse ;  /* 0x000000011414b824 */ /* 0x100fe200078e0a1d */
[----:B------:R-:W-:Y:S01]  /*65b0*/  ISETP.GT.U32.AND P3, PT, R29, R15, PT ;  /* 0x0000000f1d00720c */ /* 0x000fe20003f64070 */
[--C-:B------:R-:W-:Y:S02]  /*65c0*/  @!P6 IMAD.IADD R11, R11, 0x1, -R29.reuse ;  /* 0x000000010b0be824 */ /* 0x100fe400078e0a1d */
[--C-:B------:R-:W-:Y:S02]  /*65d0*/  @!P5 IMAD.IADD R12, R12, 0x1, -R29.reuse ;  /* 0x000000010c0cd824 */ /* 0x100fe400078e0a1d */
[--C-:B------:R-:W-:Y:S02]  /*65e0*/  @!P4 IMAD.IADD R13, R13, 0x1, -R29.reuse ;  /* 0x000000010d0dc824 */ /* 0x100fe400078e0a1d */
[--C-:B------:R-:W-:Y:S01]  /*65f0*/  @!P1 IMAD.IADD R22, R22, 0x1, -R29.reuse ;  /* 0x0000000116169824 */ /* 0x100fe200078e0a1d */
[----:B------:R-:W-:Y:S01]  /*6600*/  ISETP.GT.U32.AND P1, PT, R29, R27, PT ;  /* 0x0000001b1d00720c */ /* 0x000fe20003f24070 */
[--C-:B------:R-:W-:Y:S01]  /*6610*/  @!P0 IMAD.IADD R14, R14, 0x1, -R29.reuse ;  /* 0x000000010e0e8824 */ /* 0x100fe200078e0a1d */
[----:B------:R0:W-:Y:S03]  /*6620*/  STL [R1+0x94], R11 ;  /* 0x0000940b01007387 */ /* 0x0001e60000100800 */
[--C-:B------:R-:W-:Y:S01]  /*6630*/  @!P3 IMAD.IADD R15, R15, 0x1, -R29.reuse ;  /* 0x000000010f0fb824 */ /* 0x100fe200078e0a1d */
[----:B------:R1:W-:Y:S04]  /*6640*/  STL [R1+0x1c0], R12 ;  /* 0x0001c00c01007387 */ /* 0x0003e80000100800 */
[----:B------:R-:W2:Y:S04]  /*6650*/  LDL.LU R10, [R1+0xec] ;  /* 0x0000ec00010a7983 */ /* 0x000ea80000300800 */
[----:B------:R3:W-:Y:S04]  /*6660*/  STL [R1+0x1b4], R13 ;  /* 0x0001b40d01007387 */ /* 0x0007e80000100800 */
[----:B------:R3:W-:Y:S01]  /*6670*/  STL [R1+0x88], R14 ;  /* 0x0000880e01007387 */ /* 0x0007e20000100800 */
[----:B------:R-:W-:-:S03]  /*6680*/  @!P1 IMAD.IADD R27, R27, 0x1, -R29 ;  /* 0x000000011b1b9824 */ /* 0x000fc600078e0a1d */
[----:B0-----:R-:W2:Y:S04]  /*6690*/  LDL.LU R11, [R1+0xf4] ;  /* 0x0000f400010b7983 */ /* 0x001ea80000300800 */
[----:B-1----:R-:W2:Y:S04]  /*66a0*/  LDL.LU R12, [R1+0x114] ;  /* 0x00011400010c7983 */ /* 0x002ea80000300800 */
[----:B------:R-:W-:Y:S04]  /*66b0*/  STL [R1+0x194], R15 ;  /* 0x0001940f01007387 */ /* 0x000fe80000100800 */
[----:B---3--:R-:W3:Y:S04]  /*66c0*/  LDL.LU R13, [R1+0xfc] ;  /* 0x0000fc00010d7983 */ /* 0x008ee80000300800 */
[----:B------:R-:W3:Y:S04]  /*66d0*/  LDL.LU R14, [R1+0x38] ;  /* 0x00003800010e7983 */ /* 0x000ee80000300800 */
[----:B------:R0:W-:Y:S04]  /*66e0*/  STL [R1+0x198], R27 ;  /* 0x0001981b01007387 */ /* 0x0001e80000100800 */
[----:B0-----:R-:W3:Y:S04]  /*66f0*/  LDL.LU R27, [R1+0x34] ;  /* 0x00003400011b7983 */ /* 0x001ee80000300800 */
[----:B------:R-:W3:Y:S01]  /*6700*/  LDL.LU R3, [R1+0x30] ;  /* 0x0000300001037983 */ /* 0x000ee20000300800 */
[----:B----4-:R-:W-:-:S02]  /*6710*/  ISETP.GT.U32.AND P2, PT, R29, R24, PT ;  /* 0x000000181d00720c */ /* 0x010fc40003f44070 */
[C---:B------:R-:W-:Y:S02]  /*6720*/  ISETP.GT.U32.AND P6, PT, R29.reuse, R17, PT ;  /* 0x000000111d00720c */ /* 0x040fe40003fc4070 */
[----:B------:R-:W-:-:S09]  /*6730*/  ISETP.GT.U32.AND P5, PT, R29, R18, PT ;  /* 0x000000121d00720c */ /* 0x000fd20003fa4070 */
[--C-:B------:R-:W-:Y:S01]  /*6740*/  @!P2 IMAD.IADD R24, R24, 0x1, -R29.reuse ;  /* 0x000000011818a824 */ /* 0x100fe200078e0a1d */
[C---:B------:R-:W-:Y:S02]  /*6750*/  ISETP.GT.U32.AND P2, PT, R29.reuse, R16, PT ;  /* 0x000000101d00720c */ /* 0x040fe40003f44070 */
[C---:B------:R-:W-:Y:S02]  /*6760*/  ISETP.GT.U32.AND P0, PT, R29.reuse, R19, PT ;  /* 0x000000131d00720c */ /* 0x040fe40003f04070 */
[C---:B------:R-:W-:Y:S02]  /*6770*/  ISETP.GT.U32.AND P3, PT, R29.reuse, R20, PT ;  /* 0x000000141d00720c */ /* 0x040fe40003f64070 */
[C---:B------:R-:W-:Y:S02]  /*6780*/  ISETP.GT.U32.AND P4, PT, R29.reuse, R24, PT ;  /* 0x000000181d00720c */ /* 0x040fe40003f84070 */
[----:B------:R-:W-:Y:S01]  /*6790*/  ISETP.GT.U32.AND P1, PT, R29, R22, PT ;  /* 0x000000161d00720c */ /* 0x000fe20003f24070 */
[----:B------:R-:W-:-:S04]  /*67a0*/  @!P6 IMAD.IADD R17, R17, 0x1, -R29 ;  /* 0x000000011111e824 */ /* 0x000fc800078e0a1d */
[--C-:B------:R-:W-:Y:S01]  /*67b0*/  @!P2 IMAD.IADD R16, R16, 0x1, -R29.reuse ;  /* 0x000000011010a824 */ /* 0x100fe200078e0a1d */
[C---:B------:R-:W-:Y:S01]  /*67c0*/  ISETP.GT.U32.AND P2, PT, R29.reuse, R26, PT ;  /* 0x0000001a1d00720c */ /* 0x040fe20003f44070 */
[--C-:B------:R-:W-:Y:S01]  /*67d0*/  @!P5 IMAD.IADD R18, R18, 0x1, -R29.reuse ;  /* 0x000000011212d824 */ /* 0x100fe200078e0a1d */
[----:B------:R-:W-:Y:S01]  /*67e0*/  ISETP.GT.U32.AND P6, PT, R29, R25, PT ;  /* 0x000000191d00720c */ /* 0x000fe20003fc4070 */
[--C-:B------:R-:W-:Y:S01]  /*67f0*/  @!P0 IMAD.IADD R19, R19, 0x1, -R29.reuse ;  /* 0x0000000113138824 */ /* 0x100fe200078e0a1d */
[C---:B------:R-:W-:Y:S01]  /*6800*/  ISETP.GT.U32.AND P5, PT, R29.reuse, R23, PT ;  /* 0x000000171d00720c */ /* 0x040fe20003fa4070 */
[--C-:B------:R-:W-:Y:S01]  /*6810*/  @!P3 IMAD.IADD R20, R20, 0x1, -R29.reuse ;  /* 0x000000011414b824 */ /* 0x100fe200078e0a1d */
[C---:B------:R-:W-:Y:S01]  /*6820*/  ISETP.GT.U32.AND P0, PT, R29.reuse, R21, PT ;  /* 0x000000151d00720c */ /* 0x040fe20003f04070 */
[--C-:B------:R-:W-:Y:S01]  /*6830*/  @!P4 IMAD.IADD R24, R24, 0x1, -R29.reuse ;  /* 0x000000011818c824 */ /* 0x100fe200078e0a1d */
[----:B------:R-:W-:Y:S01]  /*6840*/  ISETP.GT.U32.AND P3, PT, R29, R7, PT ;  /* 0x000000071d00720c */ /* 0x000fe20003f64070 */
[----:B------:R-:W-:-:S04]  /*6850*/  @!P1 IMAD.IADD R22, R22, 0x1, -R29 ;  /* 0x0000000116169824 */ /* 0x000fc800078e0a1d */
[--C-:B------:R-:W-:Y:S01]  /*6860*/  @!P2 IMAD.IADD R26, R26, 0x1, -R29.reuse ;  /* 0x000000011a1aa824 */ /* 0x100fe200078e0a1d */
[----:B------:R-:W-:Y:S01]  /*6870*/  ISETP.GT.U32.AND P1, PT, R29, R8, PT ;  /* 0x000000081d00720c */ /* 0x000fe20003f24070 */
[--C-:B------:R-:W-:Y:S02]  /*6880*/  @!P6 IMAD.IADD R25, R25, 0x1, -R29.reuse ;  /* 0x000000011919e824 */ /* 0x100fe400078e0a1d */
[--C-:B------:R-:W-:Y:S02]  /*6890*/  @!P5 IMAD.IADD R23, R23, 0x1, -R29.reuse ;  /* 0x000000011717d824 */ /* 0x100fe400078e0a1d */
[--C-:B------:R-:W-:Y:S02]  /*68a0*/  @!P0 IMAD.IADD R21, R21, 0x1, -R29.reuse ;  /* 0x0000000115158824 */ /* 0x100fe400078e0a1d */
[----:B------:R-:W-:-:S06]  /*68b0*/  @!P3 IMAD.IADD R7, R7, 0x1, -R29 ;  /* 0x000000010707b824 */ /* 0x000fcc00078e0a1d */
[----:B------:R-:W-:Y:S01]  /*68c0*/  @!P1 IMAD.IADD R8, R8, 0x1, -R29 ;  /* 0x0000000108089824 */ /* 0x000fe200078e0a1d */
[----:B------:R0:W-:Y:S04]  /*68d0*/  STL [R1+0x1a8], R16 ;  /* 0x0001a81001007387 */ /* 0x0001e80000100800 */
[----:B------:R1:W-:Y:S04]  /*68e0*/  STL [R1+0x1a0], R17 ;  /* 0x0001a01101007387 */ /* 0x0003e80000100800 */
[----:B------:R4:W-:Y:S04]  /*68f0*/  STL [R1+0x168], R18 ;  /* 0x0001681201007387 */ /* 0x0009e80000100800 */
[----:B------:R0:W-:Y:S04]  /*6900*/  STL [R1+0x16c], R19 ;  /* 0x00016c1301007387 */ /* 0x0001e80000100800 */
[----:B------:R0:W-:Y:S04]  /*6910*/  STL [R1+0x174], R20 ;  /* 0x0001741401007387 */ /* 0x0001e80000100800 */
[----:B------:R-:W3:Y:S04]  /*6920*/  LDL.LU R15, [R1+0x2c] ;  /* 0x00002c00010f7983 */ /* 0x000ee80000300800 */
[----:B------:R-:W-:Y:S04]  /*6930*/  STL [R1+0x18c], R22 ;  /* 0x00018c1601007387 */ /* 0x000fe80000100800 */
[----:B0-----:R-:W3:Y:S04]  /*6940*/  LDL.LU R16, [R1+0x28] ;  /* 0x0000280001107983 */ /* 0x001ee80000300800 */
[----:B-1----:R-:W3:Y:S04]  /*6950*/  LDL.LU R17, [R1+0x24] ;  /* 0x0000240001117983 */ /* 0x002ee80000300800 */
[----:B------:R-:W-:Y:S04]  /*6960*/  STL [R1+0x17c], R24 ;  /* 0x00017c1801007387 */ /* 0x000fe80000100800 */
[----:B----4-:R-:W4:Y:S04]  /*6970*/  LDL.LU R18, [R1+0x20] ;  /* 0x0000200001127983 */ /* 0x010f280000300800 */
[----:B------:R-:W4:Y:S04]  /*6980*/  LDL.LU R19, [R1+0x1c] ;  /* 0x00001c0001137983 */ /* 0x000f280000300800 */
[----:B------:R-:W4:Y:S01]  /*6990*/  LDL.LU R20, [R1+0x18] ;  /* 0x0000180001147983 */ /* 0x000f220000300800 */
[----:B------:R-:W-:-:S04]  /*69a0*/  IMAD.HI.U32 R28, R28, R9, RZ ;  /* 0x000000091c1c7227 */ /* 0x000fc800078e00ff */
[----:B------:R-:W-:-:S04]  /*69b0*/  IMAD.MOV R28, RZ, RZ, -R28 ;  /* 0x000000ffff1c7224 */ /* 0x000fc800078e0a1c */
[C---:B------:R-:W-:Y:S01]  /*69c0*/  IMAD R28, R29.reuse, R28, R9 ;  /* 0x0000001c1d1c7224 */ /* 0x040fe200078e0209 */
[C---:B--2---:R-:W-:Y:S02]  /*69d0*/  ISETP.GT.U32.AND P4, PT, R29.reuse, R10, PT ;  /* 0x0000000a1d00720c */ /* 0x044fe40003f84070 */
[C---:B------:R-:W-:Y:S02]  /*69e0*/  ISETP.GT.U32.AND P2, PT, R29.reuse, R11, PT ;  /* 0x0000000b1d00720c */ /* 0x040fe40003f44070 */
[----:B------:R-:W-:-:S09]  /*69f0*/  ISETP.GT.U32.AND P6, PT, R29, R12, PT ;  /* 0x0000000c1d00720c */ /* 0x000fd20003fc4070 */
[--C-:B------:R-:W-:Y:S01]  /*6a00*/  @!P4 IMAD.IADD R10, R10, 0x1, -R29.reuse ;  /* 0x000000010a0ac824 */ /* 0x100fe200078e0a1d */
[C---:B---3--:R-:W-:Y:S02]  /*6a10*/  ISETP.GT.U32.AND P5, PT, R29.reuse, R13, PT ;  /* 0x0000000d1d00720c */ /* 0x048fe40003fa4070 */
[----:B------:R-:W-:Y:S01]  /*6a20*/  ISETP.GT.U32.AND P0, PT, R29, R14, PT ;  /* 0x0000000e1d00720c */ /* 0x000fe20003f04070 */
[--C-:B------:R-:W-:Y:S01]  /*6a30*/  @!P2 IMAD.IADD R11, R11, 0x1, -R29.reuse ;  /* 0x000000010b0ba824 */ /* 0x100fe200078e0a1d */
[C---:B------:R-:W-:Y:S02]  /*6a40*/  ISETP.GT.U32.AND P4, PT, R29.reuse, R26, PT ;  /* 0x0000001a1d00720c */ /* 0x040fe40003f84070 */
[C---:B------:R-:W-:Y:S01]  /*6a50*/  ISETP.GT.U32.AND P2, PT, R29.reuse, R25, PT ;  /* 0x000000191d00720c */ /* 0x040fe20003f44070 */
[----:B------:R-:W-:Y:S01]  /*6a60*/  @!P6 IMAD.IADD R12, R12, 0x1, -R29 ;  /* 0x000000010c0ce824 */ /* 0x000fe200078e0a1d */
[C---:B------:R-:W-:Y:S02]  /*6a70*/  ISETP.GT.U32.AND P6, PT, R29.reuse, R23, PT ;  /* 0x000000171d00720c */ /* 0x040fe40003fc4070 */
[----:B------:R-:W-:-:S02]  /*6a80*/  ISETP.GT.U32.AND P3, PT, R29, R27, PT ;  /* 0x0000001b1d00720c */ /* 0x000fc40003f64070 */
[----:B------:R-:W-:Y:S01]  /*6a90*/  ISETP.GT.U32.AND P1, PT, R29, R3, PT ;  /* 0x000000031d00720c */ /* 0x000fe20003f24070 */
[--C-:B------:R-:W-:Y:S01]  /*6aa0*/  @!P5 IMAD.IADD R13, R13, 0x1, -R29.reuse ;  /* 0x000000010d0dd824 */ /* 0x100fe200078e0a1d */
[C---:B------:R-:W-:Y:S01]  /*6ab0*/  ISETP.GT.U32.AND P5, PT, R29.reuse, R21, PT ;  /* 0x000000151d00720c */ /* 0x040fe20003fa4070 */
[--C-:B------:R-:W-:Y:S01]  /*6ac0*/  @!P0 IMAD.IADD R14, R14, 0x1, -R29.reuse ;  /* 0x000000010e0e8824 */ /* 0x100fe200078e0a1d */
[----:B------:R-:W-:Y:S01]  /*6ad0*/  ISETP.GT.U32.AND P0, PT, R29, R7, PT ;  /* 0x000000071d00720c */ /* 0x000fe20003f04070 */
[----:B------:R-:W-:-:S06]  /*6ae0*/  @!P4 IMAD.IADD R26, R26, 0x1, -R29 ;  /* 0x000000011a1ac824 */ /* 0x000fcc00078e0a1d */
[--C-:B------:R-:W-:Y:S01]  /*6af0*/  @!P3 IMAD.IADD R27, R27, 0x1, -R29.reuse ;  /* 0x000000011b1bb824 */ /* 0x100fe200078e0a1d */
[----:B------:R-:W-:Y:S01]  /*6b00*/  ISETP.GT.U32.AND P3, PT, R29, R8, PT ;  /* 0x000000081d00720c */ /* 0x000fe20003f64070 */
[--C-:B------:R-:W-:Y:S02]  /*6b10*/  @!P2 IMAD.IADD R25, R25, 0x1, -R29.reuse ;  /* 0x000000011919a824 */ /* 0x100fe400078e0a1d */
[--C-:B------:R-:W-:Y:S01]  /*6b20*/  @!P1 IMAD.IADD R3, R3, 0x1, -R29.reuse ;  /* 0x0000000103039824 */ /* 0x100fe200078e0a1d */
[C---:B------:R-:W-:Y:S01]  /*6b30*/  ISETP.GT.U32.AND P1, PT, R29.reuse, R10, PT ;  /* 0x0000000a1d00720c */ /* 0x040fe20003f24070 */
[----:B------:R0:W-:Y:S01]  /*6b40*/  STL [R1+0x12c], R26 ;  /* 0x00012c1a01007387 */ /* 0x0001e20000100800 */
[----:B------:R-:W-:Y:S01]  /*6b50*/  ISETP.GT.U32.AND P2, PT, R29, R11, PT ;  /* 0x0000000b1d00720c */ /* 0x000fe20003f44070 */
[--C-:B------:R-:W-:Y:S01]  /*6b60*/  @!P6 IMAD.IADD R23, R23, 0x1, -R29.reuse ;  /* 0x000000011717e824 */ /* 0x100fe200078e0a1d */
[----:B------:R-:W-:Y:S01]  /*6b70*/  ISETP.GT.U32.AND P4, PT, R29, R12, PT ;  /* 0x0000000c1d00720c */ /* 0x000fe20003f84070 */
[--C-:B------:R-:W-:Y:S01]  /*6b80*/  @!P5 IMAD.IADD R21, R21, 0x1, -R29.reuse ;  /* 0x000000011515d824 */ /* 0x100fe200078e0a1d */
[----:B------:R-:W-:Y:S01]  /*6b90*/  ISETP.GT.U32.AND P5, PT, R29, R13, PT ;  /* 0x0000000d1d00720c */ /* 0x000fe20003fa4070 */
[----:B------:R-:W-:Y:S01]  /*6ba0*/  @!P0 IMAD.IADD R7, R7, 0x1, -R29 ;  /* 0x0000000107078824 */ /* 0x000fe200078e0a1d */
[----:B0-----:R-:W2:Y:S01]  /*6bb0*/  LDL.LU R26, [R1+0x14] ;  /* 0x00001400011a7983 */ /* 0x001ea20000300800 */
[----:B------:R-:W-:-:S03]  /*6bc0*/  ISETP.GT.U32.AND P0, PT, R29, R14, PT ;  /* 0x0000000e1d00720c */ /* 0x000fc60003f04070 */
[----:B------:R0:W-:Y:S01]  /*6bd0*/  STL [R1+0x130], R25 ;  /* 0x0001301901007387 */ /* 0x0001e20000100800 */
[--C-:B------:R-:W-:Y:S01]  /*6be0*/  @!P3 IMAD.IADD R8, R8, 0x1, -R29.reuse ;  /* 0x000000010808b824 */ /* 0x100fe200078e0a1d */
[----:B------:R-:W-:Y:S01]  /*6bf0*/  ISETP.GT.U32.AND P3, PT, R29, R27, PT ;  /* 0x0000001b1d00720c */ /* 0x000fe20003f64070 */
[--C-:B------:R-:W-:Y:S01]  /*6c00*/  @!P1 IMAD.IADD R10, R10, 0x1, -R29.reuse ;  /* 0x000000010a0a9824 */ /* 0x100fe200078e0a1d */
[----:B0-----:R-:W3:Y:S04]  /*6c10*/  LDL.LU R25, [R1+0x10] ;  /* 0x0000100001197983 */ /* 0x001ee80000300800 */
[----:B------:R-:W3:Y:S04]  /*6c20*/  LDL.LU R24, [R1+0xc] ;  /* 0x00000c0001187983 */ /* 0x000ee80000300800 */
[----:B------:R0:W-:Y:S01]  /*6c30*/  STL [R1+0x134], R23 ;  /* 0x0001341701007387 */ /* 0x0001e20000100800 */
[----:B------:R-:W-:-:S03]  /*6c40*/  @!P2 IMAD.IADD R11, R11, 0x1, -R29 ;  /* 0x000000010b0ba824 */ /* 0x000fc600078e0a1d */
[----:B0-----:R-:W3:Y:S04]  /*6c50*/  LDL.LU R23, [R1+0x8] ;  /* 0x0000080001177983 */ /* 0x001ee80000300800 */
[----:B------:R-:W3:Y:S04]  /*6c60*/  LDL.LU R22, [R1+0x4] ;  /* 0x0000040001167983 */ /* 0x000ee80000300800 */
[----:B------:R0:W-:Y:S01]  /*6c70*/  STL [R1+0x154], R21 ;  /* 0x0001541501007387 */ /* 0x0001e20000100800 */
[--C-:B------:R-:W-:Y:S02]  /*6c80*/  @!P4 IMAD.IADD R12, R12, 0x1, -R29.reuse ;  /* 0x000000010c0cc824 */ /* 0x100fe400078e0a1d */
[--C-:B------:R-:W-:Y:S01]  /*6c90*/  @!P5 IMAD.IADD R13, R13, 0x1, -R29.reuse ;  /* 0x000000010d0dd824 */ /* 0x100fe200078e0a1d */
[----:B0-----:R-:W3:Y:S04]  /*6ca0*/  LDL.LU R21, [R1] ;  /* 0x0000000001157983 */ /* 0x001ee80000300800 */
[----:B------:R0:W-:Y:S01]  /*6cb0*/  STL [R1+0x13c], R7 ;  /* 0x00013c0701007387 */ /* 0x0001e20000100800 */
[----:B------:R-:W-:-:S03]  /*6cc0*/  @!P0 IMAD.IADD R14, R14, 0x1, -R29 ;  /* 0x000000010e0e8824 */ /* 0x000fc600078e0a1d */
[----:B0-----:R-:W3:Y:S04]  /*6cd0*/  LDL.LU R7, [R1+0x104c] ;  /* 0x00104c0001077983 */ /* 0x001ee80000300800 */
[----:B------:R0:W-:Y:S01]  /*6ce0*/  STL [R1+0xe8], R8 ;  /* 0x0000e80801007387 */ /* 0x0001e20000100800 */
[----:B------:R-:W-:-:S03]  /*6cf0*/  @!P3 IMAD.IADD R27, R27, 0x1, -R29 ;  /* 0x000000011b1bb824 */ /* 0x000fc600078e0a1d */
[----:B0-----:R-:W3:Y:S04]  /*6d00*/  LDL.LU R8, [R1+0x1048] ;  /* 0x0010480001087983 */ /* 0x001ee80000300800 */
[----:B------:R-:W3:Y:S04]  /*6d10*/  LDL.LU R9, [R1+0x1044] ;  /* 0x0010440001097983 */ /* 0x000ee80000300800 */
[----:B------:R0:W-:Y:S04]  /*6d20*/  STL [R1+0xec], R10 ;  /* 0x0000ec0a01007387 */ /* 0x0001e80000100800 */
[----:B0-----:R-:W3:Y:S04]  /*6d30*/  LDL.LU R10, [R1+0x1040] ;  /* 0x00104000010a7983 */ /* 0x001ee80000300800 */
        /* <DEDUP_REMOVED lines=9> */
[----:B0-----:R-:W3:Y:S01]  /*6dd0*/  LDL.LU R27, [R1+0x102c] ;  /* 0x00102c00011b7983 */ /* 0x001ee20000300800 */
[----:B------:R-:W-:-:S02]  /*6de0*/  ISETP.GT.U32.AND P6, PT, R29, R3, PT ;  /* 0x000000031d00720c */ /* 0x000fc40003fc4070 */
[C---:B------:R-:W-:Y:S02]  /*6df0*/  ISETP.GT.U32.AND P1, PT, R29.reuse, R15, PT ;  /* 0x0000000f1d00720c */ /* 0x040fe40003f24070 */
[C---:B------:R-:W-:Y:S02]  /*6e00*/  ISETP.GT.U32.AND P2, PT, R29.reuse, R16, PT ;  /* 0x000000101d00720c */ /* 0x040fe40003f44070 */
[C---:B------:R-:W-:Y:S02]  /*6e10*/  ISETP.GT.U32.AND P4, PT, R29.reuse, R17, PT ;  /* 0x000000111d00720c */ /* 0x040fe40003f84070 */
[C---:B----4-:R-:W-:Y:S02]  /*6e20*/  ISETP.GT.U32.AND P5, PT, R29.reuse, R18, PT ;  /* 0x000000121d00720c */ /* 0x050fe40003fa4070 */
[C---:B------:R-:W-:Y:S02]  /*6e30*/  ISETP.GT.U32.AND P0, PT, R29.reuse, R19, PT ;  /* 0x000000131d00720c */ /* 0x040fe40003f04070 */
[----:B------:R-:W-:Y:S01]  /*6e40*/  ISETP.GT.U32.AND P3, PT, R29, R20, PT ;  /* 0x000000141d00720c */ /* 0x000fe20003f64070 */
        /* <DEDUP_REMOVED lines=8> */
[----:B--2---:R-:W-:-:S02]  /*6ed0*/  ISETP.GT.U32.AND P6, PT, R29, R26, PT ;  /* 0x0000001a1d00720c */ /* 0x004fc40003fc4070 */
[C---:B---3--:R-:W-:Y:S02]  /*6ee0*/  ISETP.GT.U32.AND P1, PT, R29.reuse, R25, PT ;  /* 0x000000191d00720c */ /* 0x048fe40003f24070 */
[----:B------:R-:W-:-:S09]  /*6ef0*/  ISETP.GT.U32.AND P2, PT, R29, R24, PT ;  /* 0x000000181d00720c */ /* 0x000fd20003f44070 */
[--C-:B------:R-:W-:Y:S01]  /*6f00*/  @!P6 IMAD.IADD R26, R26, 0x1, -R29.reuse ;  /* 0x000000011a1ae824 */ /* 0x100fe200078e0a1d */
[C---:B------:R-:W-:Y:S02]  /*6f10*/  ISETP.GT.U32.AND P6, PT, R29.reuse, R15, PT ;  /* 0x0000000f1d00720c */ /* 0x040fe40003fc4070 */
[C---:B------:R-:W-:Y:S02]  /*6f20*/  ISETP.GT.U32.AND P4, PT, R29.reuse, R23, PT ;  /* 0x000000171d00720c */ /* 0x040fe40003f84070 */
[----:B------:R-:W-:Y:S01]  /*6f30*/  ISETP.GT.U32.AND P5, PT, R29, R22, PT ;  /* 0x000000161d00720c */ /* 0x000fe20003fa4070 */
[--C-:B------:R-:W-:Y:S01]  /*6f40*/  @!P1 IMAD.IADD R25, R25, 0x1, -R29.reuse ;  /* 0x0000000119199824 */ /* 0x100fe200078e0a1d */
[C---:B------:R-:W-:Y:S01]  /*6f50*/  ISETP.GT.U32.AND P1, PT, R29.reuse, R16, PT ;  /* 0x000000101d00720c */ /* 0x040fe20003f24070 */
[----:B------:R-:W-:Y:S01]  /*6f60*/  @!P2 IMAD.IADD R24, R24, 0x1, -R29 ;  /* 0x000000011818a824 */ /* 0x000fe200078e0a1d */
[C---:B------:R-:W-:Y:S02]  /*6f70*/  ISETP.GT.U32.AND P2, PT, R29.reuse, R17, PT ;  /* 0x000000111d00720c */ /* 0x040fe40003f44070 */
[----:B------:R-:W-:-:S05]  /*6f80*/  ISETP.GT.U32.AND P0, PT, R29, R21, PT ;  /* 0x000000151d00720c */ /* 0x000fca0003f04070 */
[--C-:B------:R-:W-:Y:S01]  /*6f90*/  @!P4 IMAD.IADD R23, R23, 0x1, -R29.reuse ;  /* 0x000000011717c824 */ /* 0x100fe200078e0a1d */
[C---:B------:R-:W-:Y:S01]  /*6fa0*/  ISETP.GT.U32.AND P4, PT, R29.reuse, R18, PT ;  /* 0x000000121d00720c */ /* 0x040fe20003f84070 */
[--C-:B------:R-:W-:Y:S01]  /*6fb0*/  @!P5 IMAD.IADD R22, R22, 0x1, -R29.reuse ;  /* 0x000000011616d824 */ /* 0x100fe200078e0a1d */
[----:B------:R-:W-:Y:S01]  /*6fc0*/  ISETP.GT.U32.AND P5, PT, R29, R19, PT ;  /* 0x000000131d00720c */ /* 0x000fe20003fa4070 */
[--C-:B------:R-:W-:Y:S02]  /*6fd0*/  @!P6 IMAD.IADD R15, R15, 0x1, -R29.reuse ;  /* 0x000000010f0fe824 */ /* 0x100fe400078e0a1d */
[--C-:B------:R-:W-:Y:S01]  /*6fe0*/  @!P1 IMAD.IADD R16, R16, 0x1, -R29.reuse ;  /* 0x0000000110109824 */ /* 0x100fe200078e0a1d */
[----:B------:R-:W-:Y:S01]  /*6ff0*/  ISETP.GT.U32.AND P1, PT, R29, R25, PT ;  /* 0x000000191d00720c */ /* 0x000fe20003f24070 */
[--C-:B------:R-:W-:Y:S01]  /*7000*/  @!P0 IMAD.IADD R21, R21, 0x1, -R29.reuse ;  /* 0x0000000115158824 */ /* 0x100fe200078e0a1d */
[----:B------:R-:W-:Y:S01]  /*7010*/  ISETP.GT.U32.AND P0, PT, R29, R20, PT ;  /* 0x000000141d00720c */ /* 0x000fe20003f04070 */
[----:B------:R-:W-:Y:S01]  /*7020*/  @!P2 IMAD.IADD R17, R17, 0x1, -R29 ;  /* 0x000000011111a824 */ /* 0x000fe200078e0a1d */
[----:B------:R-:W-:-:S03]  /*7030*/  ISETP.GT.U32.AND P2, PT, R29, R24, PT ;  /* 0x000000181d00720c */ /* 0x000fc60003f44070 */
[--C-:B------:R-:W-:Y:S01]  /*7040*/  @!P4 IMAD.IADD R18, R18, 0x1, -R29.reuse ;  /* 0x000000011212c824 */ /* 0x100fe200078e0a1d */
[----:B------:R0:W-:Y:S01]  /*7050*/  STL [R1+0x2c], R15 ;  /* 0x00002c0f01007387 */ /* 0x0001e20000100800 */
[----:B------:R-:W-:Y:S01]  /*7060*/  ISETP.GT.U32.AND P4, PT, R29, R23, PT ;  /* 0x000000171d00720c */ /* 0x000fe20003f84070 */
[--C-:B------:R-:W-:Y:S01]  /*7070*/  @!P5 IMAD.IADD R19, R19, 0x1, -R29.reuse ;  /* 0x000000011313d824 */ /* 0x100fe200078e0a1d */
[----:B------:R-:W-:Y:S01]  /*7080*/  ISETP.GT.U32.AND P5, PT, R29, R22, PT ;  /* 0x000000161d00720c */ /* 0x000fe20003fa4070 */
[----:B0-----:R-:W2:Y:S03]  /*7090*/  LDL.LU R15, [R1+0x1028] ;  /* 0x00102800010f7983 */ /* 0x001ea60000300800 */
[--C-:B------:R-:W-:Y:S01]  /*70a0*/  @!P0 IMAD.IADD R20, R20, 0x1, -R29.reuse ;  /* 0x0000000114148824 */ /* 0x100fe200078e0a1d */
[----:B------:R0:W-:Y:S01]  /*70b0*/  STL [R1+0x28], R16 ;  /* 0x0000281001007387 */ /* 0x0001e20000100800 */
[----:B------:R-:W-:-:S03]  /*70c0*/  @!P1 IMAD.IADD R25, R25, 0x1, -R29 ;  /* 0x0000000119199824 */ /* 0x000fc600078e0a1d */
[----:B0-----:R-:W3:Y:S04]  /*70d0*/  LDL.LU R16, [R1+0x1024] ;  /* 0x0010240001107983 */ /* 0x001ee80000300800 */
[----:B------:R0:W-:Y:S01]  /*70e0*/  STL [R1+0x24], R17 ;  /* 0x0000241101007387 */ /* 0x0001e20000100800 */
[--C-:B------:R-:W-:Y:S01]  /*70f0*/  @!P2 IMAD.IADD R24, R24, 0x1, -R29.reuse ;  /* 0x000000011818a824 */ /* 0x100fe200078e0a1d */
[----:B------:R-:W-:Y:S02]  /*7100*/  ISETP.GT.U32.AND P0, PT, R29, R21, PT ;  /* 0x000000151d00720c */ /* 0x000fe40003f04070 */
[----:B0-----:R-:W4:Y:S04]  /*7110*/  LDL.LU R17, [R1+0x1020] ;  /* 0x0010200001117983 */ /* 0x001f280000300800 */
[----:B------:R0:W-:Y:S01]  /*7120*/  STL [R1+0x20], R18 ;  /* 0x0000201201007387 */ /* 0x0001e20000100800 */
[----:B------:R-:W-:-:S03]  /*7130*/  @!P4 IMAD.IADD R23, R23, 0x1, -R29 ;  /* 0x000000011717c824 */ /* 0x000fc600078e0a1d */
[----:B0-----:R-:W2:Y:S04]  /*7140*/  LDL.LU R18, [R1+0x101c] ;  /* 0x00101c0001127983 */ /* 0x001ea80000300800 */
[----:B------:R0:W-:Y:S01]  /*7150*/  STL [R1+0x1c], R19 ;  /* 0x00001c1301007387 */ /* 0x0001e20000100800 */
[----:B------:R-:W-:-:S03]  /*7160*/  @!P5 IMAD.IADD R22, R22, 0x1, -R29 ;  /* 0x000000011616d824 */ /* 0x000fc600078e0a1d */
[----:B0-----:R-:W2:Y:S01]  /*7170*/  LDL.LU R19, [R1+0x1018] ;  /* 0x0010180001137983 */ /* 0x001ea20000300800 */
[----:B------:R-:W-:-:S13]  /*7180*/  ISETP.GT.U32.AND P3, PT, R29, R27, PT ;  /* 0x0000001b1d00720c */ /* 0x000fda0003f64070 */
[--C-:B------:R-:W-:Y:S01]  /*7190*/  @!P3 IMAD.IADD R27, R27, 0x1, -R29.reuse ;  /* 0x000000011b1bb824 */ /* 0x100fe200078e0a1d */
[----:B------:R-:W-:Y:S01]  /*71a0*/  ISETP.GT.U32.AND P3, PT, R29, R26, PT ;  /* 0x0000001a1d00720c */ /* 0x000fe20003f64070 */
[----:B------:R0:W-:Y:S04]  /*71b0*/  STL [R1+0x18], R20 ;  /* 0x0000181401007387 */ /* 0x0001e80000100800 */
[----:B0-----:R-:W2:Y:S08]  /*71c0*/  LDL.LU R20, [R1+0x1014] ;  /* 0x0010140001147983 */ /* 0x001eb00000300800 */
[----:B------:R-:W-:-:S05]  /*71d0*/  @!P3 IMAD.IADD R26, R26, 0x1, -R29 ;  /* 0x000000011a1ab824 */ /* 0x000fca00078e0a1d */
[----:B------:R0:W-:Y:S04]  /*71e0*/  STL [R1+0x14], R26 ;  /* 0x0000141a01007387 */ /* 0x0001e80000100800 */
[----:B0-----:R-:W3:Y:S04]  /*71f0*/  LDL.LU R26, [R1+0x1010] ;  /* 0x00101000011a7983 */ /* 0x001ee80000300800 */
[----:B------:R0:W-:Y:S04]  /*7200*/  STL [R1+0x10], R25 ;  /* 0x0000101901007387 */ /* 0x0001e80000100800 */
[----:B0-----:R-:W4:Y:S04]  /*7210*/  LDL.LU R25, [R1+0x100c] ;  /* 0x00100c0001197983 */ /* 0x001f280000300800 */
[----:B------:R0:W-:Y:S01]  /*7220*/  STL [R1+0xc], R24 ;  /* 0x00000c1801007387 */ /* 0x0001e20000100800 */
[----:B------:R-:W-:-:S03]  /*7230*/  @!P0 IMAD.IADD R21, R21, 0x1, -R29 ;  /* 0x0000000115158824 */ /* 0x000fc600078e0a1d */
[----:B0-----:R-:W4:Y:S04]  /*7240*/  LDL.LU R24, [R1+0x1008] ;  /* 0x0010080001187983 */ /* 0x001f280000300800 */
[----:B------:R0:W-:Y:S04]  /*7250*/  STL [R1+0x8], R23 ;  /* 0x0000081701007387 */ /* 0x0001e80000100800 */
[----:B0-----:R-:W4:Y:S04]  /*7260*/  LDL.LU R23, [R1+0x1004] ;  /* 0x0010040001177983 */ /* 0x001f280000300800 */
[----:B------:R0:W-:Y:S04]  /*7270*/  STL [R1+0x4], R22 ;  /* 0x0000041601007387 */ /* 0x0001e80000100800 */
[----:B0-----:R-:W4:Y:S04]  /*7280*/  LDL.LU R22, [R1+0x1000] ;  /* 0x0010000001167983 */ /* 0x001f280000300800 */
[----:B------:R0:W-:Y:S04]  /*7290*/  STL [R1], R21 ;  /* 0x0000001501007387 */ /* 0x0001e80000100800 */
[----:B0-----:R-:W4:Y:S01]  /*72a0*/  LDL.LU R21, [R1+0xffc] ;  /* 0x000ffc0001157983 */ /* 0x001f220000300800 */
[----:B------:R-:W-:-:S13]  /*72b0*/  ISETP.GT.U32.AND P6, PT, R29, R27, PT ;  /* 0x0000001b1d00720c */ /* 0x000fda0003fc4070 */
[----:B------:R-:W-:-:S05]  /*72c0*/  @!P6 IMAD.IADD R27, R27, 0x1, -R29 ;  /* 0x000000011b1be824 */ /* 0x000fca00078e0a1d */
[----:B------:R0:W-:Y:S01]  /*72d0*/  STL [R1+0xfd8], R27 ;  /* 0x000fd81b01007387 */ /* 0x0001e20000100800 */
[C---:B--2---:R-:W-:Y:S02]  /*72e0*/  ISETP.GT.U32.AND P6, PT, R29.reuse, R20, PT ;  /* 0x000000141d00720c */ /* 0x044fe40003fc4070 */
[C---:B---3--:R-:W-:Y:S02]  /*72f0*/  ISETP.GT.U32.AND P3, PT, R29.reuse, R26, PT ;  /* 0x0000001a1d00720c */ /* 0x048fe40003f64070 */
[----:B----4-:R-:W-:-:S11]  /*7300*/  ISETP.GT.U32.AND P1, PT, R29, R25, PT ;  /* 0x000000191d00720c */ /* 0x010fd60003f24070 */
[--C-:B------:R-:W-:Y:S01]  /*7310*/  @!P3 IMAD.IADD R26, R26, 0x1, -R29.reuse ;  /* 0x000000011a1ab824 */ /* 0x100fe200078e0a1d */
[C---:B------:R-:W-:Y:S02]  /*7320*/  ISETP.GT.U32.AND P3, PT, R29.reuse, R19, PT ;  /* 0x000000131d00720c */ /* 0x040fe40003f64070 */
[----:B------:R-:W-:Y:S01]  /*7330*/  ISETP.GT.U32.AND P2, PT, R29, R24, PT ;  /* 0x000000181d00720c */ /* 0x000fe20003f44070 */
[----:B------:R-:W-:Y:S01]  /*7340*/  @!P1 IMAD.IADD R25, R25, 0x1, -R29 ;  /* 0x0000000119199824 */ /* 0x000fe200078e0a1d */
[C---:B------:R-:W-:Y:S02]  /*7350*/  ISETP.GT.U32.AND P1, PT, R29.reuse, R18, PT ;  /* 0x000000121d00720c */ /* 0x040fe40003f24070 */
[----:B------:R-:W-:-:S09]  /*7360*/  ISETP.GT.U32.AND P4, PT, R29, R23, PT ;  /* 0x000000171d00720c */ /* 0x000fd20003f84070 */
[--C-:B------:R-:W-:Y:S01]  /*7370*/  @!P2 IMAD.IADD R24, R24, 0x1, -R29.reuse ;  /* 0x000000011818a824 */ /* 0x100fe200078e0a1d */
[C---:B------:R-:W-:Y:S02]  /*7380*/  ISETP.GT.U32.AND P2, PT, R29.reuse, R17, PT ;  /* 0x000000111d00720c */ /* 0x040fe40003f44070 */
[----:B------:R-:W-:Y:S01]  /*7390*/  ISETP.GT.U32.AND P5, PT, R29, R22, PT ;  /* 0x000000161d00720c */ /* 0x000fe20003fa4070 */
[----:B------:R-:W-:Y:S01]  /*73a0*/  @!P4 IMAD.IADD R23, R23, 0x1, -R29 ;  /* 0x000000011717c824 */ /* 0x000fe200078e0a1d */
[C---:B------:R-:W-:Y:S02]  /*73b0*/  ISETP.GT.U32.AND P4, PT, R29.reuse, R16, PT ;  /* 0x000000101d00720c */ /* 0x040fe40003f84070 */
[----:B------:R-:W-:-:S09]  /*73c0*/  ISETP.GT.U32.AND P0, PT, R29, R21, PT ;  /* 0x000000151d00720c */ /* 0x000fd20003f04070 */
[--C-:B------:R-:W-:Y:S01]  /*73d0*/  @!P5 IMAD.IADD R22, R22, 0x1, -R29.reuse ;  /* 0x000000011616d824 */ /* 0x100fe200078e0a1d */
[C---:B------:R-:W-:Y:S01]  /*73e0*/  ISETP.GT.U32.AND P5, PT, R29.reuse, R15, PT ;  /* 0x0000000f1d00720c */ /* 0x040fe20003fa4070 */
[--C-:B------:R-:W-:Y:S01]  /*73f0*/  @!P6 IMAD.IADD R20, R20, 0x1, -R29.reuse ;  /* 0x000000011414e824 */ /* 0x100fe200078e0a1d */
[----:B------:R-:W-:Y:S01]  /*7400*/  ISETP.GT.U32.AND P6, PT, R29, R26, PT ;  /* 0x0000001a1d00720c */ /* 0x000fe20003fc4070 */
[--C-:B------:R-:W-:Y:S01]  /*7410*/  @!P3 IMAD.IADD R19, R19, 0x1, -R29.reuse ;  /* 0x000000011313b824 */ /* 0x100fe200078e0a1d */
[C---:B------:R-:W-:Y:S01]  /*7420*/  ISETP.GT.U32.AND P3, PT, R29.reuse, R25, PT ;  /* 0x000000191d00720c */ /* 0x040fe20003f64070 */
[--C-:B------:R-:W-:Y:S01]  /*7430*/  @!P1 IMAD.IADD R18, R18, 0x1, -R29.reuse ;  /* 0x0000000112129824 */ /* 0x100fe200078e0a1d */
[----:B------:R-:W-:Y:S01]  /*7440*/  ISETP.GT.U32.AND P1, PT, R29, R24, PT ;  /* 0x000000181d00720c */ /* 0x000fe20003f24070 */
[--C-:B------:R-:W-:Y:S01]  /*7450*/  @!P2 IMAD.IADD R17, R17, 0x1, -R29.reuse ;  /* 0x000000011111a824 */ /* 0x100fe200078e0a1d */
[----:B------:R-:W-:Y:S01]  /*7460*/  ISETP.GT.U32.AND P2, PT, R29, R23, PT ;  /* 0x000000171d00720c */ /* 0x000fe20003f44070 */
[----:B------:R-:W-:-:S02]  /*7470*/  @!P0 IMAD.IADD R21, R21, 0x1, -R29 ;  /* 0x0000000115158824 */ /* 0x000fc400078e0a1d */
[--C-:B------:R-:W-:Y:S01]  /*7480*/  @!P4 IMAD.IADD R16, R16, 0x1, -R29.reuse ;  /* 0x000000011010c824 */ /* 0x100fe200078e0a1d */
[----:B------:R-:W-:Y:S01]  /*7490*/  ISETP.GT.U32.AND P4, PT, R29, R22, PT ;  /* 0x000000161d00720c */ /* 0x000fe20003f84070 */
[--C-:B------:R-:W-:Y:S01]  /*74a0*/  @!P5 IMAD.IADD R15, R15, 0x1, -R29.reuse ;  /* 0x000000010f0fd824 */ /* 0x100fe200078e0a1d */
[----:B------:R-:W-:Y:S01]  /*74b0*/  ISETP.GT.U32.AND P5, PT, R29, R21, PT ;  /* 0x000000151d00720c */ /* 0x000fe20003fa4070 */
[--C-:B------:R-:W-:Y:S02]  /*74c0*/  @!P6 IMAD.IADD R26, R26, 0x1, -R29.reuse ;  /* 0x000000011a1ae824 */ /* 0x100fe400078e0a1d */
[--C-:B------:R-:W-:Y:S02]  /*74d0*/  @!P3 IMAD.IADD R25, R25, 0x1, -R29.reuse ;  /* 0x000000011919b824 */ /* 0x100fe400078e0a1d */
[--C-:B------:R-:W-:Y:S02]  /*74e0*/  @!P1 IMAD.IADD R24, R24, 0x1, -R29.reuse ;  /* 0x0000000118189824 */ /* 0x100fe400078e0a1d */
[--C-:B------:R-:W-:Y:S01]  /*74f0*/  @!P2 IMAD.IADD R23, R23, 0x1, -R29.reuse ;  /* 0x000000011717a824 */ /* 0x100fe200078e0a1d */
[----:B------:R-:W-:Y:S03]  /*7500*/  STL [R1+0xfd0], R26 ;  /* 0x000fd01a01007387 */ /* 0x000fe60000100800 */
[--C-:B------:R-:W-:Y:S01]  /*7510*/  @!P4 IMAD.IADD R22, R22, 0x1, -R29.reuse ;  /* 0x000000011616c824 */ /* 0x100fe200078e0a1d */
[----:B------:R-:W-:Y:S01]  /*7520*/  STL [R1+0xfd4], R25 ;  /* 0x000fd41901007387 */ /* 0x000fe20000100800 */
[----:B------:R-:W-:-:S03]  /*7530*/  @!P5 IMAD.IADD R21, R21, 0x1, -R29 ;  /* 0x000000011515d824 */ /* 0x000fc600078e0a1d */
[----:B------:R-:W-:Y:S04]  /*7540*/  STL [R1+0xfcc], R24 ;  /* 0x000fcc1801007387 */ /* 0x000fe80000100800 */
[----:B------:R-:W-:Y:S04]  /*7550*/  STL [R1+0xfdc], R23 ;  /* 0x000fdc1701007387 */ /* 0x000fe80000100800 */
[----:B------:R1:W-:Y:S04]  /*7560*/  STL [R1+0xfe0], R22 ;  /* 0x000fe01601007387 */ /* 0x0003e80000100800 */
[----:B------:R2:W-:Y:S04]  /*7570*/  STL [R1+0xfe4], R21 ;  /* 0x000fe41501007387 */ /* 0x0005e80000100800 */
[----:B0-----:R-:W3:Y:S04]  /*7580*/  LDL.LU R27, [R1+0x178] ;  /* 0x00017800011b7983 */ /* 0x001ee80000300800 */
[----:B-1----:R-:W4:Y:S01]  /*7590*/  LDL R22, [R1+0x438] ;  /* 0x0004380001167983 */ /* 0x002f220000100800 */
[----:B------:R-:W-:-:S03]  /*75a0*/  ISETP.GT.U32.AND P0, PT, R29, R14, PT ;  /* 0x0000000e1d00720c */ /* 0x000fc60003f04070 */
[----:B------:R-:W0:Y:S04]  /*75b0*/  S2R R3, SR_TID.X ;  /* 0x0000000000037919 */ /* 0x000e280000002100 */
[----:B----4-:R-:W-:Y:S04]  /*75c0*/  STL [R1+0xff4], R22 ;  /* 0x000ff41601007387 */ /* 0x010fe80000100800 */
[----:B------:R-:W4:Y:S02]  /*75d0*/  LDL R24, [R1+0xde4] ;  /* 0x000de40001187983 */ /* 0x000f240000100800 */
[----:B------:R-:W-:Y:S01]  /*75e0*/  @!P0 IMAD.IADD R14, R14, 0x1, -R29 ;  /* 0x000000010e0e8824 */ /* 0x000fe200078e0a1d */
[----:B------:R-:W-:-:S02]  /*75f0*/  ISETP.GT.U32.AND P0, PT, R29, R20, PT ;  /* 0x000000141d00720c */ /* 0x000fc40003f04070 */
[----:B------:R-:W-:Y:S02]  /*7600*/  ISETP.GT.U32.AND P3, PT, R29, R19, PT ;  /* 0x000000131d00720c */ /* 0x000fe40003f64070 */
[----:B0-----:R-:W-:-:S09]  /*7610*/  LOP3.LUT R26, R3, 0x7, RZ, 0xc0, !PT ;  /* 0x00000007031a7812 */ /* 0x001fd200078ec0ff */
[--C-:B------:R-:W-:Y:S02]  /*7620*/  @!P0 IMAD.IADD R20, R20, 0x1, -R29.reuse ;  /* 0x0000000114148824 */ /* 0x100fe400078e0a1d */
[----:B------:R-:W-:Y:S02]  /*7630*/  @!P3 IMAD.IADD R19, R19, 0x1, -R29 ;  /* 0x000000011313b824 */ /* 0x000fe400078e0a1d */
[----:B------:R-:W-:Y:S01]  /*7640*/  IMAD.SHL.U32 R3, R3, 0x2, RZ ;  /* 0x0000000203037824 */ /* 0x000fe200078e00ff */
[C---:B------:R-:W-:Y:S02]  /*7650*/  ISETP.GT.U32.AND P1, PT, R29.reuse, R18, PT ;  /* 0x000000121d00720c */ /* 0x040fe40003f24070 */
[C---:B------:R-:W-:Y:S02]  /*7660*/  ISETP.GT.U32.AND P2, PT, R29.reuse, R17, PT ;  /* 0x000000111d00720c */ /* 0x040fe40003f44070 */
[C---:B------:R-:W-:Y:S02]  /*7670*/  ISETP.GT.U32.AND P4, PT, R29.reuse, R16, PT ;  /* 0x000000101d00720c */ /* 0x040fe40003f84070 */
[----:B------:R-:W-:-:S02]  /*7680*/  ISETP.GT.U32.AND P5, PT, R29, R15, PT ;  /* 0x0000000f1d00720c */ /* 0x000fc40003fa4070 */
[C---:B------:R-:W-:Y:S02]  /*7690*/  ISETP.GT.U32.AND P6, PT, R29.reuse, R14, PT ;  /* 0x0000000e1d00720c */ /* 0x040fe40003fc4070 */
[C---:B------:R-:W-:Y:S02]  /*76a0*/  ISETP.GT.U32.AND P0, PT, R29.reuse, R13, PT ;  /* 0x0000000d1d00720c */ /* 0x040fe40003f04070 */
        /* <DEDUP_REMOVED lines=13> */
[----:B------:R-:W-:Y:S01]  /*7780*/  @!P3 IMAD.IADD R12, R12, 0x1, -R29 ;  /* 0x000000010c0cb824 */ /* 0x000fe200078e0a1d */
[----:B----4-:R0:W-:Y:S04]  /*7790*/  STL [R1+0xff8], R24 ;  /* 0x000ff81801007387 */ /* 0x0101e80000100800 */
[----:B--2---:R-:W2:Y:S01]  /*77a0*/  LDL R21, [R1+0xdf0] ;  /* 0x000df00001157983 */ /* 0x004ea20000100800 */
[----:B0-----:R-:W-:-:S05]  /*77b0*/  IMAD.MOV.U32 R24, RZ, RZ, 0x7f ;  /* 0x0000007fff187424 */ /* 0x001fca00078e00ff */
[----:B------:R-:W-:Y:S01]  /*77c0*/  IADD3 R24, R24, c[0x0][0x180], RZ ;  /* 0x0000600018187a10 */ /* 0x000fe20007ffe0ff */
[----:B------:R0:W-:Y:S03]  /*77d0*/  STL [R1+0xfe8], R20 ;  /* 0x000fe81401007387 */ /* 0x0001e60000100800 */
[----:B------:R-:W-:Y:S01]  /*77e0*/  SHF.R.S32.HI R22, RZ, 0x1f, R24 ;  /* 0x0000001fff167819 */ /* 0x000fe20000011418 */
[----:B------:R3:W-:Y:S03]  /*77f0*/  STL [R1+0xfec], R19 ;  /* 0x000fec1301007387 */ /* 0x0007e60000100800 */
[----:B------:R-:W-:Y:S01]  /*7800*/  LEA.HI R22, R22, R24, RZ, 0x7 ;  /* 0x0000001816167211 */ /* 0x000fe200078f38ff */
[----:B------:R-:W4:Y:S01]  /*7810*/  LDL R23, [R1+0xe3c] ;  /* 0x000e3c0001177983 */ /* 0x000f220000100800 */
[----:B0-----:R-:W-:-:S03]  /*7820*/  IMAD R20, R26, 0x110, RZ ;  /* 0x000001101a147824 */ /* 0x001fc600078e02ff */
[----:B------:R-:W4:Y:S02]  /*7830*/  LDL R25, [R1+0xe54] ;  /* 0x000e540001197983 */ /* 0x000f240000100800 */
[C---:B---3--:R-:W-:Y:S02]  /*7840*/  LOP3.LUT R19, R20.reuse, R27, RZ, 0x3c, !PT ;  /* 0x0000001b14137212 */ /* 0x048fe400078e3cff */
[----:B------:R-:W3:Y:S01]  /*7850*/  LDL R26, [R1+0xe58] ;  /* 0x000e5800011a7983 */ /* 0x000ee20000100800 */
[----:B------:R-:W-:-:S03]  /*7860*/  LOP3.LUT R20, R20, 0x30, R3, 0x78, !PT ;  /* 0x0000003014147812 */ /* 0x000fc600078e7803 */
[----:B------:R-:W3:Y:S04]  /*7870*/  LDL R27, [R1+0xe5c] ;  /* 0x000e5c00011b7983 */ /* 0x000ee80000100800 */
[----:B------:R-:W3:Y:S04]  /*7880*/  LDL.LU R24, [R1+0xff8] ;  /* 0x000ff80001187983 */ /* 0x000ee80000300800 */
[----:B------:R-:W3:Y:S04]  /*7890*/  LDL.LU R22, [R1+0xff4] ;  /* 0x000ff40001167983 */ /* 0x000ee80000300800 */
[----:B------:R-:W3:Y:S01]  /*78a0*/  LDL.LU R3, [R1+0xff0] ;  /* 0x000ff00001037983 */ /* 0x000ee20000300800 */
        /* <DEDUP_REMOVED lines=12> */
[----:B------:R-:W3:Y:S01]  /*7970*/  LDL R20, [R1+0xe50] ;  /* 0x000e500001147983 */ /* 0x000ee20000100800 */
[----:B------:R-:W-:Y:S01]  /*7980*/  ISETP.GT.U32.AND P0, PT, R29, R12, PT ;  /* 0x0000000c1d00720c */ /* 0x000fe20003f04070 */
[--C-:B------:R-:W-:Y:S01]  /*7990*/  @!P3 IMAD.IADD R5, R5, 0x1, -R29.reuse ;  /* 0x000000010505b824 */ /* 0x100fe200078e0a1d */
[C---:B------:R-:W-:Y:S01]  /*79a0*/  ISETP.GT.U32.AND P3, PT, R29.reuse, R11, PT ;  /* 0x0000000b1d00720c */ /* 0x040fe20003f64070 */
[--C-:B------:R-:W-:Y:S01]  /*79b0*/  @!P1 IMAD.IADD R4, R4, 0x1, -R29.reuse ;  /* 0x0000000104049824 */ /* 0x100fe200078e0a1d */
[C---:B------:R-:W-:Y:S01]  /*79c0*/  ISETP.GT.U32.AND P1, PT, R29.reuse, R10, PT ;  /* 0x0000000a1d00720c */ /* 0x040fe20003f24070 */
[--C-:B------:R-:W-:Y:S01]  /*79d0*/  @!P2 IMAD.IADD R2, R2, 0x1, -R29.reuse ;  /* 0x000000010202a824 */ /* 0x100fe200078e0a1d */
[C---:B------:R-:W-:Y:S01]  /*79e0*/  ISETP.GT.U32.AND P2, PT, R29.reuse, R9, PT ;  /* 0x000000091d00720c */ /* 0x040fe20003f44070 */
        /* <DEDUP_REMOVED lines=14> */
[----:B------:R-:W-:Y:S01]  /*7ad0*/  @!P4 IMAD.IADD R8, R8, 0x1, -R29 ;  /* 0x000000010808c824 */ /* 0x000fe200078e0a1d */
[----:B------:R-:W-:-:S02]  /*7ae0*/  ISETP.GT.U32.AND P4, PT, R29, R28, PT ;  /* 0x0000001c1d00720c */ /* 0x000fc40003f84070 */
[----:B------:R-:W0:Y:S02]  /*7af0*/  S2R R29, SR_TID.X ;  /* 0x00000000001d7919 */ /* 0x000e240000002100 */
[----:B0-----:R-:W-:-:S05]  /*7b00*/  IMAD.SHL.U32 R29, R29, 0x80, RZ ;  /* 0x000000801d1d7824 */ /* 0x001fca00078e00ff */
[----:B------:R-:W-:Y:S02]  /*7b10*/  LOP3.LUT R19, R19, 0x800, R29, 0xf8, !PT ;  /* 0x0000080013137812 */ /* 0x000fe400078ef81d */
[----:B------:R-:W-:-:S03]  /*7b20*/  IABS R29, c[0x0][0x17c] ;  /* 0x00005f00001d7a13 */ /* 0x000fc60000000000 */
[----:B------:R0:W-:Y:S02]  /*7b30*/  STL [R1+0x384], R19 ;  /* 0x0003841301007387 */ /* 0x0001e40000100800 */
[--C-:B------:R-:W-:Y:S02]  /*7b40*/  @!P5 IMAD.IADD R7, R7, 0x1, -R29.reuse ;  /* 0x000000010707d824 */ /* 0x100fe400078e0a1d */
[--C-:B------:R-:W-:Y:S02]  /*7b50*/  @!P0 IMAD.IADD R6, R6, 0x1, -R29.reuse ;  /* 0x0000000106068824 */ /* 0x100fe400078e0a1d */
[--C-:B------:R-:W-:Y:S02]  /*7b60*/  @!P3 IMAD.IADD R5, R5, 0x1, -R29.reuse ;  /* 0x000000010505b824 */ /* 0x100fe400078e0a1d */
[--C-:B------:R-:W-:Y:S02]  /*7b70*/  @!P1 IMAD.IADD R4, R4, 0x1, -R29.reuse ;  /* 0x0000000104049824 */ /* 0x100fe400078e0a1d */
[----:B------:R-:W-:-:S02]  /*7b80*/  @!P4 IMAD.IADD R28, R28, 0x1, -R29 ;  /* 0x000000011c1cc824 */ /* 0x000fc400078e0a1d */
[--C-:B------:R-:W-:Y:S02]  /*7b90*/  @!P2 IMAD.IADD R2, R2, 0x1, -R29.reuse ;  /* 0x000000010202a824 */ /* 0x100fe400078e0a1d */
[----:B------:R-:W-:Y:S02]  /*7ba0*/  @!P6 IMAD.IADD R0, R0, 0x1, -R29 ;  /* 0x000000010000e824 */ /* 0x000fe400078e0a1d */
[----:B------:R-:W3:Y:S01]  /*7bb0*/  LDL R29, [R1+0xe48] ;  /* 0x000e4800011d7983 */ /* 0x000ee20000100800 */
[----:B--2---:R-:W-:-:S03]  /*7bc0*/  ISETP.GE.AND P3, PT, R21, RZ, PT ;  /* 0x000000ff1500720c */ /* 0x004fc60003f66270 */
[----:B------:R-:W2:Y:S01]  /*7bd0*/  LDL R21, [R1+0xe40] ;  /* 0x000e400001157983 */ /* 0x000ea20000100800 */
[----:B----4-:R-:W-:-:S03]  /*7be0*/  ISETP.GE.AND P1, PT, R23, RZ, PT ;  /* 0x000000ff1700720c */ /* 0x010fc60003f26270 */
[----:B------:R-:W4:Y:S01]  /*7bf0*/  LDL R23, [R1+0xe38] ;  /* 0x000e380001177983 */ /* 0x000f220000100800 */
[----:B------:R-:W-:-:S03]  /*7c00*/  ISETP.GE.AND P4, PT, R25, RZ, PT ;  /* 0x000000ff1900720c */ /* 0x000fc60003f86270 */
[----:B------:R-:W2:Y:S01]  /*7c10*/  LDL R25, [R1+0xe34] ;  /* 0x000e340001197983 */ /* 0x000ea20000100800 */
[----:B---3--:R-:W-:-:S03]  /*7c20*/  ISETP.GE.AND P0, PT, R24, RZ, PT ;  /* 0x000000ff1800720c */ /* 0x008fc60003f06270 */
[----:B------:R-:W3:Y:S01]  /*7c30*/  LDL R24, [R1+0xe44] ;  /* 0x000e440001187983 */ /* 0x000ee20000100800 */
[----:B------:R-:W-:-:S03]  /*7c40*/  ISETP.GE.AND P5, PT, R22, RZ, PT ;  /* 0x000000ff1600720c */ /* 0x000fc60003fa6270 */
[----:B------:R-:W2:Y:S01]  /*7c50*/  LDL R22, [R1+0xe4c] ;  /* 0x000e4c0001167983 */ /* 0x000ea20000100800 */
[----:B0-----:R-:W-:-:S03]  /*7c60*/  IMAD.MOV.U32 R19, RZ, RZ, R3 ;  /* 0x000000ffff137224 */ /* 0x001fc600078e0003 */
[----:B------:R-:W2:Y:S06]  /*7c70*/  LDL.LU R3, [R1+0x78] ;  /* 0x0000780001037983 */ /* 0x000eac0000300800 */
[----:B------:R-:W-:Y:S01]  /*7c80*/  @!P5 IMAD.MOV R19, RZ, RZ, -R19 ;  /* 0x000000ffff13d224 */ /* 0x000fe200078e0a13 */
[----:B------:R-:W-:Y:S02]  /*7c90*/  ISETP.GE.AND P5, PT, R27, RZ, PT ;  /* 0x000000ff1b00720c */ /* 0x000fe40003fa6270 */
[----:B------:R-:W3:Y:S04]  /*7ca0*/  LDL R27, [R1+0xe2c] ;  /* 0x000e2c00011b7983 */ /* 0x000ee80000100800 */
[----:B------:R0:W-:Y:S04]  /*7cb0*/  STL [R1+0x1e8], R19 ;  /* 0x0001e81301007387 */ /* 0x0001e80000100800 */
[----:B0-----:R-:W3:Y:S01]  /*7cc0*/  LDL.LU R19, [R1+0x74] ;  /* 0x0000740001137983 */ /* 0x001ee20000300800 */
[----:B--2---:R-:W-:Y:S01]  /*7cd0*/  @!P0 IMAD.MOV R3, RZ, RZ, -R3 ;  /* 0x000000ffff038224 */ /* 0x004fe200078e0a03 */
[----:B------:R-:W-:-:S02]  /*7ce0*/  ISETP.GE.AND P0, PT, R26, RZ, PT ;  /* 0x000000ff1a00720c */ /* 0x000fc40003f06270 */
[----:B------:R-:W2:Y:S04]  /*7cf0*/  LDL R26, [R1+0xe30] ;  /* 0x000e3000011a7983 */ /* 0x000ea80000100800 */
[----:B------:R0:W-:Y:S04]  /*7d00*/  STL [R1+0x1e4], R3 ;  /* 0x0001e40301007387 */ /* 0x0001e80000100800 */
[----:B0-----:R-:W2:Y:S01]  /*7d10*/  LDL.LU R3, [R1+0x70] ;  /* 0x0000700001037983 */ /* 0x001ea20000300800 */
[----:B---3--:R-:W-:Y:S01]  /*7d20*/  @!P3 IMAD.MOV R19, RZ, RZ, -R19 ;  /* 0x000000ffff13b224 */ /* 0x008fe200078e0a13 */
[----:B------:R-:W-:-:S02]  /*7d30*/  ISETP.GE.AND P3, PT, R20, RZ, PT ;  /* 0x000000ff1400720c */ /* 0x000fc40003f66270 */
        /* <DEDUP_REMOVED lines=8> */
[----:B------:R-:W-:-:S13]  /*7dc0*/  ISETP.GE.AND P2, PT, R29, RZ, PT ;  /* 0x000000ff1d00720c */ /* 0x000fda0003f46270 */
[----:B---3--:R-:W-:Y:S01]  /*7dd0*/  @!P2 IMAD.MOV R19, RZ, RZ, -R19 ;  /* 0x000000ffff13a224 */ /* 0x008fe200078e0a13 */
        /* <DEDUP_REMOVED lines=10> */
[----:B----4-:R-:W-:-:S02]  /*7e80*/  ISETP.GE.AND P5, PT, R23, RZ, PT ;  /* 0x000000ff1700720c */ /* 0x010fc40003fa6270 */
[----:B------:R-:W3:Y:S04]  /*7e90*/  LDL R23, [R1+0xe14] ;  /* 0x000e140001177983 */ /* 0x000ee80000100800 */
[----:B------:R0:W-:Y:S04]  /*7ea0*/  STL [R1+0x1d0], R19 ;  /* 0x0001d01301007387 */ /* 0x0001e80000100800 */
[----:B0-----:R-:W4:Y:S01]  /*7eb0*/  LDL.LU R19, [R1+0x5c] ;  /* 0x00005c0001137983 */ /* 0x001f220000300800 */
[----:B--2---:R-:W-:Y:S01]  /*7ec0*/  @!P0 IMAD.MOV R3, RZ, RZ, -R3 ;  /* 0x000000ffff038224 */ /* 0x004fe200078e0a03 */
[----:B------:R-:W-:-:S02]  /*7ed0*/  ISETP.GE.AND P0, PT, R25, RZ, PT ;  /* 0x000000ff1900720c */ /* 0x000fc40003f06270 */
[----:B------:R-:W2:Y:S04]  /*7ee0*/  LDL R25, [R1+0xe18] ;  /* 0x000e180001197983 */ /* 0x000ea80000100800 */
[----:B------:R0:W-:Y:S04]  /*7ef0*/  STL [R1+0x1c8], R3 ;  /* 0x0001c80301007387 */ /* 0x0001e80000100800 */
[----:B0-----:R-:W2:Y:S01]  /*7f00*/  LDL.LU R3, [R1+0x58] ;  /* 0x0000580001037983 */ /* 0x001ea20000300800 */
[----:B----4-:R-:W-:Y:S01]  /*7f10*/  @!P3 IMAD.MOV R19, RZ, RZ, -R19 ;  /* 0x000000ffff13b224 */ /* 0x010fe200078e0a13 */
[----:B------:R-:W-:-:S02]  /*7f20*/  ISETP.GE.AND P3, PT, R27, RZ, PT ;  /* 0x000000ff1b00720c */ /* 0x000fc40003f66270 */
[----:B------:R-:W4:Y:S04]  /*7f30*/  LDL R27, [R1+0xe0c] ;  /* 0x000e0c00011b7983 */ /* 0x000f280000100800 */
        /* <DEDUP_REMOVED lines=352> */
[----:B--2---:R-:W-:-:S05]  /*9540*/  @!P0 IMAD.MOV R3, RZ, RZ, -R3 ;  /* 0x000000ffff038224 */ /* 0x004fca00078e0a03 */
[----:B------:R0:W-:Y:S04]  /*9550*/  STL [R1+0x54], R3 ;  /* 0x0000540301007387 */ /* 0x0001e80000100800 */
[----:B0-----:R-:W2:Y:S01]  /*9560*/  LDL.LU R3, [R1+0xe8] ;  /* 0x0000e80001037983 */ /* 0x001ea20000300800 */
[----:B------:R-:W-:-:S03]  /*9570*/  ISETP.GE.AND P0, PT, R25, RZ, PT ;  /* 0x000000ff1900720c */ /* 0x000fc60003f06270 */
[----:B------:R-:W4:Y:S01]  /*9580*/  LDL R25, [R1+0xcec] ;  /* 0x000cec0001197983 */ /* 0x000f220000100800 */
[----:B---3--:R-:W-:Y:S01]  /*9590*/  @!P3 IMAD.MOV R19, RZ, RZ, -R19 ;  /* 0x000000ffff13b224 */ /* 0x008fe200078e0a13 */
[----:B------:R-:W-:-:S04]  /*95a0*/  ISETP.GE.AND P3, PT, R27, RZ, PT ;  /* 0x000000ff1b00720c */ /* 0x000fc80003f66270 */
[----:B------:R0:W-:Y:S04]  /*95b0*/  STL [R1+0x50], R19 ;  /* 0x0000501301007387 */ /* 0x0001e80000100800 */
[----:B0-----:R-:W3:Y:S04]  /*95c0*/  LDL.LU R19, [R1+0xec] ;  /* 0x0000ec0001137983 */ /* 0x001ee80000300800 */
[----:B------:R-:W4:Y:S01]  /*95d0*/  LDL R27, [R1+0xce8] ;  /* 0x000ce800011b7983 */ /* 0x000f220000100800 */
[----:B--2---:R-:W-:-:S05]  /*95e0*/  @!P1 IMAD.MOV R3, RZ, RZ, -R3 ;  /* 0x000000ffff039224 */ /* 0x004fca00078e0a03 */
[----:B------:R0:W-:Y:S04]  /*95f0*/  STL [R1+0x4c], R3 ;  /* 0x00004c0301007387 */ /* 0x0001e80000100800 */
[----:B0-----:R-:W2:Y:S01]  /*9600*/  LDL.LU R3, [R1+0xf4] ;  /* 0x0000f40001037983 */ /* 0x001ea20000300800 */
[----:B------:R-:W-:-:S03]  /*9610*/  ISETP.GE.AND P1, PT, R26, RZ, PT ;  /* 0x000000ff1a00720c */ /* 0x000fc60003f26270 */
[----:B------:R-:W4:Y:S01]  /*9620*/  LDL R26, [R1+0xce4] ;  /* 0x000ce400011a7983 */ /* 0x000f220000100800 */
[----:B---3--:R-:W-:Y:S01]  /*9630*/  @!P2 IMAD.MOV R19, RZ, RZ, -R19 ;  /* 0x000000ffff13a224 */ /* 0x008fe200078e0a13 */
[----:B------:R-:W-:Y:S02]  /*9640*/  ISETP.GE.AND P2, PT, R20, RZ, PT ;  /* 0x000000ff1400720c */ /* 0x000fe40003f46270 */
[----:B------:R-:W3:Y:S04]  /*9650*/  LDL.LU R20, [R1+0x114] ;  /* 0x0001140001147983 */ /* 0x000ee80000300800 */
[----:B------:R0:W-:Y:S04]  /*9660*/  STL [R1+0x48], R19 ;  /* 0x0000481301007387 */ /* 0x0001e80000100800 */
[----:B0-----:R-:W4:Y:S01]  /*9670*/  LDL R19, [R1+0xce0] ;  /* 0x000ce00001137983 */ /* 0x001f220000100800 */
[----:B--2---:R-:W-:-:S05]  /*9680*/  @!P4 IMAD.MOV R3, RZ, RZ, -R3 ;  /* 0x000000ffff03c224 */ /* 0x004fca00078e0a03 */
[----:B------:R0:W-:Y:S04]  /*9690*/  STL [R1+0x44], R3 ;  /* 0x0000440301007387 */ /* 0x0001e80000100800 */
[----:B0-----:R-:W2:Y:S01]  /*96a0*/  LDL.LU R3, [R1+0xfc] ;  /* 0x0000fc0001037983 */ /* 0x001ea20000300800 */
[----:B---3--:R-:W-:Y:S01]  /*96b0*/  @!P5 IMAD.MOV R20, RZ, RZ, -R20 ;  /* 0x000000ffff14d224 */ /* 0x008fe200078e0a14 */
[----:B------:R-:W-:Y:S02]  /*96c0*/  ISETP.GE.AND P4, PT, R22, RZ, PT ;  /* 0x000000ff1600720c */ /* 0x000fe40003f86270 */
[----:B------:R-:W-:Y:S02]  /*96d0*/  ISETP.GE.AND P5, PT, R24, RZ, PT ;  /* 0x000000ff1800720c */ /* 0x000fe40003fa6270 */
[----:B------:R0:W-:Y:S04]  /*96e0*/  STL [R1+0x40], R20 ;  /* 0x0000401401007387 */ /* 0x0001e80000100800 */
[----:B0-----:R-:W3:Y:S04]  /*96f0*/  LDL R20, [R1+0xcdc] ;  /* 0x000cdc0001147983 */ /* 0x001ee80000100800 */
[----:B------:R-:W3:Y:S04]  /*9700*/  LDL.LU R22, [R1+0x38] ;  /* 0x0000380001167983 */ /* 0x000ee80000300800 */
[----:B------:R-:W4:Y:S01]  /*9710*/  LDL R24, [R1+0xcd8] ;  /* 0x000cd80001187983 */ /* 0x000f220000100800 */
[----:B--2---:R-:W-:Y:S01]  /*9720*/  @!P0 IMAD.MOV R3, RZ, RZ, -R3 ;  /* 0x000000ffff038224 */ /* 0x004fe200078e0a03 */
[----:B------:R-:W-:-:S02]  /*9730*/  ISETP.GE.AND P0, PT, R21, RZ, PT ;  /* 0x000000ff1500720c */ /* 0x000fc40003f06270 */
[----:B------:R-:W2:Y:S04]  /*9740*/  LDL R21, [R1+0xcd4] ;  /* 0x000cd40001157983 */ /* 0x000ea80000100800 */
[----:B------:R0:W-:Y:S04]  /*9750*/  STL [R1+0x3c], R3 ;  /* 0x00003c0301007387 */ /* 0x0001e80000100800 */
[----:B0-----:R-:W2:Y:S01]  /*9760*/  LDL.LU R3, [R1+0x34] ;  /* 0x0000340001037983 */ /* 0x001ea20000300800 */
[----:B---3--:R-:W-:-:S05]  /*9770*/  @!P3 IMAD.MOV R22, RZ, RZ, -R22 ;  /* 0x000000ffff16b224 */ /* 0x008fca00078e0a16 */
[----:B------:R0:W-:Y:S04]  /*9780*/  STL [R1+0x38], R22 ;  /* 0x0000381601007387 */ /* 0x0001e80000100800 */
[----:B0-----:R-:W3:Y:S04]  /*9790*/  LDL R22, [R1+0xcd0] ;  /* 0x000cd00001167983 */ /* 0x001ee80000100800 */
[----:B------:R-:W3:Y:S01]  /*97a0*/  LDL.LU R29, [R1+0x30] ;  /* 0x00003000011d7983 */ /* 0x000ee20000300800 */
[----:B--2---:R-:W-:Y:S01]  /*97b0*/  @!P1 IMAD.MOV R3, RZ, RZ, -R3 ;  /* 0x000000ffff039224 */ /* 0x004fe200078e0a03 */
[----:B----4-:R-:W-:-:S04]  /*97c0*/  ISETP.GE.AND P1, PT, R25, RZ, PT ;  /* 0x000000ff1900720c */ /* 0x010fc80003f26270 */
[----:B------:R0:W-:Y:S04]  /*97d0*/  STL [R1+0x34], R3 ;  /* 0x0000340301007387 */ /* 0x0001e80000100800 */
[----:B0-----:R-:W2:Y:S04]  /*97e0*/  LDL R3, [R1+0xccc] ;  /* 0x000ccc0001037983 */ /* 0x001ea80000100800 */
[----:B------:R-:W4:Y:S01]  /*97f0*/  LDL.LU R25, [R1+0x2c] ;  /* 0x00002c0001197983 */ /* 0x000f220000300800 */
[----:B------:R-:W-:-:S03]  /*9800*/  ISETP.GE.AND P3, PT, R23, RZ, PT ;  /* 0x000000ff1700720c */ /* 0x000fc60003f66270 */
[----:B------:R-:W2:Y:S01]  /*9810*/  LDL R23, [R1+0xcc8] ;  /* 0x000cc80001177983 */ /* 0x000ea20000100800 */
[----:B---3--:R-:W-:Y:S01]  /*9820*/  @!P2 IMAD.MOV R29, RZ, RZ, -R29 ;  /* 0x000000ffff1da224 */ /* 0x008fe200078e0a1d */
[----:B------:R-:W-:-:S04]  /*9830*/  ISETP.GE.AND P2, PT, R27, RZ, PT ;  /* 0x000000ff1b00720c */ /* 0x000fc80003f46270 */
[----:B------:R0:W-:Y:S04]  /*9840*/  STL [R1+0x30], R29 ;  /* 0x0000301d01007387 */ /* 0x0001e80000100800 */
[----:B0-----:R-:W3:Y:S04]  /*9850*/  LDL.LU R29, [R1+0x28] ;  /* 0x00002800011d7983 */ /* 0x001ee80000300800 */
[----:B------:R-:W2:Y:S01]  /*9860*/  LDL R27, [R1+0xcc4] ;  /* 0x000cc400011b7983 */ /* 0x000ea20000100800 */
[----:B----4-:R-:W-:Y:S01]  /*9870*/  @!P4 IMAD.MOV R25, RZ, RZ, -R25 ;  /* 0x000000ffff19c224 */ /* 0x010fe200078e0a19 */
[----:B------:R-:W-:-:S04]  /*9880*/  ISETP.GE.AND P4, PT, R26, RZ, PT ;  /* 0x000000ff1a00720c */ /* 0x000fc80003f86270 */
[----:B------:R0:W-:Y:S04]  /*9890*/  STL [R1+0x2c], R25 ;  /* 0x00002c1901007387 */ /* 0x0001e80000100800 */
[----:B0-----:R-:W4:Y:S04]  /*98a0*/  LDL R25, [R1+0xcc0] ;  /* 0x000cc00001197983 */ /* 0x001f280000100800 */
[----:B------:R-:W2:Y:S01]  /*98b0*/  LDL.LU R26, [R1+0x24] ;  /* 0x00002400011a7983 */ /* 0x000ea20000300800 */
[----:B---3--:R-:W-:Y:S01]  /*98c0*/  @!P5 IMAD.MOV R29, RZ, RZ, -R29 ;  /* 0x000000ffff1dd224 */ /* 0x008fe200078e0a1d */
[----:B------:R-:W-:-:S04]  /*98d0*/  ISETP.GE.AND P5, PT, R19, RZ, PT ;  /* 0x000000ff1300720c */ /* 0x000fc80003fa6270 */
[----:B------:R0:W-:Y:S04]  /*98e0*/  STL [R1+0x28], R29 ;  /* 0x0000281d01007387 */ /* 0x0001e80000100800 */
[----:B0-----:R-:W3:Y:S04]  /*98f0*/  LDL R29, [R1+0xcbc] ;  /* 0x000cbc00011d7983 */ /* 0x001ee80000100800 */
[----:B------:R-:W3:Y:S01]  /*9900*/  LDL.LU R19, [R1+0x20] ;  /* 0x0000200001137983 */ /* 0x000ee20000300800 */
[----:B--2---:R-:W-:Y:S01]  /*9910*/  @!P0 IMAD.MOV R26, RZ, RZ, -R26 ;  /* 0x000000ffff1a8224 */ /* 0x004fe200078e0a1a */
[----:B------:R-:W-:-:S04]  /*9920*/  ISETP.GE.AND P0, PT, R20, RZ, PT ;  /* 0x000000ff1400720c */ /* 0x000fc80003f06270 */
[----:B------:R0:W-:Y:S04]  /*9930*/  STL [R1+0x24], R26 ;  /* 0x0000241a01007387 */ /* 0x0001e80000100800 */
[----:B0-----:R-:W2:Y:S04]  /*9940*/  LDL R26, [R1+0xcb8] ;  /* 0x000cb800011a7983 */ /* 0x001ea80000100800 */
[----:B------:R-:W2:Y:S01]  /*9950*/  LDL.LU R20, [R1+0x1c] ;  /* 0x00001c0001147983 */ /* 0x000ea20000300800 */
[----:B---3--:R-:W-:Y:S01]  /*9960*/  @!P3 IMAD.MOV R19, RZ, RZ, -R19 ;  /* 0x000000ffff13b224 */ /* 0x008fe200078e0a13 */
[----:B------:R-:W-:-:S04]  /*9970*/  ISETP.GE.AND P3, PT, R24, RZ, PT ;  /* 0x000000ff1800720c */ /* 0x000fc80003f66270 */
[----:B------:R0:W-:Y:S04]  /*9980*/  STL [R1+0x20], R19 ;  /* 0x0000201301007387 */ /* 0x0001e80000100800 */
[----:B0-----:R-:W3:Y:S04]  /*9990*/  LDL.LU R19, [R1+0xfec] ;  /* 0x000fec0001137983 */ /* 0x001ee80000300800 */
[----:B------:R-:W3:Y:S01]  /*99a0*/  LDL.LU R24, [R1+0x18] ;  /* 0x0000180001187983 */ /* 0x000ee20000300800 */
[----:B--2---:R-:W-:Y:S01]  /*99b0*/  @!P1 IMAD.MOV R20, RZ, RZ, -R20 ;  /* 0x000000ffff149224 */ /* 0x004fe200078e0a14 */
[----:B------:R-:W-:-:S04]  /*99c0*/  ISETP.GE.AND P1, PT, R21, RZ, PT ;  /* 0x000000ff1500720c */ /* 0x000fc80003f26270 */
[----:B------:R0:W-:Y:S04]  /*99d0*/  STL [R1+0x1c], R20 ;  /* 0x00001c1401007387 */ /* 0x0001e80000100800 */
[----:B0-----:R-:W2:Y:S04]  /*99e0*/  LDL.LU R20, [R1+0xfe8] ;  /* 0x000fe80001147983 */ /* 0x001ea80000300800 */
        /* <DEDUP_REMOVED lines=19> */
[----:B0-----:R-:W2:Y:S04]  /*9b20*/  LDL R3, [R1+0xca8] ;  /* 0x000ca80001037983 */ /* 0x001ea80000100800 */
[----:B------:R-:W2:Y:S01]  /*9b30*/  LDL.LU R27, [R1+0x4] ;  /* 0x00000400011b7983 */ /* 0x000ea20000300800 */
[----:B---3--:R-:W-:Y:S01]  /*9b40*/  @!P3 IMAD.MOV R23, RZ, RZ, -R23 ;  /* 0x000000ffff17b224 */ /* 0x008fe200078e0a17 */
[----:B----4-:R-:W-:-:S04]  /*9b50*/  ISETP.GE.AND P3, PT, R25, RZ, PT ;  /* 0x000000ff1900720c */ /* 0x010fc80003f66270 */
[----:B------:R0:W-:Y:S04]  /*9b60*/  STL [R1+0x8], R23 ;  /* 0x0000081701007387 */ /* 0x0001e80000100800 */
[----:B0-----:R-:W3:Y:S04]  /*9b70*/  LDL.LU R23, [R1+0xfdc] ;  /* 0x000fdc0001177983 */ /* 0x001ee80000300800 */
[----:B------:R-:W4:Y:S01]  /*9b80*/  LDL.LU R25, [R1] ;  /* 0x0000000001197983 */ /* 0x000f220000300800 */
[----:B--2---:R-:W-:-:S05]  /*9b90*/  @!P1 IMAD.MOV R27, RZ, RZ, -R27 ;  /* 0x000000ffff1b9224 */ /* 0x004fca00078e0a1b */
[----:B------:R0:W-:Y:S04]  /*9ba0*/  STL [R1+0x4], R27 ;  /* 0x0000041b01007387 */ /* 0x0001e80000100800 */
[----:B0-----:R-:W2:Y:S01]  /*9bb0*/  LDL.LU R27, [R1+0xfd8] ;  /* 0x000fd800011b7983 */ /* 0x001ea20000300800 */
[----:B------:R-:W-:Y:S01]  /*9bc0*/  ISETP.GE.AND P1, PT, R29, RZ, PT ;  /* 0x000000ff1d00720c */ /* 0x000fe20003f26270 */
[----:B----4-:R-:W-:Y:S01]  /*9bd0*/  @!P2 IMAD.MOV R25, RZ, RZ, -R25 ;  /* 0x000000ffff19a224 */ /* 0x010fe200078e0a19 */
[----:B------:R-:W-:Y:S01]  /*9be0*/  ISETP.GE.AND P2, PT, R26, RZ, PT ;  /* 0x000000ff1a00720c */ /* 0x000fe20003f46270 */
[----:B--2---:R-:W-:Y:S02]  /*9bf0*/  IMAD.MOV.U32 R29, RZ, RZ, R27 ;  /* 0x000000ffff1d7224 */ /* 0x004fe400078e001b */
[----:B------:R-:W2:Y:S04]  /*9c00*/  LDL R27, [R1+0xcb4] ;  /* 0x000cb400011b7983 */ /* 0x000ea80000100800 */
[----:B------:R0:W-:Y:S04]  /*9c10*/  STL [R1], R25 ;  /* 0x0000001901007387 */ /* 0x0001e80000100800 */
[----:B0-----:R-:W4:Y:S04]  /*9c20*/  LDL.LU R25, [R1+0xfd4] ;  /* 0x000fd40001197983 */ /* 0x001f280000300800 */
[----:B------:R-:W3:Y:S01]  /*9c30*/  LDL.LU R26, [R1+0xfd0] ;  /* 0x000fd000011a7983 */ /* 0x000ee20000300800 */
[----:B------:R-:W-:-:S05]  /*9c40*/  @!P4 IMAD.MOV R29, RZ, RZ, -R29 ;  /* 0x000000ffff1dc224 */ /* 0x000fca00078e0a1d */
[----:B------:R0:W-:Y:S04]  /*9c50*/  STL [R1+0xf3c], R29 ;  /* 0x000f3c1d01007387 */ /* 0x0001e80000100800 */
[----:B0-----:R-:W4:Y:S01]  /*9c60*/  LDL R29, [R1+0xca4] ;  /* 0x000ca400011d7983 */ /* 0x001f220000100800 */
[----:B--2---:R-:W-:-:S03]  /*9c70*/  ISETP.GE.AND P4, PT, R27, RZ, PT ;  /* 0x000000ff1b00720c */ /* 0x004fc60003f86270 */
[----:B------:R-:W2:Y:S01]  /*9c80*/  LDL R27, [R1+0xc98] ;  /* 0x000c9800011b7983 */ /* 0x000ea20000100800 */
[----:B---3--:R-:W-:Y:S01]  /*9c90*/  @!P5 IMAD.MOV R26, RZ, RZ, -R26 ;  /* 0x000000ffff1ad224 */ /* 0x008fe200078e0a1a */
[----:B------:R-:W-:-:S04]  /*9ca0*/  ISETP.GE.AND P5, PT, R24, RZ, PT ;  /* 0x000000ff1800720c */ /* 0x000fc80003fa6270 */
[----:B------:R0:W-:Y:S04]  /*9cb0*/  STL [R1+0xf40], R26 ;  /* 0x000f401a01007387 */ /* 0x0001e80000100800 */
[----:B0-----:R-:W3:Y:S04]  /*9cc0*/  LDL R26, [R1+0xcac] ;  /* 0x000cac00011a7983 */ /* 0x001ee80000100800 */
[----:B------:R-:W2:Y:S01]  /*9cd0*/  LDL.LU R24, [R1+0xfcc] ;  /* 0x000fcc0001187983 */ /* 0x000ea20000300800 */
[----:B----4-:R-:W-:Y:S02]  /*9ce0*/  @!P0 IMAD.MOV R25, RZ, RZ, -R25 ;  /* 0x000000ffff198224 */ /* 0x010fe400078e0a19 */
[----:B------:R-:W-:-:S03]  /*9cf0*/  @!P1 IMAD.MOV R23, RZ, RZ, -R23 ;  /* 0x000000ffff179224 */ /* 0x000fc600078e0a17 */
[----:B------:R0:W-:Y:S04]  /*9d00*/  STL [R1+0xf44], R25 ;  /* 0x000f441901007387 */ /* 0x0001e80000100800 */
[----:B0-----:R-:W4:Y:S01]  /*9d10*/  LDL R25, [R1+0xc94] ;  /* 0x000c940001197983 */ /* 0x001f220000100800 */
[----:B---3--:R-:W-:-:S03]  /*9d20*/  ISETP.GE.AND P0, PT, R26, RZ, PT ;  /* 0x000000ff1a00720c */ /* 0x008fc60003f06270 */
[----:B------:R-:W3:Y:S01]  /*9d30*/  LDL R26, [R1+0xc90] ;  /* 0x000c9000011a7983 */ /* 0x000ee20000100800 */
[----:B--2---:R-:W-:Y:S01]  /*9d40*/  @!P3 IMAD.MOV R24, RZ, RZ, -R24 ;  /* 0x000000ffff18b224 */ /* 0x004fe200078e0a18 */
[----:B------:R-:W-:-:S04]  /*9d50*/  ISETP.GE.AND P3, PT, R3, RZ, PT ;  /* 0x000000ff0300720c */ /* 0x000fc80003f66270 */
[----:B------:R0:W-:Y:S04]  /*9d60*/  STL [R1+0xf48], R24 ;  /* 0x000f481801007387 */ /* 0x0001e80000100800 */
[----:B------:R-:W2:Y:S04]  /*9d70*/  LDL R3, [R1+0xc8c] ;  /* 0x000c8c0001037983 */ /* 0x000ea80000100800 */
[----:B0-----:R-:W2:Y:S04]  /*9d80*/  LDL R24, [R1+0xc9c] ;  /* 0x000c9c0001187983 */ /* 0x001ea80000100800 */
[----:B------:R0:W-:Y:S04]  /*9d90*/  STL [R1+0xf4c], R23 ;  /* 0x000f4c1701007387 */ /* 0x0001e80000100800 */
[----:B0-----:R-:W2:Y:S01]  /*9da0*/  LDL R23, [R1+0xca0] ;  /* 0x000ca00001177983 */ /* 0x001ea20000100800 */
[----:B------:R-:W-:-:S02]  /*9db0*/  @!P2 IMAD.MOV R22, RZ, RZ, -R22 ;  /* 0x000000ffff16a224 */ /* 0x000fc400078e0a16 */
[----:B------:R-:W-:Y:S01]  /*9dc0*/  @!P4 IMAD.MOV R21, RZ, RZ, -R21 ;  /* 0x000000ffff15c224 */ /* 0x000fe200078e0a15 */
[----:B------:R-:W-:Y:S02]  /*9dd0*/  ISETP.GE.AND P1, PT, R29, RZ, PT ;  /* 0x000000ff1d00720c */ /* 0x000fe40003f26270 */
[----:B------:R-:W3:Y:S01]  /*9de0*/  LDL R29, [R1+0xc88] ;  /* 0x000c8800011d7983 */ /* 0x000ee20000100800 */
[----:B------:R-:W-:-:S03]  /*9df0*/  @!P5 IMAD.MOV R20, RZ, RZ, -R20 ;  /* 0x000000ffff14d224 */ /* 0x000fc600078e0a14 */
[----:B------:R0:W-:Y:S04]  /*9e00*/  STL [R1+0xf50], R22 ;  /* 0x000f501601007387 */ /* 0x0001e80000100800 */
[----:B------:R-:W-:Y:S01]  /*9e10*/  STL [R1+0xf54], R21 ;  /* 0x000f541501007387 */ /* 0x000fe20000100800 */
[----:B------:R-:W-:-:S03]  /*9e20*/  ISETP.GE.AND P5, PT, R27, RZ, PT ;  /* 0x000000ff1b00720c */ /* 0x000fc60003fa6270 */
[----:B0-----:R-:W3:Y:S01]  /*9e30*/  LDL R22, [R1+0xc84] ;  /* 0x000c840001167983 */ /* 0x001ee20000100800 */
[----:B------:R-:W-:Y:S02]  /*9e40*/  @!P0 IMAD.MOV R19, RZ, RZ, -R19 ;  /* 0x000000ffff138224 */ /* 0x000fe400078e0a13 */
[----:B------:R-:W-:Y:S01]  /*9e50*/  @!P3 IMAD.MOV R18, RZ, RZ, -R18 ;  /* 0x000000ffff12b224 */ /* 0x000fe200078e0a12 */
[----:B----4-:R-:W-:Y:S01]  /*9e60*/  ISETP.GE.AND P0, PT, R25, RZ, PT ;  /* 0x000000ff1900720c */ /* 0x010fe20003f06270 */
[----:B------:R-:W-:Y:S01]  /*9e70*/  @!P1 IMAD.MOV R17, RZ, RZ, -R17 ;  /* 0x000000ffff119224 */ /* 0x000fe200078e0a11 */
[----:B--2---:R-:W-:Y:S02]  /*9e80*/  ISETP.GE.AND P2, PT, R23, RZ, PT ;  /* 0x000000ff1700720c */ /* 0x004fe40003f46270 */
[----:B------:R-:W2:Y:S04]  /*9e90*/  LDL R23, [R1+0xc80] ;  /* 0x000c800001177983 */ /* 0x000ea80000100800 */
[----:B------:R0:W-:Y:S04]  /*9ea0*/  STL [R1+0xf58], R20 ;  /* 0x000f581401007387 */ /* 0x0001e80000100800 */
[----:B------:R-:W4:Y:S01]  /*9eb0*/  LDL R27, [R1+0xc7c] ;  /* 0x000c7c00011b7983 */ /* 0x000f220000100800 */
[----:B------:R-:W-:-:S03]  /*9ec0*/  ISETP.GE.AND P4, PT, R24, RZ, PT ;  /* 0x000000ff1800720c */ /* 0x000fc60003f86270 */
[----:B------:R-:W-:Y:S04]  /*9ed0*/  STL [R1+0xf5c], R19 ;  /* 0x000f5c1301007387 */ /* 0x000fe80000100800 */
[----:B------:R-:W4:Y:S04]  /*9ee0*/  LDL R24, [R1+0xc78] ;  /* 0x000c780001187983 */ /* 0x000f280000100800 */
[----:B------:R-:W-:Y:S04]  /*9ef0*/  STL [R1+0xf60], R18 ;  /* 0x000f601201007387 */ /* 0x000fe80000100800 */
[----:B------:R-:W4:Y:S01]  /*9f00*/  LDL R25, [R1+0xc74] ;  /* 0x000c740001197983 */ /* 0x000f220000100800 */
[----:B------:R-:W-:-:S03]  /*9f10*/  ISETP.GE.AND P1, PT, R3, RZ, PT ;  /* 0x000000ff0300720c */ /* 0x000fc60003f26270 */
[----:B------:R-:W-:Y:S04]  /*9f20*/  STL [R1+0xf64], R17 ;  /* 0x000f641101007387 */ /* 0x000fe80000100800 */
[----:B------:R-:W4:Y:S01]  /*9f30*/  LDL R3, [R1+0xc70] ;  /* 0x000c700001037983 */ /* 0x000f220000100800 */
[----:B------:R-:W-:Y:S01]  /*9f40*/  @!P2 IMAD.MOV R16, RZ, RZ, -R16 ;  /* 0x000000ffff10a224 */ /* 0x000fe200078e0a10 */
[----:B---3--:R-:W-:Y:S01]  /*9f50*/  ISETP.GE.AND P3, PT, R26, RZ, PT ;  /* 0x000000ff1a00720c */ /* 0x008fe20003f66270 */
[----:B------:R-:W-:Y:S01]  /*9f60*/  @!P4 IMAD.MOV R15, RZ, RZ, -R15 ;  /* 0x000000ffff0fc224 */ /* 0x000fe200078e0a0f */
[----:B------:R-:W-:Y:S01]  /*9f70*/  ISETP.GE.AND P2, PT, R29, RZ, PT ;  /* 0x000000ff1d00720c */ /* 0x000fe20003f46270 */
[----:B------:R-:W-:Y:S01]  /*9f80*/  @!P5 IMAD.MOV R14, RZ, RZ, -R14 ;  /* 0x000000ffff0ed224 */ /* 0x000fe200078e0a0e */
[----:B------:R-:W-:Y:S01]  /*9f90*/  STL [R1+0xf68], R16 ;  /* 0x000f681001007387 */ /* 0x000fe20000100800 */
[----:B------:R-:W-:Y:S01]  /*9fa0*/  ISETP.GE.AND P4, PT, R22, RZ, PT ;  /* 0x000000ff1600720c */ /* 0x000fe20003f86270 */
[----:B------:R-:W-:-:S02]  /*9fb0*/  @!P0 IMAD.MOV R13, RZ, RZ, -R13 ;  /* 0x000000ffff0d8224 */ /* 0x000fc400078e0a0d */
[----:B------:R-:W3:Y:S04]  /*9fc0*/  LDL R26, [R1+0xc64] ;  /* 0x000c6400011a7983 */ /* 0x000ee80000100800 */
[----:B------:R-:W3:Y:S04]  /*9fd0*/  LDL R29, [R1+0xc68] ;  /* 0x000c6800011d7983 */ /* 0x000ee80000100800 */
[----:B------:R-:W-:Y:S04]  /*9fe0*/  STL [R1+0xf6c], R15 ;  /* 0x000f6c0f01007387 */ /* 0x000fe80000100800 */
[----:B------:R-:W-:Y:S04]  /*9ff0*/  STL [R1+0xf70], R14 ;  /* 0x000f700e01007387 */ /* 0x000fe80000100800 */
[----:B------:R-:W-:Y:S01]  /*a000*/  STL [R1+0xf74], R13 ;  /* 0x000f740d01007387 */ /* 0x000fe20000100800 */
[----:B------:R-:W-:-:S02]  /*a010*/  @!P3 IMAD.MOV R12, RZ, RZ, -R12 ;  /* 0x000000ffff0cb224 */ /* 0x000fc400078e0a0c */
[----:B------:R-:W-:Y:S02]  /*a020*/  @!P1 IMAD.MOV R11, RZ, RZ, -R11 ;  /* 0x000000ffff0b9224 */ /* 0x000fe400078e0a0b */
[----:B------:R-:W-:Y:S02]  /*a030*/  @!P2 IMAD.MOV R10, RZ, RZ, -R10 ;  /* 0x000000ffff0aa224 */ /* 0x000fe400078e0a0a */
[----:B------:R-:W-:Y:S01]  /*a040*/  @!P4 IMAD.MOV R9, RZ, RZ, -R9 ;  /* 0x000000ffff09c224 */ /* 0x000fe200078e0a09 */
[----:B--2---:R-:W-:Y:S02]  /*a050*/  ISETP.GE.AND P5, PT, R23, RZ, PT ;  /* 0x000000ff1700720c */ /* 0x004fe40003fa6270 */
[----:B----4-:R-:W-:Y:S02]  /*a060*/  ISETP.GE.AND P0, PT, R27, RZ, PT ;  /* 0x000000ff1b00720c */ /* 0x010fe40003f06270 */
[----:B------:R-:W2:Y:S09]  /*a070*/  LDL R27, [R1+0xc6c] ;  /* 0x000c6c00011b7983 */ /* 0x000eb20000100800 */
[----:B------:R-:W-:Y:S01]  /*a080*/  @!P5 IMAD.MOV R8, RZ, RZ, -R8 ;  /* 0x000000ffff08d224 */ /* 0x000fe200078e0a08 */
[----:B------:R-:W-:Y:S04]  /*a090*/  STL [R1+0xf78], R12 ;  /* 0x000f780c01007387 */ /* 0x000fe80000100800 */
[----:B------:R-:W-:Y:S04]  /*a0a0*/  STL [R1+0xf7c], R11 ;  /* 0x000f7c0b01007387 */ /* 0x000fe80000100800 */
[----:B------:R-:W-:Y:S04]  /*a0b0*/  STL [R1+0xf80], R10 ;  /* 0x000f800a01007387 */ /* 0x000fe80000100800 */
[----:B------:R-:W-:Y:S04]  /*a0c0*/  STL [R1+0xf84], R9 ;  /* 0x000f840901007387 */ /* 0x000fe80000100800 */
[----:B------:R-:W-:Y:S04]  /*a0d0*/  STL [R1+0xf88], R8 ;  /* 0x000f880801007387 */ /* 0x000fe80000100800 */
[----:B0-----:R-:W4:Y:S04]  /*a0e0*/  LDL.LU R20, [R1+0x1e8] ;  /* 0x0001e80001147983 */ /* 0x001f280000300800 */
[----:B------:R-:W4:Y:S04]  /*a0f0*/  LDL.LU R21, [R1+0x1e4] ;  /* 0x0001e40001157983 */ /* 0x000f280000300800 */
[----:B------:R-:W4:Y:S01]  /*a100*/  LDL.LU R22, [R1+0x1e0] ;  /* 0x0001e00001167983 */ /* 0x000f220000300800 */
[----:B------:R-:W-:-:S02]  /*a110*/  ISETP.GE.AND P3, PT, R24, RZ, PT ;  /* 0x000000ff1800720c */ /* 0x000fc40003f66270 */
[----:B------:R-:W-:Y:S01]  /*a120*/  ISETP.GE.AND P1, PT, R25, RZ, PT ;  /* 0x000000ff1900720c */ /* 0x000fe20003f26270 */
[----:B------:R-:W4:Y:S04]  /*a130*/  LDL.LU R23, [R1+0x1dc] ;  /* 0x0001dc0001177983 */ /* 0x000f280000300800 */
[----:B------:R-:W4:Y:S04]  /*a140*/  LDL.LU R24, [R1+0x1d8] ;  /* 0x0001d80001187983 */ /* 0x000f280000300800 */
[----:B------:R-:W4:Y:S01]  /*a150*/  LDL.LU R25, [R1+0x1d4] ;  /* 0x0001d40001197983 */ /* 0x000f220000300800 */
[----:B------:R-:W-:-:S03]  /*a160*/  ISETP.GE.AND P2, PT, R3, RZ, PT ;  /* 0x000000ff0300720c */ /* 0x000fc60003f46270 */
[----:B------:R-:W0:Y:S01]  /*a170*/  S2R R3, SR_TID.X ;  /* 0x0000000000037919 */ /* 0x000e220000002100 */
[----:B---3--:R-:W-:Y:S02]  /*a180*/  ISETP.GE.AND P4, PT, R26, RZ, PT ;  /* 0x000000ff1a00720c */ /* 0x008fe40003f86270 */
[----:B------:R-:W-:Y:S01]  /*a190*/  ISETP.GE.AND P5, PT, R29, RZ, PT ;  /* 0x000000ff1d00720c */ /* 0x000fe20003fa6270 */
[----:B------:R-:W-:Y:S01]  /*a1a0*/  @!P0 IMAD.MOV R7, RZ, RZ, -R7 ;  /* 0x000000ffff078224 */ /* 0x000fe200078e0a07 */
[----:B------:R-:W3:Y:S01]  /*a1b0*/  LDL.LU R26, [R1+0x1d0] ;  /* 0x0001d000011a7983 */ /* 0x000ee20000300800 */
[----:B------:R-:W-:Y:S02]  /*a1c0*/  @!P3 IMAD.MOV R6, RZ, RZ, -R6 ;  /* 0x000000ffff06b224 */ /* 0x000fe400078e0a06 */
[----:B------:R-:W-:Y:S01]  /*a1d0*/  @!P1 IMAD.MOV R5, RZ, RZ, -R5 ;  /* 0x000000ffff059224 */ /* 0x000fe200078e0a05 */
[----:B------:R-:W3:Y:S01]  /*a1e0*/  LDL.LU R29, [R1+0x1c8] ;  /* 0x0001c800011d7983 */ /* 0x000ee20000300800 */
[----:B------:R-:W-:Y:S01]  /*a1f0*/  @!P2 IMAD.MOV R4, RZ, RZ, -R4 ;  /* 0x000000ffff04a224 */ /* 0x000fe200078e0a04 */
[----:B0-----:R-:W-:-:S05]  /*a200*/  LOP3.LUT R3, R3, 0x7f, RZ, 0xc0, !PT ;  /* 0x0000007f03037812 */ /* 0x001fca00078ec0ff */
[----:B------:R-:W-:Y:S01]  /*a210*/  IMAD R3, R3, c[0x0][0x18c], RZ ;  /* 0x0000630003037a24 */ /* 0x000fe200078e02ff */
[----:B------:R-:W-:Y:S01]  /*a220*/  STL [R1+0xf8c], R7 ;  /* 0x000f8c0701007387 */ /* 0x000fe20000100800 */
[----:B------:R-:W-:-:S03]  /*a230*/  @!P4 IMAD.MOV R2, RZ, RZ, -R2 ;  /* 0x000000ffff02c224 */ /* 0x000fc600078e0a02 */
[----:B------:R-:W-:Y:S01]  /*a240*/  LEA R3, P6, R3, c[0x0][0x168], 0x1 ;  /* 0x00005a0003037a11 */ /* 0x000fe200078c08ff */
[----:B------:R-:W-:Y:S01]  /*a250*/  STL [R1+0xf90], R6 ;  /* 0x000f900601007387 */ /* 0x000fe20000100800 */
[----:B------:R-:W-:Y:S01]  /*a260*/  @!P5 IMAD.MOV R0, RZ, RZ, -R0 ;  /* 0x000000ffff00d224 */ /* 0x000fe200078e0a00 */
[----:B------:R-:W-:Y:S02]  /*a270*/  ISETP.NE.AND P3, PT, RZ, c[0x0][0x17c], PT ;  /* 0x00005f00ff007a0c */ /* 0x000fe40003f65270 */
[----:B------:R-:W-:Y:S04]  /*a280*/  STL [R1+0xeac], R3 ;  /* 0x000eac0301007387 */ /* 0x000fe80000100800 */
[----:B------:R-:W-:Y:S04]  /*a290*/  STL [R1+0xf94], R5 ;  /* 0x000f940501007387 */ /* 0x000fe80000100800 */
[----:B------:R-:W-:Y:S04]  /*a2a0*/  STL [R1+0xf98], R4 ;  /* 0x000f980401007387 */ /* 0x000fe80000100800 */
[----:B------:R4:W-:Y:S04]  /*a2b0*/  STL [R1+0xf9c], R2 ;  /* 0x000f9c0201007387 */ /* 0x0009e80000100800 */
[----:B------:R0:W-:Y:S01]  /*a2c0*/  STL [R1+0xfa0], R0 ;  /* 0x000fa00001007387 */ /* 0x0001e20000100800 */
[----:B--2---:R-:W-:-:S02]  /*a2d0*/  ISETP.GE.AND P0, PT, R27, RZ, PT ;  /* 0x000000ff1b00720c */ /* 0x004fc40003f06270 */
[----:B------:R-:W-:-:S11]  /*a2e0*/  LOP3.LUT R27, RZ, c[0x0][0x17c], RZ, 0x33, !PT ;  /* 0x00005f00ff1b7a12 */ /* 0x000fd600078e33ff */
[----:B------:R-:W-:-:S05]  /*a2f0*/  @!P0 IMAD.MOV R28, RZ, RZ, -R28 ;  /* 0x000000ffff1c8224 */ /* 0x000fca00078e0a1c */
[----:B------:R-:W-:Y:S01]  /*a300*/  STL [R1+0xfa4], R28 ;  /* 0x000fa41c01007387 */ /* 0x000fe20000100800 */
[C---:B----4-:R-:W-:Y:S02]  /*a310*/  SEL R2, R27.reuse, R20, !P3 ;  /* 0x000000141b027207 */ /* 0x050fe40005800000 */
[----:B0-----:R-:W-:-:S03]  /*a320*/  SEL R0, R27, R21, !P3 ;  /* 0x000000151b007207 */ /* 0x001fc60005800000 */
[----:B------:R0:W-:Y:S01]  /*a330*/  STL [R1+0x1e8], R2 ;  /* 0x0001e80201007387 */ /* 0x0001e20000100800 */
[----:B------:R-:W-:-:S03]  /*a340*/  SEL R3, R27, R22, !P3 ;  /* 0x000000161b037207 */ /* 0x000fc60005800000 */
[----:B------:R1:W-:Y:S04]  /*a350*/  STL [R1+0x1e4], R0 ;  /* 0x0001e40001007387 */ /* 0x0003e80000100800 */
[----:B------:R2:W-:Y:S01]  /*a360*/  STL [R1+0x1e0], R3 ;  /* 0x0001e00301007387 */ /* 0x0005e20000100800 */
[C---:B0-----:R-:W-:Y:S02]  /*a370*/  SEL R2, R27.reuse, R23, !P3 ;  /* 0x000000171b027207 */ /* 0x041fe40005800000 */
[----:B-1----:R-:W-:-:S03]  /*a380*/  SEL R0, R27, R24, !P3 ;  /* 0x000000181b007207 */ /* 0x002fc60005800000 */
[----:B------:R3:W-:Y:S01]  /*a390*/  STL [R1+0x1dc], R2 ;  /* 0x0001dc0201007387 */ /* 0x0007e20000100800 */
[----:B--2---:R-:W-:-:S03]  /*a3a0*/  SEL R3, R27, R25, !P3 ;  /* 0x000000191b037207 */ /* 0x004fc60005800000 */
[----:B------:R0:W-:Y:S04]  /*a3b0*/  STL [R1+0x1d8], R0 ;  /* 0x0001d80001007387 */ /* 0x0001e80000100800 */
[----:B------:R-:W-:Y:S04]  /*a3c0*/  STL [R1+0x1d4], R3 ;  /* 0x0001d40301007387 */ /* 0x000fe80000100800 */
[----:B------:R-:W2:Y:S01]  /*a3d0*/  LDL.LU R28, [R1+0x1b0] ;  /* 0x0001b000011c7983 */ /* 0x000ea20000300800 */
[C---:B---3--:R-:W-:Y:S02]  /*a3e0*/  SEL R2, R27.reuse, R26, !P3 ;  /* 0x0000001a1b027207 */ /* 0x048fe40005800000 */
[----:B0-----:R-:W-:-:S03]  /*a3f0*/  SEL R0, R27, R29, !P3 ;  /* 0x0000001d1b007207 */ /* 0x001fc60005800000 */
[----:B------:R-:W-:Y:S04]  /*a400*/  STL [R1+0x1cc], R2 ;  /* 0x0001cc0201007387 */ /* 0x000fe80000100800 */
[----:B--2---:R0:W-:Y:S04]  /*a410*/  STL [R1+0xfc0], R28 ;  /* 0x000fc01c01007387 */ /* 0x0041e80000100800 */
[----:B------:R-:W-:Y:S04]  /*a420*/  STL [R1+0x1c8], R0 ;  /* 0x0001c80001007387 */ /* 0x000fe80000100800 */
[----:B0-----:R-:W2:Y:S04]  /*a430*/  LDL.LU R28, [R1+0x1b8] ;  /* 0x0001b800011c7983 */ /* 0x001ea80000300800 */
[----:B--2---:R0:W-:Y:S04]  /*a440*/  STL [R1+0xfc4], R28 ;  /* 0x000fc41c01007387 */ /* 0x0041e80000100800 */
[----:B0-----:R-:W2:Y:S04]  /*a450*/  LDL.LU R28, [R1+0x1bc] ;  /* 0x0001bc00011c7983 */ /* 0x001ea80000300800 */
[----:B--2---:R0:W-:Y:S04]  /*a460*/  STL [R1+0xfc8], R28 ;  /* 0x000fc81c01007387 */ /* 0x0041e80000100800 */
[----:B0-----:R-:W2:Y:S04]  /*a470*/  LDL.LU R28, [R1+0x1c4] ;  /* 0x0001c400011c7983 */ /* 0x001ea80000300800 */
[----:B------:R-:W3:Y:S04]  /*a480*/  LDL.LU R0, [R1+0x1ac] ;  /* 0x0001ac0001007983 */ /* 0x000ee80000300800 */
[----:B------:R-:W4:Y:S04]  /*a490*/  LDL.LU R2, [R1+0x1a4] ;  /* 0x0001a40001027983 */ /* 0x000f280000300800 */
[----:B------:R-:W3:Y:S04]  /*a4a0*/  LDL.LU R4, [R1+0x19c] ;  /* 0x00019c0001047983 */ /* 0x000ee80000300800 */
        /* <DEDUP_REMOVED lines=23> */
[----:B------:R-:W3:Y:S01]  /*a620*/  LDL.LU R29, [R1+0x108] ;  /* 0x00010800011d7983 */ /* 0x000ee20000300800 */
[----:B--2---:R-:W-:-:S05]  /*a630*/  SEL R28, R27, R28, !P3 ;  /* 0x0000001c1b1c7207 */ /* 0x004fca0005800000 */
[----:B------:R0:W-:Y:S04]  /*a640*/  STL [R1+0x1c0], R28 ;  /* 0x0001c01c01007387 */ /* 0x0001e80000100800 */
[----:B0-----:R-:W2:Y:S02]  /*a650*/  LDL.LU R28, [R1+0xfc8] ;  /* 0x000fc800011c7983 */ /* 0x001ea40000300800 */
[----:B--2---:R-:W-:-:S05]  /*a660*/  SEL R28, R27, R28, !P3 ;  /* 0x0000001c1b1c7207 */ /* 0x004fca0005800000 */
[----:B------:R0:W-:Y:S04]  /*a670*/  STL [R1+0x1bc], R28 ;  /* 0x0001bc1c01007387 */ /* 0x0001e80000100800 */
[----:B0-----:R-:W2:Y:S02]  /*a680*/  LDL.LU R28, [R1+0xfc4] ;  /* 0x000fc400011c7983 */ /* 0x001ea40000300800 */
[----:B--2---:R-:W-:-:S05]  /*a690*/  SEL R28, R27, R28, !P3 ;  /* 0x0000001c1b1c7207 */ /* 0x004fca0005800000 */
[----:B------:R0:W-:Y:S04]  /*a6a0*/  STL [R1+0x1b4], R28 ;  /* 0x0001b41c01007387 */ /* 0x0001e80000100800 */
[----:B0-----:R-:W2:Y:S01]  /*a6b0*/  LDL.LU R28, [R1+0xfc0] ;  /* 0x000fc000011c7983 */ /* 0x001ea20000300800 */
[C---:B----4-:R-:W-:Y:S02]  /*a6c0*/  SEL R2, R27.reuse, R2, !P3 ;  /* 0x000000021b027207 */ /* 0x050fe40005800000 */
[----:B--2---:R-:W-:-:S05]  /*a6d0*/  SEL R28, R27, R28, !P3 ;  /* 0x0000001c1b1c7207 */ /* 0x004fca0005800000 */
[----:B------:R3:W-:Y:S02]  /*a6e0*/  STL [R1+0x1b0], R28 ;  /* 0x0001b01c01007387 */ /* 0x0007e40000100800 */
[C---:B---3--:R-:W-:Y:S02]  /*a6f0*/  SEL R28, R27.reuse, R0, !P3 ;  /* 0x000000001b1c7207 */ /* 0x048fe40005800000 */
[C---:B------:R-:W-:Y:S02]  /*a700*/  SEL R0, R27.reuse, R4, !P3 ;  /* 0x000000041b007207 */ /* 0x040fe40005800000 */
[C---:B------:R-:W-:Y:S01]  /*a710*/  SEL R4, R27.reuse, R5, !P3 ;  /* 0x000000051b047207 */ /* 0x040fe20005800000 */
[----:B------:R-:W-:Y:S04]  /*a720*/  STL [R1+0x1a8], R28 ;  /* 0x0001a81c01007387 */ /* 0x000fe80000100800 */
[----:B------:R0:W-:Y:S04]  /*a730*/  STL [R1+0x1a4], R2 ;  /* 0x0001a40201007387 */ /* 0x0001e80000100800 */
[----:B------:R1:W-:Y:S01]  /*a740*/  STL [R1+0x1a0], R0 ;  /* 0x0001a00001007387 */ /* 0x0003e20000100800 */
[----:B0-----:R-:W-:-:S02]  /*a750*/  SEL R2, R27, R3, !P3 ;  /* 0x000000031b027207 */ /* 0x001fc40005800000 */
[C---:B------:R-:W-:Y:S02]  /*a760*/  SEL R3, R27.reuse, R7, !P3 ;  /* 0x000000071b037207 */ /* 0x040fe40005800000 */
[C---:B-1----:R-:W-:Y:S01]  /*a770*/  SEL R0, R27.reuse, R6, !P3 ;  /* 0x000000061b007207 */ /* 0x042fe20005800000 */
[----:B------:R-:W-:Y:S04]  /*a780*/  STL [R1+0xf4], R4 ;  /* 0x0000f40401007387 */ /* 0x000fe80000100800 */
[----:B------:R0:W-:Y:S04]  /*a790*/  STL [R1+0x19c], R2 ;  /* 0x00019c0201007387 */ /* 0x0001e80000100800 */
[----:B------:R1:W-:Y:S04]  /*a7a0*/  STL [R1+0x198], R0 ;  /* 0x0001980001007387 */ /* 0x0003e80000100800 */
[----:B------:R2:W-:Y:S01]  /*a7b0*/  STL [R1+0x12c], R3 ;  /* 0x00012c0301007387 */ /* 0x0005e20000100800 */
[----:B0-----:R-:W-:-:S02]  /*a7c0*/  SEL R2, R27, R8, !P3 ;  /* 0x000000081b027207 */ /* 0x001fc40005800000 */
[----:B-1----:R-:W-:-:S03]  /*a7d0*/  SEL R0, R27, R9, !P3 ;  /* 0x000000091b007207 */ /* 0x002fc60005800000 */
[----:B------:R0:W-:Y:S01]  /*a7e0*/  STL [R1+0x194], R2 ;  /* 0x0001940201007387 */ /* 0x0001e20000100800 */
[----:B--2---:R-:W-:-:S03]  /*a7f0*/  SEL R3, R27, R10, !P3 ;  /* 0x0000000a1b037207 */ /* 0x004fc60005800000 */
[----:B------:R1:W-:Y:S04]  /*a800*/  STL [R1+0x190], R0 ;  /* 0x0001900001007387 */ /* 0x0003e80000100800 */
[----:B------:R2:W-:Y:S01]  /*a810*/  STL [R1+0x16c], R3 ;  /* 0x00016c0301007387 */ /* 0x0005e20000100800 */
[C---:B0-----:R-:W-:Y:S02]  /*a820*/  SEL R2, R27.reuse, R11, !P3 ;  /* 0x0000000b1b027207 */ /* 0x041fe40005800000 */
        /* <DEDUP_REMOVED lines=30> */
[C---:B0-----:R-:W-:Y:S02]  /*aa10*/  SEL R2, R27.reuse, R26, !P3 ;  /* 0x0000001a1b027207 */ /* 0x041fe40005800000 */
[----:B-1----:R-:W-:-:S03]  /*aa20*/  SEL R0, R27, R29, !P3 ;  /* 0x0000001d1b007207 */ /* 0x002fc60005800000 */
        /* <DEDUP_REMOVED lines=133> */
[----:B------:R-:W3:Y:S01]  /*b280*/  LDL.LU R3, [R1] ;  /* 0x0000000001037983 */ /* 0x000ee20000300800 */
        /* <DEDUP_REMOVED lines=9> */
[C---:B---3--:R-:W-:Y:S02]  /*b320*/  SEL R0, R27.reuse, R0, !P3 ;  /* 0x000000001b007207 */ /* 0x048fe40005800000 */
[C---:B----4-:R-:W-:Y:S02]  /*b330*/  SEL R2, R27.reuse, R2, !P3 ;  /* 0x000000021b027207 */ /* 0x050fe40005800000 */
[C---:B------:R-:W-:Y:S02]  /*b340*/  SEL R4, R27.reuse, R4, !P3 ;  /* 0x000000041b047207 */ /* 0x040fe40005800000 */
[----:B------:R-:W-:-:S02]  /*b350*/  SEL R5, R27, R5, !P3 ;  /* 0x000000051b057207 */ /* 0x000fc40005800000 */
[C---:B------:R-:W-:Y:S02]  /*b360*/  SEL R6, R27.reuse, R6, !P3 ;  /* 0x000000061b067207 */ /* 0x040fe40005800000 */
[C---:B------:R-:W-:Y:S02]  /*b370*/  SEL R7, R27.reuse, R7, !P3 ;  /* 0x000000071b077207 */ /* 0x040fe40005800000 */
[C---:B------:R-:W-:Y:S02]  /*b380*/  SEL R8, R27.reuse, R8, !P3 ;  /* 0x000000081b087207 */ /* 0x040fe40005800000 */
[C---:B------:R-:W-:Y:S02]  /*b390*/  SEL R9, R27.reuse, R9, !P3 ;  /* 0x000000091b097207 */ /* 0x040fe40005800000 */
        /* <DEDUP_REMOVED lines=18> */
[----:B--2---:R-:W-:-:S05]  /*b4c0*/  SEL R28, R27, R28, !P3 ;  /* 0x0000001c1b1c7207 */ /* 0x004fca0005800000 */
[----:B------:R0:W-:Y:S04]  /*b4d0*/  STL [R1+0x94], R28 ;  /* 0x0000941c01007387 */ /* 0x0001e80000100800 */
[----:B0-----:R-:W2:Y:S04]  /*b4e0*/  LDL.LU R28, [R1+0xfa4] ;  /* 0x000fa400011c7983 */ /* 0x001ea80000300800 */
[----:B------:R0:W-:Y:S04]  /*b4f0*/  STL [R1+0x90], R0 ;  /* 0x0000900001007387 */ /* 0x0001e80000100800 */
[----:B0-----:R-:W3:Y:S04]  /*b500*/  LDL.LU R0, [R1+0xfa0] ;  /* 0x000fa00001007983 */ /* 0x001ee80000300800 */
[----:B------:R0:W-:Y:S04]  /*b510*/  STL [R1+0x88], R2 ;  /* 0x0000880201007387 */ /* 0x0001e80000100800 */
[----:B0-----:R-:W4:Y:S04]  /*b520*/  LDL.LU R2, [R1+0xf9c] ;  /* 0x000f9c0001027983 */ /* 0x001f280000300800 */
[----:B------:R0:W-:Y:S04]  /*b530*/  STL [R1+0x84], R4 ;  /* 0x0000840401007387 */ /* 0x0001e80000100800 */
[----:B0-----:R-:W2:Y:S04]  /*b540*/  LDL.LU R4, [R1+0xf98] ;  /* 0x000f980001047983 */ /* 0x001ea80000300800 */
        /* <DEDUP_REMOVED lines=17> */
[----:B0-----:R-:W3:Y:S04]  /*b660*/  LDL.LU R13, [R1+0xf74] ;  /* 0x000f7400010d7983 */ /* 0x001ee80000300800 */
[----:B------:R0:W-:Y:S04]  /*b670*/  STL [R1+0x5c], R14 ;  /* 0x00005c0e01007387 */ /* 0x0001e80000100800 */
[----:B0-----:R-:W4:Y:S04]  /*b680*/  LDL.LU R14, [R1+0xf70] ;  /* 0x000f7000010e7983 */ /* 0x001f280000300800 */
        /* <DEDUP_REMOVED lines=25> */
[----:B0-----:R-:W4:Y:S01]  /*b820*/  LDL.LU R29, [R1+0xf3c] ;  /* 0x000f3c00011d7983 */ /* 0x001f220000300800 */
[----:B------:R-:W-:-:S05]  /*b830*/  SEL R3, R27, R3, !P3 ;  /* 0x000000031b037207 */ /* 0x000fca0005800000 */
[----:B------:R0:W-:Y:S01]  /*b840*/  STL [R1+0x24], R3 ;  /* 0x0000240301007387 */ /* 0x0001e20000100800 */
[C---:B--2---:R-:W-:Y:S02]  /*b850*/  SEL R12, R27.reuse, R12, !P3 ;  /* 0x0000000c1b0c7207 */ /* 0x044fe40005800000 */
[C---:B---3--:R-:W-:Y:S02]  /*b860*/  SEL R13, R27.reuse, R13, !P3 ;  /* 0x0000000d1b0d7207 */ /* 0x048fe40005800000 */
[C---:B----4-:R-:W-:Y:S02]  /*b870*/  SEL R14, R27.reuse, R14, !P3 ;  /* 0x0000000e1b0e7207 */ /* 0x050fe40005800000 */
[C---:B------:R-:W-:Y:S02]  /*b880*/  SEL R15, R27.reuse, R15, !P3 ;  /* 0x0000000f1b0f7207 */ /* 0x040fe40005800000 */
[C---:B------:R-:W-:Y:S02]  /*b890*/  SEL R16, R27.reuse, R16, !P3 ;  /* 0x000000101b107207 */ /* 0x040fe40005800000 */
[----:B------:R-:W-:-:S02]  /*b8a0*/  SEL R17, R27, R17, !P3 ;  /* 0x000000111b117207 */ /* 0x000fc40005800000 */
[C---:B------:R-:W-:Y:S02]  /*b8b0*/  SEL R21, R27.reuse, R21, !P3 ;  /* 0x000000151b157207 */ /* 0x040fe40005800000 */
[C---:B------:R-:W-:Y:S02]  /*b8c0*/  SEL R22, R27.reuse, R22, !P3 ;  /* 0x000000161b167207 */ /* 0x040fe40005800000 */
[C---:B------:R-:W-:Y:S02]  /*b8d0*/  SEL R24, R27.reuse, R24, !P3 ;  /* 0x000000181b187207 */ /* 0x040fe40005800000 */
[C---:B------:R-:W-:Y:S02]  /*b8e0*/  SEL R25, R27.reuse, R25, !P3 ;  /* 0x000000191b197207 */ /* 0x040fe40005800000 */
[C---:B0-----:R-:W-:Y:S02]  /*b8f0*/  SEL R3, R27.reuse, R26, !P3 ;  /* 0x0000001a1b037207 */ /* 0x041fe40005800000 */
[----:B------:R-:W-:-:S05]  /*b900*/  SEL R29, R27, R29, !P3 ;  /* 0x0000001d1b1d7207 */ /* 0x000fca0005800000 */
[----:B------:R-:W-:Y:S04]  /*b910*/  STL [R1+0x20], R29 ;  /* 0x0000201d01007387 */ /* 0x000fe80000100800 */
[----:B------:R0:W-:Y:S04]  /*b920*/  STL [R1+0x1c], R3 ;  /* 0x00001c0301007387 */ /* 0x0001e80000100800 */
[----:B------:R-:W-:Y:S01]  /*b930*/  STL [R1+0x18], R25 ;  /* 0x0000181901007387 */ /* 0x000fe20000100800 */
[----:B0-----:R-:W-:-:S03]  /*b940*/  SEL R3, R27, R23, !P3 ;  /* 0x000000171b037207 */ /* 0x001fc60005800000 */
[----:B------:R-:W-:Y:S04]  /*b950*/  STL [R1+0x14], R24 ;  /* 0x0000141801007387 */ /* 0x000fe80000100800 */
[----:B------:R0:W-:Y:S04]  /*b960*/  STL [R1+0x10], R3 ;  /* 0x0000100301007387 */ /* 0x0001e80000100800 */
[----:B------:R-:W-:Y:S01]  /*b970*/  STL [R1+0xc], R22 ;  /* 0x00000c1601007387 */ /* 0x000fe20000100800 */
[----:B0-----:R-:W-:-:S03]  /*b980*/  SEL R3, R27, R20, !P3 ;  /* 0x000000141b037207 */ /* 0x001fc60005800000 */
[----:B------:R-:W2:Y:S04]  /*b990*/  LDL.LU R20, [R1+0x1e0] ;  /* 0x0001e00001147983 */ /* 0x000ea80000300800 */
[----:B------:R0:W-:Y:S01]  /*b9a0*/  STL [R1+0x8], R21 ;  /* 0x0000081501007387 */ /* 0x0001e20000100800 */
[----:B------:R-:W-:-:S03]  /*b9b0*/  SEL R29, R27, R18, !P3 ;  /* 0x000000121b1d7207 */ /* 0x000fc60005800000 */
[----:B0-----:R-:W3:Y:S04]  /*b9c0*/  LDL.LU R21, [R1+0x1dc] ;  /* 0x0001dc0001157983 */ /* 0x001ee80000300800 */
[----:B------:R0:W-:Y:S04]  /*b9d0*/  STL [R1+0x4], R3 ;  /* 0x0000040301007387 */ /* 0x0001e80000100800 */
[----:B------:R-:W4:Y:S04]  /*b9e0*/  LDL.LU R22, [R1+0x1d8] ;  /* 0x0001d80001167983 */ /* 0x000f280000300800 */
[----:B------:R-:W4:Y:S01]  /*b9f0*/  LDL.LU R23, [R1+0x1d4] ;  /* 0x0001d40001177983 */ /* 0x000f220000300800 */
[----:B0-----:R-:W-:-:S03]  /*ba00*/  SEL R3, R27, R19, !P3 ;  /* 0x000000131b037207 */ /* 0x001fc60005800000 */
[----:B------:R-:W4:Y:S04]  /*ba10*/  LDL.LU R24, [R1+0x1cc] ;  /* 0x0001cc0001187983 */ /* 0x000f280000300800 */
[----:B------:R-:W4:Y:S04]  /*ba20*/  LDL.LU R25, [R1+0x1c8] ;  /* 0x0001c80001197983 */ /* 0x000f280000300800 */
[----:B------:R-:W4:Y:S04]  /*ba30*/  LDL.LU R26, [R1+0x1c0] ;  /* 0x0001c000011a7983 */ /* 0x000f280000300800 */
[----:B------:R-:W4:Y:S04]  /*ba40*/  LDL.LU R19, [R1+0x1e4] ;  /* 0x0001e40001137983 */ /* 0x000f280000300800 */
        /* <DEDUP_REMOVED lines=16> */
[----:B------:R-:W0:Y:S01]  /*bb50*/  S2R R18, SR_TID.X ;  /* 0x0000000000127919 */ /* 0x000e220000002100 */
[----:B------:R-:W-:-:S02]  /*bb60*/  SEL R11, R27, R11, !P3 ;  /* 0x0000000b1b0b7207 */ /* 0x000fc40005800000 */
[C---:B------:R-:W-:Y:S02]  /*bb70*/  SEL R10, R27.reuse, R10, !P3 ;  /* 0x0000000a1b0a7207 */ /* 0x040fe40005800000 */
[C---:B------:R-:W-:Y:S02]  /*bb80*/  SEL R9, R27.reuse, R9, !P3 ;  /* 0x000000091b097207 */ /* 0x040fe40005800000 */
[C---:B------:R-:W-:Y:S01]  /*bb90*/  SEL R8, R27.reuse, R8, !P3 ;  /* 0x000000081b087207 */ /* 0x040fe20005800000 */
[----:B------:R-:W-:Y:S01]  /*bba0*/  STL [R1+0xed0], R11 ;  /* 0x000ed00b01007387 */ /* 0x000fe20000100800 */
[C---:B------:R-:W-:Y:S02]  /*bbb0*/  SEL R7, R27.reuse, R7, !P3 ;  /* 0x000000071b077207 */ /* 0x040fe40005800000 */
[C---:B------:R-:W-:Y:S01]  /*bbc0*/  SEL R6, R27.reuse, R6, !P3 ;  /* 0x000000061b067207 */ /* 0x040fe20005800000 */
[----:B------:R-:W-:Y:S01]  /*bbd0*/  STL [R1+0xed4], R10 ;  /* 0x000ed40a01007387 */ /* 0x000fe20000100800 */
[----:B------:R-:W-:-:S02]  /*bbe0*/  SEL R5, R27, R5, !P3 ;  /* 0x000000051b057207 */ /* 0x000fc40005800000 */
[C---:B------:R-:W-:Y:S01]  /*bbf0*/  SEL R4, R27.reuse, R4, !P3 ;  /* 0x000000041b047207 */ /* 0x040fe20005800000 */
[----:B------:R-:W-:Y:S01]  /*bc00*/  STL [R1+0xed8], R9 ;  /* 0x000ed80901007387 */ /* 0x000fe20000100800 */
[C---:B------:R-:W-:Y:S02]  /*bc10*/  SEL R2, R27.reuse, R2, !P3 ;  /* 0x000000021b027207 */ /* 0x040fe40005800000 */
[----:B0-----:R-:W-:Y:S01]  /*bc20*/  LOP3.LUT R18, R18, 0x7f, RZ, 0xc0, !PT ;  /* 0x0000007f12127812 */ /* 0x001fe200078ec0ff */
[----:B------:R-:W-:Y:S01]  /*bc30*/  STL [R1+0xedc], R8 ;  /* 0x000edc0801007387 */ /* 0x000fe20000100800 */
[----:B------:R-:W-:-:S03]  /*bc40*/  SEL R0, R27, R0, !P3 ;  /* 0x000000001b007207 */ /* 0x000fc60005800000 */
[----:B------:R-:W-:Y:S01]  /*bc50*/  IMAD R18, R18, c[0x0][0x18c], RZ ;  /* 0x0000630012127a24 */ /* 0x000fe200078e02ff */
[----:B------:R-:W-:Y:S01]  /*bc60*/  STL [R1+0xee0], R7 ;  /* 0x000ee00701007387 */ /* 0x000fe20000100800 */
[----:B------:R-:W-:-:S03]  /*bc70*/  SEL R27, R27, R28, !P3 ;  /* 0x0000001c1b1b7207 */ /* 0x000fc60005800000 */
[----:B------:R-:W-:Y:S01]  /*bc80*/  STL [R1+0xee4], R6 ;  /* 0x000ee40601007387 */ /* 0x000fe20000100800 */
[----:B------:R-:W-:-:S03]  /*bc90*/  LEA.HI.X.SX32 R18, R18, c[0x0][0x16c], 0x1, P6 ;  /* 0x00005b0012127a11 */ /* 0x000fc600030f0eff */
[----:B------:R-:W-:Y:S04]  /*bca0*/  STL [R1+0xee8], R5 ;  /* 0x000ee80501007387 */ /* 0x000fe80000100800 */
[----:B------:R-:W-:Y:S04]  /*bcb0*/  STL [R1+0xeec], R4 ;  /* 0x000eec0401007387 */ /* 0x000fe80000100800 */
[----:B------:R0:W-:Y:S04]  /*bcc0*/  STL [R1+0xef0], R2 ;  /* 0x000ef00201007387 */ /* 0x0001e80000100800 */
[----:B------:R1:W-:Y:S04]  /*bcd0*/  STL [R1+0xef4], R0 ;  /* 0x000ef40001007387 */ /* 0x0003e80000100800 */
[----:B------:R-:W-:Y:S04]  /*bce0*/  STL [R1+0xef8], R27 ;  /* 0x000ef81b01007387 */ /* 0x000fe80000100800 */
[----:B------:R-:W-:Y:S01]  /*bcf0*/  STL [R1+0xefc], R18 ;  /* 0x000efc1201007387 */ /* 0x000fe20000100800 */
[----:B--2---:R-:W-:-:S02]  /*bd00*/  IMAD R20, R20, c[0x0][0x190], RZ ;  /* 0x0000640014147a24 */ /* 0x004fc400078e02ff */
[----:B---3--:R-:W-:Y:S02]  /*bd10*/  IMAD R21, R21, c[0x0][0x190], RZ ;  /* 0x0000640015157a24 */ /* 0x008fe400078e02ff */
[----:B----4-:R-:W-:Y:S02]  /*bd20*/  IMAD R22, R22, c[0x0][0x190], RZ ;  /* 0x0000640016167a24 */ /* 0x010fe400078e02ff */
[----:B------:R-:W-:Y:S02]  /*bd30*/  IMAD R23, R23, c[0x0][0x190], RZ ;  /* 0x0000640017177a24 */ /* 0x000fe400078e02ff */
[----:B------:R-:W-:Y:S02]  /*bd40*/  IMAD R24, R24, c[0x0][0x190], RZ ;  /* 0x0000640018187a24 */ /* 0x000fe400078e02ff */
[----:B------:R-:W-:Y:S02]  /*bd50*/  IMAD R25, R25, c[0x0][0x190], RZ ;  /* 0x0000640019197a24 */ /* 0x000fe400078e02ff */
[----:B------:R-:W-:-:S02]  /*bd60*/  IMAD R19, R19, c[0x0][0x190], RZ ;  /* 0x0000640013137a24 */ /* 0x000fc400078e02ff */
[----:B------:R-:W-:-:S03]  /*bd70*/  IMAD R26, R26, c[0x0][0x190], RZ ;  /* 0x000064001a1a7a24 */ /* 0x000fc600078e02ff */
[----:B------:R-:W-:Y:S01]  /*bd80*/  STL [R1+0xf00], R19 ;  /* 0x000f001301007387 */ /* 0x000fe20000100800 */
[----:B0-----:R-:W-:Y:S02]  /*bd90*/  IMAD R2, R15, c[0x0][0x190], RZ ;  /* 0x000064000f027a24 */ /* 0x001fe400078e02ff */
[----:B------:R-:W-:Y:S02]  /*bda0*/  IMAD R4, R14, c[0x0][0x190], RZ ;  /* 0x000064000e047a24 */ /* 0x000fe400078e02ff */
[----:B------:R-:W-:Y:S02]  /*bdb0*/  IMAD R28, R13, c[0x0][0x190], RZ ;  /* 0x000064000d1c7a24 */ /* 0x000fe400078e02ff */
[----:B-1----:R-:W-:-:S05]  /*bdc0*/  IMAD R0, R12, c[0x0][0x190], RZ ;  /* 0x000064000c007a24 */ /* 0x002fca00078e02ff */
[----:B------:R0:W-:Y:S04]  /*bdd0*/  STL [R1+0x1ac], R0 ;  /* 0x0001ac0001007387 */ /* 0x0001e80000100800 */
[----:B------:R-:W-:Y:S04]  /*bde0*/  STL [R1+0xf04], R20 ;  /* 0x000f041401007387 */ /* 0x000fe80000100800 */
[----:B------:R-:W-:Y:S04]  /*bdf0*/  STL [R1+0xf08], R21 ;  /* 0x000f081501007387 */ /* 0x000fe80000100800 */
[----:B------:R-:W-:Y:S04]  /*be00*/  STL [R1+0xf0c], R22 ;  /* 0x000f0c1601007387 */ /* 0x000fe80000100800 */
[----:B------:R-:W-:Y:S04]  /*be10*/  STL [R1+0xf10], R23 ;  /* 0x000f101701007387 */ /* 0x000fe80000100800 */
[----:B------:R-:W-:Y:S01]  /*be20*/  STL [R1+0xf14], R24 ;  /* 0x000f141801007387 */ /* 0x000fe20000100800 */
[----:B0-----:R-:W-:-:S03]  /*be30*/  IMAD R0, R16, c[0x0][0x190], RZ ;  /* 0x0000640010007a24 */ /* 0x001fc600078e02ff */
[----:B------:R-:W-:Y:S04]  /*be40*/  STL [R1+0xf18], R25 ;  /* 0x000f181901007387 */ /* 0x000fe80000100800 */
[----:B------:R-:W-:Y:S04]  /*be50*/  STL [R1+0xf1c], R26 ;  /* 0x000f1c1a01007387 */ /* 0x000fe80000100800 */
[----:B------:R-:W-:Y:S04]  /*be60*/  STL [R1+0xf20], R28 ;  /* 0x000f201c01007387 */ /* 0x000fe80000100800 */
[----:B------:R0:W-:Y:S04]  /*be70*/  STL [R1+0x8c], R4 ;  /* 0x00008c0401007387 */ /* 0x0001e80000100800 */
[----:B------:R1:W-:Y:S01]  /*be80*/  STL [R1+0xa0], R2 ;  /* 0x0000a00201007387 */ /* 0x0003e20000100800 */
[----:B0-----:R-:W-:-:S03]  /*be90*/  IMAD R4, R17, c[0x0][0x190], RZ ;  /* 0x0000640011047a24 */ /* 0x001fc600078e02ff */
[----:B------:R0:W-:Y:S04]  /*bea0*/  STL [R1+0xb4], R0 ;  /* 0x0000b40001007387 */ /* 0x0001e80000100800 */
[----:B------:R-:W-:Y:S04]  /*beb0*/  STL [R1+0xcc], R4 ;  /* 0x0000cc0401007387 */ /* 0x000fe80000100800 */
[----:B------:R-:W2:Y:S01]  /*bec0*/  LDL.LU R28, [R1+0x12c] ;  /* 0x00012c00011c7983 */ /* 0x000ea20000300800 */
[----:B-1----:R-:W-:Y:S02]  /*bed0*/  IMAD R2, R29, c[0x0][0x190], RZ ;  /* 0x000064001d027a24 */ /* 0x002fe400078e02ff */
[----:B0-----:R-:W-:-:S03]  /*bee0*/  IMAD R0, R3, c[0x0][0x190], RZ ;  /* 0x0000640003007a24 */ /* 0x001fc600078e02ff */
[----:B------:R-:W-:Y:S04]  /*bef0*/  STL [R1+0xdc], R2 ;  /* 0x0000dc0201007387 */ /* 0x000fe80000100800 */
[----:B--2---:R0:W-:Y:S04]  /*bf00*/  STL [R1+0xf34], R28 ;  /* 0x000f341c01007387 */ /* 0x0041e80000100800 */
[----:B------:R-:W-:Y:S04]  /*bf10*/  STL [R1+0xf4], R0 ;  /* 0x0000f40001007387 */ /* 0x000fe80000100800 */
        /* <DEDUP_REMOVED lines=31> */
[----:B--2---:R-:W-:-:S05]  /*c110*/  IMAD R28, R28, c[0x0][0x190], RZ ;  /* 0x000064001c1c7a24 */ /* 0x004fca00078e02ff */
[----:B------:R0:W-:Y:S04]  /*c120*/  STL [R1+0x104], R28 ;  /* 0x0001041c01007387 */ /* 0x0001e80000100800 */
[----:B0-----:R-:W2:Y:S02]  /*c130*/  LDL.LU R28, [R1+0xf38] ;  /* 0x000f3800011c7983 */ /* 0x001ea40000300800 */
[----:B--2---:R-:W-:-:S05]  /*c140*/  IMAD R28, R28, c[0x0][0x190], RZ ;  /* 0x000064001c1c7a24 */ /* 0x004fca00078e02ff */
[----:B------:R0:W-:Y:S04]  /*c150*/  STL [R1+0x11c], R28 ;  /* 0x00011c1c01007387 */ /* 0x0001e80000100800 */
[----:B0-----:R-:W2:Y:S01]  /*c160*/  LDL.LU R28, [R1+0xf34] ;  /* 0x000f3400011c7983 */ /* 0x001ea20000300800 */
[----:B---3--:R-:W-:Y:S02]  /*c170*/  IMAD R26, R26, c[0x0][0x190], RZ ;  /* 0x000064001a1a7a24 */ /* 0x008fe400078e02ff */
[----:B------:R-:W-:Y:S02]  /*c180*/  IMAD R2, R2, c[0x0][0x190], RZ ;  /* 0x0000640002027a24 */ /* 0x000fe400078e02ff */
[----:B--2---:R-:W-:-:S05]  /*c190*/  IMAD R28, R28, c[0x0][0x190], RZ ;  /* 0x000064001c1c7a24 */ /* 0x004fca00078e02ff */
[----:B------:R4:W-:Y:S04]  /*c1a0*/  STL [R1+0x12c], R28 ;  /* 0x00012c1c01007387 */ /* 0x0009e80000100800 */
[----:B------:R0:W-:Y:S01]  /*c1b0*/  STL [R1+0x144], R26 ;  /* 0x0001441a01007387 */ /* 0x0001e20000100800 */
[----:B----4-:R-:W-:Y:S02]  /*c1c0*/  IMAD R28, R25, c[0x0][0x190], RZ ;  /* 0x00006400191c7a24 */ /* 0x010fe400078e02ff */
[----:B------:R-:W-:Y:S02]  /*c1d0*/  IMAD R25, R23, c[0x0][0x190], RZ ;  /* 0x0000640017197a24 */ /* 0x000fe400078e02ff */
[----:B0-----:R-:W-:Y:S02]  /*c1e0*/  IMAD R26, R24, c[0x0][0x190], RZ ;  /* 0x00006400181a7a24 */ /* 0x001fe400078e02ff */
[----:B------:R-:W-:Y:S01]  /*c1f0*/  IMAD R24, R22, c[0x0][0x190], RZ ;  /* 0x0000640016187a24 */ /* 0x000fe200078e02ff */
[----:B------:R-:W-:Y:S01]  /*c200*/  STL [R1+0x158], R28 ;  /* 0x0001581c01007387 */ /* 0x000fe20000100800 */
[----:B------:R-:W-:-:S02]  /*c210*/  IMAD R23, R21, c[0x0][0x190], RZ ;  /* 0x0000640015177a24 */ /* 0x000fc400078e02ff */
[----:B------:R-:W-:Y:S01]  /*c220*/  IMAD R22, R20, c[0x0][0x190], RZ ;  /* 0x0000640014167a24 */ /* 0x000fe200078e02ff */
[----:B------:R-:W-:Y:S01]  /*c230*/  STL [R1+0x16c], R26 ;  /* 0x00016c1a01007387 */ /* 0x000fe20000100800 */
[----:B------:R-:W-:Y:S02]  /*c240*/  IMAD R21, R19, c[0x0][0x190], RZ ;  /* 0x0000640013157a24 */ /* 0x000fe400078e02ff */
[----:B------:R-:W-:Y:S01]  /*c250*/  IMAD R20, R18, c[0x0][0x190], RZ ;  /* 0x0000640012147a24 */ /* 0x000fe200078e02ff */
[----:B------:R-:W-:Y:S01]  /*c260*/  STL [R1+0x184], R25 ;  /* 0x0001841901007387 */ /* 0x000fe20000100800 */
[----:B------:R-:W-:Y:S02]  /*c270*/  IMAD R19, R27, c[0x0][0x190], RZ ;  /* 0x000064001b137a24 */ /* 0x000fe400078e02ff */
[----:B------:R-:W-:Y:S01]  /*c280*/  IMAD R18, R0, c[0x0][0x190], RZ ;  /* 0x0000640000127a24 */ /* 0x000fe200078e02ff */
[----:B------:R-:W-:Y:S01]  /*c290*/  STL [R1+0x18c], R24 ;  /* 0x00018c1801007387 */ /* 0x000fe20000100800 */
[----:B------:R-:W-:-:S03]  /*c2a0*/  IMAD R0, R4, c[0x0][0x190], RZ ;  /* 0x0000640004007a24 */ /* 0x000fc600078e02ff */
[----:B------:R-:W-:Y:S01]  /*c2b0*/  STL [R1+0x188], R23 ;  /* 0x0001881701007387 */ /* 0x000fe20000100800 */
[----:B------:R-:W-:-:S03]  /*c2c0*/  IMAD R4, R5, c[0x0][0x190], RZ ;  /* 0x0000640005047a24 */ /* 0x000fc600078e02ff */
[----:B------:R-:W-:Y:S04]  /*c2d0*/  STL [R1+0x180], R22 ;  /* 0x0001801601007387 */ /* 0x000fe80000100800 */
[----:B------:R-:W-:Y:S04]  /*c2e0*/  STL [R1+0x17c], R21 ;  /* 0x00017c1501007387 */ /* 0x000fe80000100800 */
[----:B------:R-:W-:Y:S04]  /*c2f0*/  STL [R1+0x178], R20 ;  /* 0x0001781401007387 */ /* 0x000fe80000100800 */
[----:B------:R-:W-:Y:S04]  /*c300*/  STL [R1+0x174], R19 ;  /* 0x0001741301007387 */ /* 0x000fe80000100800 */
[----:B------:R-:W-:Y:S04]  /*c310*/  STL [R1+0x170], R18 ;  /* 0x0001701201007387 */ /* 0x000fe80000100800 */
[----:B------:R0:W-:Y:S04]  /*c320*/  STL [R1+0x168], R2 ;  /* 0x0001680201007387 */ /* 0x0001e80000100800 */
[----:B------:R1:W-:Y:S04]  /*c330*/  STL [R1+0x164], R0 ;  /* 0x0001640001007387 */ /* 0x0003e80000100800 */
[----:B------:R2:W-:Y:S01]  /*c340*/  STL [R1+0x160], R4 ;  /* 0x0001600401007387 */ /* 0x0005e20000100800 */
[----:B0-----:R-:W-:-:S02]  /*c350*/  IMAD R2, R6, c[0x0][0x190], RZ ;  /* 0x0000640006027a24 */ /* 0x001fc400078e02ff */
[----:B-1----:R-:W-:-:S03]  /*c360*/  IMAD R0, R7, c[0x0][0x190], RZ ;  /* 0x0000640007007a24 */ /* 0x002fc600078e02ff */
[----:B------:R0:W-:Y:S01]  /*c370*/  STL [R1+0x15c], R2 ;  /* 0x00015c0201007387 */ /* 0x0001e20000100800 */
[----:B--2---:R-:W-:-:S03]  /*c380*/  IMAD R4, R8, c[0x0][0x190], RZ ;  /* 0x0000640008047a24 */ /* 0x004fc600078e02ff */
[----:B------:R1:W-:Y:S04]  /*c390*/  STL [R1+0x154], R0 ;  /* 0x0001540001007387 */ /* 0x0003e80000100800 */
[----:B------:R2:W-:Y:S01]  /*c3a0*/  STL [R1+0x150], R4 ;  /* 0x0001500401007387 */ /* 0x0005e20000100800 */
[----:B0-----:R-:W-:Y:S02]  /*c3b0*/  IMAD R2, R9, c[0x0][0x190], RZ ;  /* 0x0000640009027a24 */ /* 0x001fe400078e02ff */
        /* <DEDUP_REMOVED lines=16> */
[----:B------:R-:W-:Y:S04]  /*c4c0*/  STL [R1+0x124], R4 ;  /* 0x0001240401007387 */ /* 0x000fe80000100800 */
[----:B------:R-:W2:Y:S01]  /*c4d0*/  LDL.LU R28, [R1+0x10c] ;  /* 0x00010c00011c7983 */ /* 0x000ea20000300800 */
[----:B0-----:R-:W-:Y:S02]  /*c4e0*/  IMAD R2, R29, c[0x0][0x190], RZ ;  /* 0x000064001d027a24 */ /* 0x001fe400078e02ff */
[----:B-1----:R-:W-:-:S03]  /*c4f0*/  IMAD R0, R3, c[0x0][0x190], RZ ;  /* 0x0000640003007a24 */ /* 0x002fc600078e02ff */
        /* <DEDUP_REMOVED lines=138> */
[----:B----4-:R-:W-:Y:S02]  /*cda0*/  IMAD R25, R25, c[0x0][0x190], RZ ;  /* 0x0000640019197a24 */ /* 0x010fe400078e02ff */
[----:B------:R-:W-:Y:S02]  /*cdb0*/  IMAD R24, R24, c[0x0][0x190], RZ ;  /* 0x0000640018187a24 */ /* 0x000fe400078e02ff */
[----:B------:R-:W-:-:S02]  /*cdc0*/  IMAD R23, R23, c[0x0][0x190], RZ ;  /* 0x0000640017177a24 */ /* 0x000fc400078e02ff */
[----:B------:R-:W-:Y:S02]  /*cdd0*/  IMAD R22, R22, c[0x0][0x190], RZ ;  /* 0x0000640016167a24 */ /* 0x000fe400078e02ff */
[----:B------:R-:W-:Y:S02]  /*cde0*/  IMAD R21, R21, c[0x0][0x190], RZ ;  /* 0x0000640015157a24 */ /* 0x000fe400078e02ff */
[----:B------:R-:W-:Y:S02]  /*cdf0*/  IMAD R20, R20, c[0x0][0x190], RZ ;  /* 0x0000640014147a24 */ /* 0x000fe400078e02ff */
[----:B------:R-:W-:Y:S02]  /*ce00*/  IMAD R19, R19, c[0x0][0x190], RZ ;  /* 0x0000640013137a24 */ /* 0x000fe400078e02ff */
        /* <DEDUP_REMOVED lines=20> */
[----:B--2---:R-:W-:-:S05]  /*cf50*/  IMAD R28, R28, c[0x0][0x190], RZ ;  /* 0x000064001c1c7a24 */ /* 0x004fca00078e02ff */
        /* <DEDUP_REMOVED lines=57> */
[----:B0-----:R-:W2:Y:S02]  /*d2f0*/  LDL.LU R3, [R1+0xeb0] ;  /* 0x000eb00001037983 */ /* 0x001ea40000300800 */
[----:B--2---:R-:W-:-:S05]  /*d300*/  IMAD R3, R3, c[0x0][0x190], RZ ;  /* 0x0000640003037a24 */ /* 0x004fca00078e02ff */
[----:B------:R0:W-:Y:S04]  /*d310*/  STL [R1], R3 ;  /* 0x0000000301007387 */ /* 0x0001e80000100800 */
[----:B0-----:R-:W2:Y:S01]  /*d320*/  LDL.LU R3, [R1+0xeac] ;  /* 0x000eac0001037983 */ /* 0x001ea20000300800 */
[----:B------:R-:W-:Y:S02]  /*d330*/  IMAD R29, R29, c[0x0][0x190], RZ ;  /* 0x000064001d1d7a24 */ /* 0x000fe400078e02ff */
[----:B------:R-:W-:Y:S02]  /*d340*/  IMAD R17, R17, c[0x0][0x190], RZ ;  /* 0x0000640011117a24 */ /* 0x000fe400078e02ff */
[----:B------:R-:W-:Y:S01]  /*d350*/  IMAD R16, R16, c[0x0][0x190], RZ ;  /* 0x0000640010107a24 */ /* 0x000fe200078e02ff */
[----:B------:R0:W-:Y:S04]  /*d360*/  STL [R1+0xe74], R29 ;  /* 0x000e741d01007387 */ /* 0x0001e80000100800 */
[----:B0-----:R-:W3:Y:S04]  /*d370*/  LDL.LU R29, [R1+0xb4] ;  /* 0x0000b400011d7983 */ /* 0x001ee80000300800 */
[----:B------:R0:W-:Y:S04]  /*d380*/  STL [R1+0xe78], R17 ;  /* 0x000e781101007387 */ /* 0x0001e80000100800 */
[----:B0-----:R-:W3:Y:S04]  /*d390*/  LDL.LU R17, [R1+0xa0] ;  /* 0x0000a00001117983 */ /* 0x001ee80000300800 */
[----:B------:R0:W-:Y:S04]  /*d3a0*/  STL [R1+0xe7c], R16 ;  /* 0x000e7c1001007387 */ /* 0x0001e80000100800 */
[----:B0-----:R-:W3:Y:S01]  /*d3b0*/  LDL.LU R16, [R1+0x8c] ;  /* 0x00008c0001107983 */ /* 0x001ee20000300800 */
[----:B------:R-:W-:-:S02]  /*d3c0*/  IMAD R15, R15, c[0x0][0x190], RZ ;  /* 0x000064000f0f7a24 */ /* 0x000fc400078e02ff */
[----:B------:R-:W-:Y:S02]  /*d3d0*/  IMAD R14, R14, c[0x0][0x190], RZ ;  /* 0x000064000e0e7a24 */ /* 0x000fe400078e02ff */
[----:B------:R-:W-:Y:S02]  /*d3e0*/  IMAD R13, R13, c[0x0][0x190], RZ ;  /* 0x000064000d0d7a24 */ /* 0x000fe400078e02ff */
[----:B------:R-:W-:Y:S01]  /*d3f0*/  IMAD R12, R12, c[0x0][0x190], RZ ;  /* 0x000064000c0c7a24 */ /* 0x000fe200078e02ff */
[----:B------:R-:W-:Y:S01]  /*d400*/  STL [R1+0xe80], R15 ;  /* 0x000e800f01007387 */ /* 0x000fe20000100800 */
[----:B------:R-:W-:Y:S02]  /*d410*/  IMAD R11, R11, c[0x0][0x190], RZ ;  /* 0x000064000b0b7a24 */ /* 0x000fe400078e02ff */
        /* <DEDUP_REMOVED lines=15> */
[----:B------:R0:W-:Y:S01]  /*d510*/  STL [R1+0xea8], R5 ;  /* 0x000ea80501007387 */ /* 0x0001e20000100800 */
[----:B--2---:R-:W-:-:S02]  /*d520*/  LEA R6, P3, R19, R3, 0x1 ;  /* 0x0000000313067211 */ /* 0x004fc400078608ff */
[-C--:B0-----:R-:W-:Y:S02]  /*d530*/  LEA R5, P2, R20, R3.reuse, 0x1 ;  /* 0x0000000314057211 */ /* 0x081fe400078408ff */
[-C--:B------:R-:W-:Y:S01]  /*d540*/  LEA R7, P1, R21, R3.reuse, 0x1 ;  /* 0x0000000315077211 */ /* 0x080fe200078208ff */
[----:B------:R0:W-:Y:S04]  /*d550*/  STL [R1+0xc1c], R6 ;  /* 0x000c1c0601007387 */ /* 0x0001e80000100800 */
[----:B------:R1:W-:Y:S01]  /*d560*/  STL [R1+0xc20], R5 ;  /* 0x000c200501007387 */ /* 0x0003e20000100800 */
[-C--:B------:R-:W-:Y:S02]  /*d570*/  LEA R8, P5, R24, R3.reuse, 0x1 ;  /* 0x0000000318087211 */ /* 0x080fe400078a08ff */
[-C--:B0-----:R-:W-:Y:S01]  /*d580*/  LEA R6, P0, R22, R3.reuse, 0x1 ;  /* 0x0000000316067211 */ /* 0x081fe200078008ff */
[----:B-1----:R-:W2:Y:S04]  /*d590*/  LDL.LU R5, [R1+0x104] ;  /* 0x0001040001057983 */ /* 0x002ea80000300800 */
[----:B------:R0:W-:Y:S04]  /*d5a0*/  STL [R1+0xc24], R7 ;  /* 0x000c240701007387 */ /* 0x0001e80000100800 */
[----:B------:R1:W-:Y:S01]  /*d5b0*/  STL [R1+0xc28], R6 ;  /* 0x000c280601007387 */ /* 0x0003e20000100800 */
[----:B0-----:R-:W-:-:S03]  /*d5c0*/  LEA R7, P6, R23, R3, 0x1 ;  /* 0x0000000317077211 */ /* 0x001fc600078c08ff */
[----:B-1----:R-:W2:Y:S04]  /*d5d0*/  LDL.LU R6, [R1+0x11c] ;  /* 0x00011c0001067983 */ /* 0x002ea80000300800 */
[----:B------:R4:W-:Y:S04]  /*d5e0*/  STL [R1+0xc2c], R7 ;  /* 0x000c2c0701007387 */ /* 0x0009e80000100800 */
[----:B------:R0:W-:Y:S01]  /*d5f0*/  STL [R1+0xc30], R8 ;  /* 0x000c300801007387 */ /* 0x0001e20000100800 */
[----:B----4-:R-:W-:Y:S02]  /*d600*/  LEA R7, P4, R25, R3, 0x1 ;  /* 0x0000000319077211 */ /* 0x010fe400078808ff */
[----:B0-----:R-:W-:-:S02]  /*d610*/  LEA.HI.X.SX32 R8, R19, R18, 0x1, P3 ;  /* 0x0000001213087211 */ /* 0x001fc400018f0eff */
[----:B------:R-:W4:Y:S04]  /*d620*/  LDL.LU R19, [R1+0xf4] ;  /* 0x0000f40001137983 */ /* 0x000f280000300800 */
[----:B------:R0:W-:Y:S01]  /*d630*/  STL [R1+0xc34], R7 ;  /* 0x000c340701007387 */ /* 0x0001e20000100800 */
[----:B------:R-:W-:-:S03]  /*d640*/  LEA.HI.X.SX32 R9, R20, R18, 0x1, P2 ;  /* 0x0000001214097211 */ /* 0x000fc600010f0eff */
[----:B0-----:R-:W2:Y:S04]  /*d650*/  LDL.LU R7, [R1+0x12c] ;  /* 0x00012c0001077983 */ /* 0x001ea80000300800 */
[----:B------:R3:W-:Y:S01]  /*d660*/  STL [R1+0xc14], R8 ;  /* 0x000c140801007387 */ /* 0x0007e20000100800 */
[----:B------:R-:W-:-:S03]  /*d670*/  LEA.HI.X.SX32 R10, R21, R18, 0x1, P1 ;  /* 0x00000012150a7211 */ /* 0x000fc600008f0eff */
[----:B------:R-:W2:Y:S01]  /*d680*/  LDL.LU R20, [R1+0xdc] ;  /* 0x0000dc0001147983 */ /* 0x000ea20000300800 */
[----:B---3--:R-:W-:-:S05]  /*d690*/  LEA R8, P3, R26, R3, 0x1 ;  /* 0x000000031a087211 */ /* 0x008fca00078608ff */
[----:B------:R0:W-:Y:S04]  /*d6a0*/  STL [R1+0xc18], R8 ;  /* 0x000c180801007387 */ /* 0x0001e80000100800 */
[----:B0-----:R-:W3:Y:S04]  /*d6b0*/  LDL.LU R8, [R1+0x144] ;  /* 0x0001440001087983 */ /* 0x001ee80000300800 */
[----:B------:R0:W-:Y:S04]  /*d6c0*/  STL [R1+0xc0c], R9 ;  /* 0x000c0c0901007387 */ /* 0x0001e80000100800 */
[----:B------:R-:W3:Y:S01]  /*d6d0*/  LDL.LU R21, [R1+0xcc] ;  /* 0x0000cc0001157983 */ /* 0x000ee20000300800 */
[----:B0-----:R-:W-:-:S05]  /*d6e0*/  LEA R9, P2, R28, R3, 0x1 ;  /* 0x000000031c097211 */ /* 0x001fca00078408ff */
[----:B------:R0:W-:Y:S04]  /*d6f0*/  STL [R1+0xc10], R9 ;  /* 0x000c100901007387 */ /* 0x0001e80000100800 */
[----:B0-----:R-:W4:Y:S01]  /*d700*/  LDL.LU R9, [R1+0x158] ;  /* 0x0001580001097983 */ /* 0x001f220000300800 */
[-C--:B------:R-:W-:Y:S02]  /*d710*/  LEA R12, P1, R16, R3.reuse, 0x1 ;  /* 0x00000003100c7211 */ /* 0x080fe400078208ff */
[----:B------:R-:W-:Y:S01]  /*d720*/  LEA.HI.X.SX32 R11, R22, R18, 0x1, P0 ;  /* 0x00000012160b7211 */ /* 0x000fe200000f0eff */
[----:B------:R0:W-:Y:S04]  /*d730*/  STL [R1+0xc04], R10 ;  /* 0x000c040a01007387 */ /* 0x0001e80000100800 */
[----:B0-----:R-:W4:Y:S04]  /*d740*/  LDL.LU R10, [R1+0x16c] ;  /* 0x00016c00010a7983 */ /* 0x001f280000300800 */
[----:B------:R-:W-:Y:S04]  /*d750*/  STL [R1+0xc08], R12 ;  /* 0x000c080c01007387 */ /* 0x000fe80000100800 */
[----:B------:R0:W-:Y:S04]  /*d760*/  STL [R1+0xbfc], R11 ;  /* 0x000bfc0b01007387 */ /* 0x0001e80000100800 */
[----:B0-----:R-:W4:Y:S01]  /*d770*/  LDL.LU R11, [R1+0x184] ;  /* 0x00018400010b7983 */ /* 0x001f220000300800 */
[----:B------:R-:W-:-:S02]  /*d780*/  LEA R13, P0, R17, R3, 0x1 ;  /* 0x00000003110d7211 */ /* 0x000fc400078008ff */
[-C--:B------:R-:W-:Y:S02]  /*d790*/  LEA.HI.X.SX32 R12, R23, R18.reuse, 0x1, P6 ;  /* 0x00000012170c7211 */ /* 0x080fe400030f0eff */
[----:B------:R-:W-:Y:S01]  /*d7a0*/  LEA R14, P6, R29, R3, 0x1 ;  /* 0x000000031d0e7211 */ /* 0x000fe200078c08ff */
[----:B------:R0:W-:Y:S04]  /*d7b0*/  STL [R1+0xc00], R13 ;  /* 0x000c000d01007387 */ /* 0x0001e80000100800 */
[----:B------:R1:W-:Y:S01]  /*d7c0*/  STL [R1+0xbf4], R12 ;  /* 0x000bf40c01007387 */ /* 0x0003e20000100800 */
[----:B0-----:R-:W-:-:S03]  /*d7d0*/  LEA.HI.X.SX32 R13, R24, R18, 0x1, P5 ;  /* 0x00000012180d7211 */ /* 0x001fc600028f0eff */
[----:B-1----:R-:W4:Y:S04]  /*d7e0*/  LDL.LU R12, [R1+0x18c] ;  /* 0x00018c00010c7983 */ /* 0x002f280000300800 */
[----:B------:R0:W-:Y:S04]  /*d7f0*/  STL [R1+0xbf8], R14 ;  /* 0x000bf80e01007387 */ /* 0x0001e80000100800 */
[----:B------:R1:W-:Y:S01]  /*d800*/  STL [R1+0xbec], R13 ;  /* 0x000bec0d01007387 */ /* 0x0003e20000100800 */
[----:B0-----:R-:W-:-:S03]  /*d810*/  LEA.HI.X.SX32 R14, R25, R18, 0x1, P4 ;  /* 0x00000012190e7211 */ /* 0x001fc600020f0eff */
[----:B-1----:R-:W4:Y:S01]  /*d820*/  LDL.LU R13, [R1+0x188] ;  /* 0x00018800010d7983 */ /* 0x002f220000300800 */
[-C--:B--2---:R-:W-:Y:S02]  /*d830*/  LEA R22, P4, R20, R3.reuse, 0x1 ;  /* 0x0000000314167211 */ /* 0x084fe400078808ff */
[----:B---3--:R-:W-:-:S05]  /*d840*/  LEA R15, P5, R21, R3, 0x1 ;  /* 0x00000003150f7211 */ /* 0x008fca00078a08ff */
[----:B------:R0:W-:Y:S04]  /*d850*/  STL [R1+0xbf0], R15 ;  /* 0x000bf00f01007387 */ /* 0x0001e80000100800 */
[----:B------:R1:W-:Y:S01]  /*d860*/  STL [R1+0xbe4], R14 ;  /* 0x000be40e01007387 */ /* 0x0003e20000100800 */
[----:B0-----:R-:W-:-:S03]  /*d870*/  LEA.HI.X.SX32 R15, R26, R18, 0x1, P3 ;  /* 0x000000121a0f7211 */ /* 0x001fc600018f0eff */
[----:B-1----:R-:W2:Y:S04]  /*d880*/  LDL.LU R14, [R1+0x180] ;  /* 0x00018000010e7983 */ /* 0x002ea80000300800 */
[----:B------:R-:W-:Y:S04]  /*d890*/  STL [R1+0xbe8], R22 ;  /* 0x000be81601007387 */ /* 0x000fe80000100800 */
[----:B------:R0:W-:Y:S01]  /*d8a0*/  STL [R1+0x858], R15 ;  /* 0x0008580f01007387 */ /* 0x0001e20000100800 */
[----:B----4-:R-:W-:-:S03]  /*d8b0*/  LEA R23, P3, R19, R3, 0x1 ;  /* 0x0000000313177211 */ /* 0x010fc600078608ff */
[----:B0-----:R-:W3:Y:S01]  /*d8c0*/  LDL.LU R15, [R1+0x17c] ;  /* 0x00017c00010f7983 */ /* 0x001ee20000300800 */
[----:B------:R-:W-:-:S03]  /*d8d0*/  LEA.HI.X.SX32 R22, R28, R18, 0x1, P2 ;  /* 0x000000121c167211 */ /* 0x000fc600010f0eff */
[----:B------:R0:W-:Y:S04]  /*d8e0*/  STL [R1+0x878], R23 ;  /* 0x0008781701007387 */ /* 0x0001e80000100800 */
[----:B------:R1:W-:Y:S01]  /*d8f0*/  STL [R1+0x85c], R22 ;  /* 0x00085c1601007387 */ /* 0x0003e20000100800 */
[-C--:B0-----:R-:W-:Y:S02]  /*d900*/  LEA R23, P2, R5, R3.reuse, 0x1 ;  /* 0x0000000305177211 */ /* 0x081fe400078408ff */
[----:B-1----:R-:W-:Y:S02]  /*d910*/  LEA.HI.X.SX32 R22, R16, R18, 0x1, P1 ;  /* 0x0000001210167211 */ /* 0x002fe400008f0eff */
[----:B------:R-:W4:Y:S04]  /*d920*/  LDL.LU R16, [R1+0x178] ;  /* 0x0001780001107983 */ /* 0x000f280000300800 */
[----:B------:R0:W-:Y:S04]  /*d930*/  STL [R1+0x880], R23 ;  /* 0x0008801701007387 */ /* 0x0001e80000100800 */
[----:B------:R1:W-:Y:S01]  /*d940*/  STL [R1+0x860], R22 ;  /* 0x0008601601007387 */ /* 0x0003e20000100800 */
[----:B0-----:R-:W-:-:S02]  /*d950*/  LEA R23, P1, R6, R3, 0x1 ;  /* 0x0000000306177211 */ /* 0x001fc400078208ff */
[-C--:B-1----:R-:W-:Y:S02]  /*d960*/  LEA.HI.X.SX32 R22, R17, R18.reuse, 0x1, P0 ;  /* 0x0000001211167211 */ /* 0x082fe400000f0eff */
[----:B------:R-:W4:Y:S04]  /*d970*/  LDL.LU R17, [R1+0x174] ;  /* 0x0001740001117983 */ /* 0x000f280000300800 */
[----:B------:R-:W-:Y:S04]  /*d980*/  STL [R1+0x888], R23 ;  /* 0x0008881701007387 */ /* 0x000fe80000100800 */
[----:B------:R0:W-:Y:S02]  /*d990*/  STL [R1+0x864], R22 ;  /* 0x0008641601007387 */ /* 0x0001e40000100800 */
[----:B0-----:R-:W-:-:S02]  /*d9a0*/  LEA.HI.X.SX32 R22, R29, R18, 0x1, P6 ;  /* 0x000000121d167211 */ /* 0x001fc400030f0eff */
[----:B------:R-:W4:Y:S01]  /*d9b0*/  LDL.LU R29, [R1+0x170] ;  /* 0x00017000011d7983 */ /* 0x000f220000300800 */
[----:B------:R-:W-:-:S05]  /*d9c0*/  LEA R23, P0, R7, R3, 0x1 ;  /* 0x0000000307177211 */ /* 0x000fca00078008ff */
[----:B------:R-:W-:Y:S04]  /*d9d0*/  STL [R1+0x890], R23 ;  /* 0x0008901701007387 */ /* 0x000fe80000100800 */
[----:B------:R0:W-:Y:S02]  /*d9e0*/  STL [R1+0x868], R22 ;  /* 0x0008681601007387 */ /* 0x0001e40000100800 */
[----:B0-----:R-:W-:Y:S02]  /*d9f0*/  LEA.HI.X.SX32 R22, R21, R18, 0x1, P5 ;  /* 0x0000001215167211 */ /* 0x001fe400028f0eff */
        /* <DEDUP_REMOVED lines=12> */
[----:B------:R0:W-:Y:S04]  /*dac0*/  STL [R1+0x8a8], R23 ;  /* 0x0008a81701007387 */ /* 0x0001e80000100800 */
[----:B------:R1:W-:Y:S01]  /*dad0*/  STL [R1+0x874], R22 ;  /* 0x0008741601007387 */ /* 0x0003e20000100800 */
[----:B0-----:R-:W-:Y:S02]  /*dae0*/  LEA R23, P3, R11, R3, 0x1 ;  /* 0x000000030b177211 */ /* 0x001fe400078608ff */
[-C--:B-1----:R-:W-:Y:S02]  /*daf0*/  LEA.HI.X.SX32 R22, R5, R18.reuse, 0x1, P2 ;  /* 0x0000001205167211 */ /* 0x082fe400010f0eff */
[----:B------:R-:W4:Y:S04]  /*db00*/  LDL.LU R5, [R1+0x15c] ;  /* 0x00015c0001057983 */ /* 0x000f280000300800 */
[----:B------:R-:W-:Y:S04]  /*db10*/  STL [R1+0x8b0], R23 ;  /* 0x0008b01701007387 */ /* 0x000fe80000100800 */
[----:B------:R0:W-:Y:S02]  /*db20*/  STL [R1+0x87c], R22 ;  /* 0x00087c1601007387 */ /* 0x0001e40000100800 */
[----:B0-----:R-:W-:-:S02]  /*db30*/  LEA.HI.X.SX32 R22, R6, R18, 0x1, P1 ;  /* 0x0000001206167211 */ /* 0x001fc400008f0eff */
        /* <DEDUP_REMOVED lines=11> */
[----:B--2---:R-:W-:-:S05]  /*dbf0*/  LEA R23, P0, R14, R3, 0x1 ;  /* 0x000000030e177211 */ /* 0x004fca00078008ff */
[----:B------:R-:W-:Y:S04]  /*dc00*/  STL [R1+0x8c8], R23 ;  /* 0x0008c81701007387 */ /* 0x000fe80000100800 */
[----:B------:R0:W-:Y:S02]  /*dc10*/  STL [R1+0x894], R22 ;  /* 0x0008941601007387 */ /* 0x0001e40000100800 */
[----:B0-----:R-:W-:Y:S02]  /*dc20*/  LEA.HI.X.SX32 R22, R9, R18, 0x1, P5 ;  /* 0x0000001209167211 */ /* 0x001fe400028f0eff */
[----:B------:R-:W2:Y:S01]  /*dc30*/  LDL.LU R9, [R1+0x148] ;  /* 0x0001480001097983 */ /* 0x000ea20000300800 */
[----:B---3--:R-:W-:-:S05]  /*dc40*/  LEA R23, P6, R15, R3, 0x1 ;  /* 0x000000030f177211 */ /* 0x008fca00078c08ff */
[----:B------:R-:W-:Y:S04]  /*dc50*/  STL [R1+0x8d0], R23 ;  /* 0x0008d01701007387 */ /* 0x000fe80000100800 */
[----:B------:R0:W-:Y:S02]  /*dc60*/  STL [R1+0x89c], R22 ;  /* 0x00089c1601007387 */ /* 0x0001e40000100800 */
[----:B0-----:R-:W-:Y:S02]  /*dc70*/  LEA.HI.X.SX32 R22, R10, R18, 0x1, P4 ;  /* 0x000000120a167211 */ /* 0x001fe400020f0eff */
[----:B------:R-:W3:Y:S01]  /*dc80*/  LDL.LU R10, [R1+0x140] ;  /* 0x00014000010a7983 */ /* 0x000ee20000300800 */
[----:B----4-:R-:W-:-:S05]  /*dc90*/  LEA R23, P5, R16, R3, 0x1 ;  /* 0x0000000310177211 */ /* 0x010fca00078a08ff */
        /* <DEDUP_REMOVED lines=49> */
[-C--:B------:R-:W-:Y:S02]  /*dfb0*/  LEA.HI.X.SX32 R19, R19, R18.reuse, 0x1, P0 ;  /* 0x0000001213137211 */ /* 0x080fe400000f0eff */
[-C--:B------:R-:W-:Y:S02]  /*dfc0*/  LEA.HI.X.SX32 R5, R5, R18.reuse, 0x1, P6 ;  /* 0x0000001205057211 */ /* 0x080fe400030f0eff */
[-C--:B------:R-:W-:Y:S02]  /*dfd0*/  LEA.HI.X.SX32 R6, R6, R18.reuse, 0x1, P5 ;  /* 0x0000001206067211 */ /* 0x080fe400028f0eff */
[----:B------:R-:W-:Y:S02]  /*dfe0*/  LEA.HI.X.SX32 R7, R7, R18, 0x1, P4 ;  /* 0x0000001207077211 */ /* 0x000fe400020f0eff */
[----:B--2---:R-:W-:-:S05]  /*dff0*/  LEA R23, P2, R9, R3, 0x1 ;  /* 0x0000000309177211 */ /* 0x004fca00078408ff */
[----:B------:R-:W-:Y:S04]  /*e000*/  STL [R1+0x928], R23 ;  /* 0x0009281701007387 */ /* 0x000fe80000100800 */
[----:B------:R0:W-:Y:S04]  /*e010*/  STL [R1+0x8f4], R22 ;  /* 0x0008f41601007387 */ /* 0x0001e80000100800 */
[----:B0-----:R-:W2:Y:S01]  /*e020*/  LDL.LU R22, [R1+0x10c] ;  /* 0x00010c0001167983 */ /* 0x001ea20000300800 */
[----:B---3--:R-:W-:-:S05]  /*e030*/  LEA R23, P1, R10, R3, 0x1 ;  /* 0x000000030a177211 */ /* 0x008fca00078208ff */
[----:B------:R-:W-:Y:S04]  /*e040*/  STL [R1+0x930], R23 ;  /* 0x0009301701007387 */ /* 0x000fe80000100800 */
[----:B------:R0:W-:Y:S04]  /*e050*/  STL [R1+0x8fc], R19 ;  /* 0x0008fc1301007387 */ /* 0x0001e80000100800 */
[----:B0-----:R-:W3:Y:S01]  /*e060*/  LDL.LU R19, [R1+0x108] ;  /* 0x0001080001137983 */ /* 0x001ee20000300800 */
[----:B----4-:R-:W-:-:S05]  /*e070*/  LEA R23, P0, R11, R3, 0x1 ;  /* 0x000000030b177211 */ /* 0x010fca00078008ff */
[----:B------:R-:W-:Y:S04]  /*e080*/  STL [R1+0x938], R23 ;  /* 0x0009381701007387 */ /* 0x000fe80000100800 */
[----:B------:R0:W-:Y:S04]  /*e090*/  STL [R1+0x904], R5 ;  /* 0x0009040501007387 */ /* 0x0001e80000100800 */
[----:B0-----:R-:W4:Y:S01]  /*e0a0*/  LDL.LU R5, [R1+0x100] ;  /* 0x0001000001057983 */ /* 0x001f220000300800 */
[----:B------:R-:W-:-:S05]  /*e0b0*/  LEA R23, P6, R12, R3, 0x1 ;  /* 0x000000030c177211 */ /* 0x000fca00078c08ff */
[----:B------:R-:W-:Y:S04]  /*e0c0*/  STL [R1+0x940], R23 ;  /* 0x0009401701007387 */ /* 0x000fe80000100800 */
[----:B------:R0:W-:Y:S04]  /*e0d0*/  STL [R1+0x90c], R6 ;  /* 0x00090c0601007387 */ /* 0x0001e80000100800 */
[----:B0-----:R-:W4:Y:S01]  /*e0e0*/  LDL.LU R6, [R1+0xfc] ;  /* 0x0000fc0001067983 */ /* 0x001f220000300800 */
[----:B------:R-:W-:-:S05]  /*e0f0*/  LEA R23, P5, R13, R3, 0x1 ;  /* 0x000000030d177211 */ /* 0x000fca00078a08ff */
[----:B------:R-:W-:Y:S04]  /*e100*/  STL [R1+0x948], R23 ;  /* 0x0009481701007387 */ /* 0x000fe80000100800 */
[----:B------:R0:W-:Y:S01]  /*e110*/  STL [R1+0x914], R7 ;  /* 0x0009140701007387 */ /* 0x0001e20000100800 */
[----:B------:R-:W-:-:S03]  /*e120*/  LEA.HI.X.SX32 R8, R8, R18, 0x1, P3 ;  /* 0x0000001208087211 */ /* 0x000fc600018f0eff */
        /* <DEDUP_REMOVED lines=16> */
[----:B------:R-:W-:Y:S02]  /*e230*/  LEA R23, P1, R17, R3, 0x1 ;  /* 0x0000000311177211 */ /* 0x000fe400078208ff */
[----:B------:R-:W-:-:S03]  /*e240*/  LEA.HI.X.SX32 R12, R12, R18, 0x1, P6 ;  /* 0x000000120c0c7211 */ /* 0x000fc600030f0eff */
[----:B------:R-:W-:Y:S04]  /*e250*/  STL [R1+0x968], R23 ;  /* 0x0009681701007387 */ /* 0x000fe80000100800 */
[----:B------:R0:W-:Y:S04]  /*e260*/  STL [R1+0x934], R11 ;  /* 0x0009340b01007387 */ /* 0x0001e80000100800 */
[----:B0-----:R-:W4:Y:S01]  /*e270*/  LDL.LU R11, [R1+0xe4] ;  /* 0x0000e400010b7983 */ /* 0x001f220000300800 */
[----:B------:R-:W-:-:S05]  /*e280*/  LEA R23, P0, R29, R3, 0x1 ;  /* 0x000000031d177211 */ /* 0x000fca00078008ff */
[----:B------:R-:W-:Y:S04]  /*e290*/  STL [R1+0x970], R23 ;  /* 0x0009701701007387 */ /* 0x000fe80000100800 */
[----:B------:R0:W-:Y:S04]  /*e2a0*/  STL [R1+0x93c], R12 ;  /* 0x00093c0c01007387 */ /* 0x0001e80000100800 */
[----:B0-----:R-:W4:Y:S01]  /*e2b0*/  LDL.LU R12, [R1+0xe0] ;  /* 0x0000e000010c7983 */ /* 0x001f220000300800 */
[----:B------:R-:W-:Y:S02]  /*e2c0*/  LEA.HI.X.SX32 R13, R13, R18, 0x1, P5 ;  /* 0x000000120d0d7211 */ /* 0x000fe400028f0eff */
[----:B------:R-:W-:-:S05]  /*e2d0*/  LEA R23, P6, R21, R3, 0x1 ;  /* 0x0000000315177211 */ /* 0x000fca00078c08ff */
[----:B------:R-:W-:Y:S01]  /*e2e0*/  STL [R1+0x978], R23 ;  /* 0x0009781701007387 */ /* 0x000fe20000100800 */
[----:B------:R-:W-:-:S03]  /*e2f0*/  LEA.HI.X.SX32 R14, R14, R18, 0x1, P4 ;  /* 0x000000120e0e7211 */ /* 0x000fc600020f0eff */
        /* <DEDUP_REMOVED lines=18> */
[----:B------:R0:W-:Y:S04]  /*e420*/  STL [R1+0x998], R23 ;  /* 0x0009981701007387 */ /* 0x0001e80000100800 */
[----:B------:R-:W4:Y:S04]  /*e430*/  LDL.LU R17, [R1+0xc4] ;  /* 0x0000c40001117983 */ /* 0x000f280000300800 */
[----:B------:R1:W-:Y:S01]  /*e440*/  STL [R1+0x964], R24 ;  /* 0x0009641801007387 */ /* 0x0003e20000100800 */
[----:B0-----:R-:W-:Y:S02]  /*e450*/  LEA R23, P1, R6, R3, 0x1 ;  /* 0x0000000306177211 */ /* 0x001fe400078208ff */
[----:B-1----:R-:W-:-:S03]  /*e460*/  LEA.HI.X.SX32 R24, R29, R18, 0x1, P0 ;  /* 0x000000121d187211 */ /* 0x002fc600000f0eff */
        /* <DEDUP_REMOVED lines=16> */
[----:B------:R-:W-:Y:S01]  /*e570*/  STL [R1+0x984], R24 ;  /* 0x0009841801007387 */ /* 0x000fe20000100800 */
[----:B0-----:R-:W-:-:S03]  /*e580*/  LEA.HI.X.SX32 R23, R19, R18, 0x1, P3 ;  /* 0x0000001213177211 */ /* 0x001fc600018f0eff */
[----:B------:R-:W4:Y:S01]  /*e590*/  LDL.LU R19, [R1+0xb0] ;  /* 0x0000b00001137983 */ /* 0x000f220000300800 */
        /* <DEDUP_REMOVED lines=16> */
[----:B------:R0:W-:Y:S04]  /*e6a0*/  STL [R1+0x9d8], R22 ;  /* 0x0009d81601007387 */ /* 0x0001e80000100800 */
[----:B------:R1:W-:Y:S01]  /*e6b0*/  STL [R1+0x9a4], R7 ;  /* 0x0009a40701007387 */ /* 0x0003e20000100800 */
[----:B0-----:R-:W-:-:S03]  /*e6c0*/  LEA.HI.X.SX32 R22, R8, R18, 0x1, P6 ;  /* 0x0000001208167211 */ /* 0x001fc600030f0eff */
[----:B-1----:R-:W4:Y:S01]  /*e6d0*/  LDL.LU R7, [R1+0x9c] ;  /* 0x00009c0001077983 */ /* 0x002f220000300800 */
[----:B------:R-:W-:-:S05]  /*e6e0*/  LEA R24, P0, R14, R3, 0x1 ;  /* 0x000000030e187211 */ /* 0x000fca00078008ff */
[----:B------:R-:W-:Y:S04]  /*e6f0*/  STL [R1+0x9e0], R24 ;  /* 0x0009e01801007387 */ /* 0x000fe80000100800 */
[----:B------:R0:W-:Y:S02]  /*e700*/  STL [R1+0x9ac], R22 ;  /* 0x0009ac1601007387 */ /* 0x0001e40000100800 */
[----:B0-----:R-:W-:Y:S02]  /*e710*/  LEA.HI.X.SX32 R22, R9, R18, 0x1, P5 ;  /* 0x0000001209167211 */ /* 0x001fe400028f0eff */
[----:B--2---:R-:W-:-:S05]  /*e720*/  LEA R8, P6, R15, R3, 0x1 ;  /* 0x000000030f087211 */ /* 0x004fca00078c08ff */
[----:B------:R0:W-:Y:S04]  /*e730*/  STL [R1+0x9e8], R8 ;  /* 0x0009e80801007387 */ /* 0x0001e80000100800 */
[----:B0-----:R-:W2:Y:S01]  /*e740*/  LDL.LU R8, [R1+0x98] ;  /* 0x0000980001087983 */ /* 0x001ea20000300800 */
[----:B---3--:R-:W-:-:S03]  /*e750*/  LEA R9, P5, R16, R3, 0x1 ;  /* 0x0000000310097211 */ /* 0x008fc600078a08ff */
[----:B------:R-:W-:Y:S04]  /*e760*/  STL [R1+0x9b4], R22 ;  /* 0x0009b41601007387 */ /* 0x000fe80000100800 */
[----:B------:R0:W-:Y:S04]  /*e770*/  STL [R1+0x9f0], R9 ;  /* 0x0009f00901007387 */ /* 0x0001e80000100800 */
[----:B0-----:R-:W3:Y:S01]  /*e780*/  LDL.LU R9, [R1+0x94] ;  /* 0x0000940001097983 */ /* 0x001ee20000300800 */
[----:B------:R-:W-:Y:S02]  /*e790*/  LEA.HI.X.SX32 R22, R10, R18, 0x1, P4 ;  /* 0x000000120a167211 */ /* 0x000fe400020f0eff */
[----:B----4-:R-:W-:-:S03]  /*e7a0*/  LEA R10, P4, R17, R3, 0x1 ;  /* 0x00000003110a7211 */ /* 0x010fc600078808ff */
[----:B------:R0:W-:Y:S04]  /*e7b0*/  STL [R1+0x9bc], R22 ;  /* 0x0009bc1601007387 */ /* 0x0001e80000100800 */
[----:B------:R1:W-:Y:S01]  /*e7c0*/  STL [R1+0x9f8], R10 ;  /* 0x0009f80a01007387 */ /* 0x0003e20000100800 */
[----:B0-----:R-:W-:-:S03]  /*e7d0*/  LEA.HI.X.SX32 R22, R11, R18, 0x1, P3 ;  /* 0x000000120b167211 */ /* 0x001fc600018f0eff */
[----:B-1----:R-:W4:Y:S01]  /*e7e0*/  LDL.LU R10, [R1+0x90] ;  /* 0x00009000010a7983 */ /* 0x002f220000300800 */
[----:B------:R-:W-:-:S03]  /*e7f0*/  LEA R11, P3, R29, R3, 0x1 ;  /* 0x000000031d0b7211 */ /* 0x000fc600078608ff */
[----:B------:R0:W-:Y:S04]  /*e800*/  STL [R1+0x9c4], R22 ;  /* 0x0009c41601007387 */ /* 0x0001e80000100800 */
[----:B------:R1:W-:Y:S01]  /*e810*/  STL [R1+0xa00], R11 ;  /* 0x000a000b01007387 */ /* 0x0003e20000100800 */
[-C--:B0-----:R-:W-:Y:S02]  /*e820*/  LEA.HI.X.SX32 R22, R12, R18.reuse, 0x1, P2 ;  /* 0x000000120c167211 */ /* 0x081fe400010f0eff */
[----:B------:R-:W-:Y:S01]  /*e830*/  LEA R12, P2, R21, R3, 0x1 ;  /* 0x00000003150c7211 */ /* 0x000fe200078408ff */
[----:B-1----:R-:W4:Y:S04]  /*e840*/  LDL.LU R11, [R1+0x88] ;  /* 0x00008800010b7983 */ /* 0x002f280000300800 */
[----:B------:R-:W-:Y:S04]  /*e850*/  STL [R1+0x9cc], R22 ;  /* 0x0009cc1601007387 */ /* 0x000fe80000100800 */
[----:B------:R0:W-:Y:S04]  /*e860*/  STL [R1+0xa08], R12 ;  /* 0x000a080c01007387 */ /* 0x0001e80000100800 */
[----:B0-----:R-:W4:Y:S01]  /*e870*/  LDL.LU R12, [R1+0x84] ;  /* 0x00008400010c7983 */ /* 0x001f220000300800 */
[----:B------:R-:W-:-:S02]  /*e880*/  LEA.HI.X.SX32 R22, R13, R18, 0x1, P1 ;  /* 0x000000120d167211 */ /* 0x000fc400008f0eff */
[----:B------:R-:W-:-:S03]  /*e890*/  LEA R13, P1, R20, R3, 0x1 ;  /* 0x00000003140d7211 */ /* 0x000fc600078208ff */
[----:B------:R-:W-:Y:S04]  /*e8a0*/  STL [R1+0x9d4], R22 ;  /* 0x0009d41601007387 */ /* 0x000fe80000100800 */
[----:B------:R0:W-:Y:S01]  /*e8b0*/  STL [R1+0xa10], R13 ;  /* 0x000a100d01007387 */ /* 0x0001e20000100800 */
[----:B------:R-:W-:-:S03]  /*e8c0*/  LEA.HI.X.SX32 R14, R14, R18, 0x1, P0 ;  /* 0x000000120e0e7211 */ /* 0x000fc600000f0eff */
[----:B0-----:R-:W4:Y:S01]  /*e8d0*/  LDL.LU R13, [R1+0x80] ;  /* 0x00008000010d7983 */ /* 0x001f220000300800 */
[----:B------:R-:W-:-:S03]  /*e8e0*/  LEA.HI.X.SX32 R15, R15, R18, 0x1, P6 ;  /* 0x000000120f0f7211 */ /* 0x000fc600030f0eff */
[----:B------:R0:W-:Y:S01]  /*e8f0*/  STL [R1+0x9dc], R14 ;  /* 0x0009dc0e01007387 */ /* 0x0001e20000100800 */
[----:B------:R-:W-:-:S03]  /*e900*/  LEA R22, P0, R19, R3, 0x1 ;  /* 0x0000000313167211 */ /* 0x000fc600078008ff */
[----:B0-----:R-:W4:Y:S04]  /*e910*/  LDL.LU R14, [R1+0x7c] ;  /* 0x00007c00010e7983 */ /* 0x001f280000300800 */
[----:B------:R-:W-:Y:S04]  /*e920*/  STL [R1+0xa18], R22 ;  /* 0x000a181601007387 */ /* 0x000fe80000100800 */
[----:B------:R0:W-:Y:S01]  /*e930*/  STL [R1+0x9e4], R15 ;  /* 0x0009e40f01007387 */ /* 0x0001e20000100800 */
[----:B------:R-:W-:-:S03]  /*e940*/  LEA.HI.X.SX32 R16, R16, R18, 0x1, P5 ;  /* 0x0000001210107211 */ /* 0x000fc600028f0eff */
[----:B0-----:R-:W4:Y:S01]  /*e950*/  LDL.LU R15, [R1+0x78] ;  /* 0x00007800010f7983 */ /* 0x001f220000300800 */
[----:B------:R-:W-:-:S05]  /*e960*/  LEA R22, P6, R23, R3, 0x1 ;  /* 0x0000000317167211 */ /* 0x000fca00078c08ff */
[----:B------:R-:W-:Y:S04]  /*e970*/  STL [R1+0xa20], R22 ;  /* 0x000a201601007387 */ /* 0x000fe80000100800 */
[----:B------:R0:W-:Y:S04]  /*e980*/  STL [R1+0x9ec], R16 ;  /* 0x0009ec1001007387 */ /* 0x0001e80000100800 */
[----:B0-----:R-:W4:Y:S01]  /*e990*/  LDL.LU R16, [R1+0x74] ;  /* 0x0000740001107983 */ /* 0x001f220000300800 */
[----:B------:R-:W-:Y:S02]  /*e9a0*/  LEA R22, P5, R5, R3, 0x1 ;  /* 0x0000000305167211 */ /* 0x000fe400078a08ff */
[----:B------:R-:W-:-:S03]  /*e9b0*/  LEA.HI.X.SX32 R24, R17, R18, 0x1, P4 ;  /* 0x0000001211187211 */ /* 0x000fc600020f0eff */
[----:B------:R0:W-:Y:S04]  /*e9c0*/  STL [R1+0xa28], R22 ;  /* 0x000a281601007387 */ /* 0x0001e80000100800 */
[----:B------:R-:W4:Y:S04]  /*e9d0*/  LDL.LU R17, [R1+0x70] ;  /* 0x0000700001117983 */ /* 0x000f280000300800 */
[----:B------:R1:W-:Y:S01]  /*e9e0*/  STL [R1+0x9f4], R24 ;  /* 0x0009f41801007387 */ /* 0x0003e20000100800 */
[----:B0-----:R-:W-:Y:S02]  /*e9f0*/  LEA R22, P4, R6, R3, 0x1 ;  /* 0x0000000306167211 */ /* 0x001fe400078808ff */
[----:B-1----:R-:W-:-:S03]  /*ea00*/  LEA.HI.X.SX32 R24, R29, R18, 0x1, P3 ;  /* 0x000000121d187211 */ /* 0x002fc600018f0eff */
[----:B------:R0:W-:Y:S04]  /*ea10*/  STL [R1+0xa30], R22 ;  /* 0x000a301601007387 */ /* 0x0001e80000100800 */
[----:B------:R-:W4:Y:S01]  /*ea20*/  LDL.LU R29, [R1+0x6c] ;  /* 0x00006c00011d7983 */ /* 0x000f220000300800 */
[----:B------:R-:W-:-:S03]  /*ea30*/  LEA.HI.X.SX32 R21, R21, R18, 0x1, P2 ;  /* 0x0000001215157211 */ /* 0x000fc600010f0eff */
[----:B------:R-:W-:Y:S01]  /*ea40*/  STL [R1+0x9fc], R24 ;  /* 0x0009fc1801007387 */ /* 0x000fe20000100800 */
[----:B0-----:R-:W-:-:S05]  /*ea50*/  LEA R22, P3, R7, R3, 0x1 ;  /* 0x0000000307167211 */ /* 0x001fca00078608ff */
[----:B------:R0:W-:Y:S01]  /*ea60*/  STL [R1+0xa38], R22 ;  /* 0x000a381601007387 */ /* 0x0001e20000100800 */
[----:B------:R-:W-:-:S03]  /*ea70*/  LEA.HI.X.SX32 R20, R20, R18, 0x1, P1 ;  /* 0x0000001214147211 */ /* 0x000fc600008f0eff */
[----:B0-----:R-:W4:Y:S04]  /*ea80*/  LDL.LU R22, [R1+0x68] ;  /* 0x0000680001167983 */ /* 0x001f280000300800 */
[----:B------:R0:W-:Y:S04]  /*ea90*/  STL [R1+0xa04], R21 ;  /* 0x000a041501007387 */ /* 0x0001e80000100800 */
[----:B0-----:R-:W4:Y:S01]  /*eaa0*/  LDL.LU R21, [R1+0x64] ;  /* 0x0000640001157983 */ /* 0x001f220000300800 */
[-C--:B------:R-:W-:Y:S02]  /*eab0*/  LEA.HI.X.SX32 R25, R23, R18.reuse, 0x1, P6 ;  /* 0x0000001217197211 */ /* 0x080fe400030f0eff */
[----:B------:R-:W-:-:S02]  /*eac0*/  LEA.HI.X.SX32 R23, R5, R18, 0x1, P5 ;  /* 0x0000001205177211 */ /* 0x000fc400028f0eff */
[----:B------:R-:W-:Y:S02]  /*ead0*/  LEA.HI.X.SX32 R7, R7, R18, 0x1, P3 ;  /* 0x0000001207077211 */ /* 0x000fe400018f0eff */
[----:B--2---:R-:W-:-:S05]  /*eae0*/  LEA R24, P2, R8, R3, 0x1 ;  /* 0x0000000308187211 */ /* 0x004fca00078408ff */
[----:B------:R-:W-:Y:S04]  /*eaf0*/  STL [R1+0xa40], R24 ;  /* 0x000a401801007387 */ /* 0x000fe80000100800 */
[----:B------:R0:W-:Y:S02]  /*eb00*/  STL [R1+0xa0c], R20 ;  /* 0x000a0c1401007387 */ /* 0x0001e40000100800 */
[----:B0-----:R-:W-:Y:S02]  /*eb10*/  LEA.HI.X.SX32 R20, R19, R18, 0x1, P0 ;  /* 0x0000001213147211 */ /* 0x001fe400000f0eff */
[----:B------:R-:W2:Y:S01]  /*eb20*/  LDL.LU R19, [R1+0x60] ;  /* 0x0000600001137983 */ /* 0x000ea20000300800 */
[----:B---3--:R-:W-:-:S05]  /*eb30*/  LEA R24, P1, R9, R3, 0x1 ;  /* 0x0000000309187211 */ /* 0x008fca00078208ff */
[----:B------:R-:W-:Y:S04]  /*eb40*/  STL [R1+0xa48], R24 ;  /* 0x000a481801007387 */ /* 0x000fe80000100800 */
[----:B------:R0:W-:Y:S04]  /*eb50*/  STL [R1+0xa14], R20 ;  /* 0x000a141401007387 */ /* 0x0001e80000100800 */
[----:B0-----:R-:W3:Y:S01]  /*eb60*/  LDL.LU R20, [R1+0x5c] ;  /* 0x00005c0001147983 */ /* 0x001ee20000300800 */
[----:B----4-:R-:W-:-:S05]  /*eb70*/  LEA R24, P0, R10, R3, 0x1 ;  /* 0x000000030a187211 */ /* 0x010fca00078008ff */
[----:B------:R0:W-:Y:S04]  /*eb80*/  STL [R1+0xa50], R24 ;  /* 0x000a501801007387 */ /* 0x0001e80000100800 */
[----:B------:R1:W-:Y:S04]  /*eb90*/  STL [R1+0xa1c], R25 ;  /* 0x000a1c1901007387 */ /* 0x0003e80000100800 */
[----:B------:R-:W4:Y:S01]  /*eba0*/  LDL.LU R5, [R1+0x58] ;  /* 0x0000580001057983 */ /* 0x000f220000300800 */
[----:B0-----:R-:W-:-:S05]  /*ebb0*/  LEA R24, P6, R11, R3, 0x1 ;  /* 0x000000030b187211 */ /* 0x001fca00078c08ff */
[----:B------:R0:W-:Y:S04]  /*ebc0*/  STL [R1+0xa58], R24 ;  /* 0x000a581801007387 */ /* 0x0001e80000100800 */
[----:B------:R0:W-:Y:S01]  /*ebd0*/  STL [R1+0xa24], R23 ;  /* 0x000a241701007387 */ /* 0x0001e20000100800 */
[----:B-1----:R-:W-:Y:S02]  /*ebe0*/  LEA R25, P5, R12, R3, 0x1 ;  /* 0x000000030c197211 */ /* 0x002fe400078a08ff */
[----:B0-----:R-:W-:-:S03]  /*ebf0*/  LEA.HI.X.SX32 R24, R6, R18, 0x1, P4 ;  /* 0x0000001206187211 */ /* 0x001fc600020f0eff */
[----:B------:R-:W-:Y:S04]  /*ec00*/  STL [R1+0xa60], R25 ;  /* 0x000a601901007387 */ /* 0x000fe80000100800 */
[----:B------:R-:W4:Y:S04]  /*ec10*/  LDL.LU R6, [R1+0x54] ;  /* 0x0000540001067983 */ /* 0x000f280000300800 */
[----:B------:R-:W-:Y:S01]  /*ec20*/  STL [R1+0xa2c], R24 ;  /* 0x000a2c1801007387 */ /* 0x000fe20000100800 */
[----:B------:R-:W-:-:S05]  /*ec30*/  LEA R23, P4, R13, R3, 0x1 ;  /* 0x000000030d177211 */ /* 0x000fca00078808ff */
[----:B------:R-:W-:Y:S04]  /*ec40*/  STL [R1+0xa68], R23 ;  /* 0x000a681701007387 */ /* 0x000fe80000100800 */
[----:B------:R0:W-:Y:S04]  /*ec50*/  STL [R1+0xa34], R7 ;  /* 0x000a340701007387 */ /* 0x0001e80000100800 */
[----:B0-----:R-:W4:Y:S01]  /*ec60*/  LDL.LU R7, [R1+0x50] ;  /* 0x0000500001077983 */ /* 0x001f220000300800 */
[----:B------:R-:W-:Y:S02]  /*ec70*/  LEA R24, P3, R14, R3, 0x1 ;  /* 0x000000030e187211 */ /* 0x000fe400078608ff */
[----:B------:R-:W-:-:S03]  /*ec80*/  LEA.HI.X.SX32 R23, R8, R18, 0x1, P2 ;  /* 0x0000001208177211 */ /* 0x000fc600010f0eff */
[----:B------:R-:W-:Y:S01]  /*ec90*/  STL [R1+0xa70], R24 ;  /* 0x000a701801007387 */ /* 0x000fe20000100800 */
[----:B------:R-:W-:-:S03]  /*eca0*/  LEA R8, P2, R15, R3, 0x1 ;  /* 0x000000030f087211 */ /* 0x000fc600078408ff */
[----:B------:R-:W-:Y:S04]  /*ecb0*/  STL [R1+0xa3c], R23 ;  /* 0x000a3c1701007387 */ /* 0x000fe80000100800 */
[----:B------:R0:W-:Y:S01]  /*ecc0*/  STL [R1+0xa78], R8 ;  /* 0x000a780801007387 */ /* 0x0001e20000100800 */
[----:B------:R-:W-:-:S03]  /*ecd0*/  LEA.HI.X.SX32 R9, R9, R18, 0x1, P1 ;  /* 0x0000001209097211 */ /* 0x000fc600008f0eff */
[----:B0-----:R-:W4:Y:S04]  /*ece0*/  LDL.LU R8, [R1+0x4c] ;  /* 0x00004c0001087983 */ /* 0x001f280000300800 */
[----:B------:R0:W-:Y:S01]  /*ecf0*/  STL [R1+0xa44], R9 ;  /* 0x000a440901007387 */ /* 0x0001e20000100800 */
[----:B------:R-:W-:Y:S02]  /*ed00*/  LEA R23, P1, R16, R3, 0x1 ;  /* 0x0000000310177211 */ /* 0x000fe400078208ff */
[----:B0-----:R-:W-:-:S03]  /*ed10*/  LEA.HI.X.SX32 R9, R10, R18, 0x1, P0 ;  /* 0x000000120a097211 */ /* 0x001fc600000f0eff */
[----:B------:R-:W-:Y:S04]  /*ed20*/  STL [R1+0xa80], R23 ;  /* 0x000a801701007387 */ /* 0x000fe80000100800 */
[----:B------:R0:W-:Y:S01]  /*ed30*/  STL [R1+0xa4c], R9 ;  /* 0x000a4c0901007387 */ /* 0x0001e20000100800 */
[----:B------:R-:W-:-:S03]  /*ed40*/  LEA R10, P0, R17, R3, 0x1 ;  /* 0x00000003110a7211 */ /* 0x000fc600078008ff */
[----:B0-----:R-:W4:Y:S01]  /*ed50*/  LDL.LU R9, [R1+0x48] ;  /* 0x0000480001097983 */ /* 0x001f220000300800 */
[----:B------:R-:W-:-:S03]  /*ed60*/  LEA.HI.X.SX32 R11, R11, R18, 0x1, P6 ;  /* 0x000000120b0b7211 */ /* 0x000fc600030f0eff */
[----:B------:R0:W-:Y:S04]  /*ed70*/  STL [R1+0xa88], R10 ;  /* 0x000a880a01007387 */ /* 0x0001e80000100800 */
[----:B------:R-:W-:Y:S01]  /*ed80*/  STL [R1+0xa54], R11 ;  /* 0x000a540b01007387 */ /* 0x000fe20000100800 */
[----:B0-----:R-:W-:-:S05]  /*ed90*/  LEA R10, P6, R29, R3, 0x1 ;  /* 0x000000031d0a7211 */ /* 0x001fca00078c08ff */
[----:B------:R0:W-:Y:S04]  /*eda0*/  STL [R1+0xa90], R10 ;  /* 0x000a900a01007387 */ /* 0x0001e80000100800 */
[----:B0-----:R-:W4:Y:S01]  /*edb0*/  LDL.LU R10, [R1+0x44] ;  /* 0x00004400010a7983 */ /* 0x001f220000300800 */
[----:B------:R-:W-:-:S05]  /*edc0*/  LEA.HI.X.SX32 R11, R12, R18, 0x1, P5 ;  /* 0x000000120c0b7211 */ /* 0x000fca00028f0eff */
[----:B------:R0:W-:Y:S01]  /*edd0*/  STL [R1+0xa5c], R11 ;  /* 0x000a5c0b01007387 */ /* 0x0001e20000100800 */
[----:B------:R-:W-:Y:S02]  /*ede0*/  LEA R12, P5, R22, R3, 0x1 ;  /* 0x00000003160c7211 */ /* 0x000fe400078a08ff */
[----:B0-----:R-:W-:-:S03]  /*edf0*/  LEA.HI.X.SX32 R11, R13, R18, 0x1, P4 ;  /* 0x000000120d0b7211 */ /* 0x001fc600020f0eff */
[----:B------:R0:W-:Y:S01]  /*ee00*/  STL [R1+0xa98], R12 ;  /* 0x000a980c01007387 */ /* 0x0001e20000100800 */
[----:B------:R-:W-:-:S03]  /*ee10*/  LEA.HI.X.SX32 R13, R14, R18, 0x1, P3 ;  /* 0x000000120e0d7211 */ /* 0x000fc600018f0eff */
[----:B------:R1:W-:Y:S01]  /*ee20*/  STL [R1+0xa64], R11 ;  /* 0x000a640b01007387 */ /* 0x0003e20000100800 */
[----:B0-----:R-:W-:-:S03]  /*ee30*/  LEA R12, P4, R21, R3, 0x1 ;  /* 0x00000003150c7211 */ /* 0x001fc600078808ff */
[----:B-1----:R-:W4:Y:S04]  /*ee40*/  LDL.LU R11, [R1+0x40] ;  /* 0x00004000010b7983 */ /* 0x002f280000300800 */
[----:B------:R2:W-:Y:S01]  /*ee50*/  STL [R1+0xaa0], R12 ;  /* 0x000aa00c01007387 */ /* 0x0005e20000100800 */
[----:B------:R-:W-:-:S03]  /*ee60*/  LEA.HI.X.SX32 R14, R15, R18, 0x1, P2 ;  /* 0x000000120f0e7211 */ /* 0x000fc600010f0eff */
[----:B------:R-:W-:Y:S01]  /*ee70*/  STL [R1+0xa6c], R13 ;  /* 0x000a6c0d01007387 */ /* 0x000fe20000100800 */
[----:B------:R-:W-:Y:S02]  /*ee80*/  LEA.HI.X.SX32 R23, R29, R18, 0x1, P6 ;  /* 0x000000121d177211 */ /* 0x000fe400030f0eff */
[----:B--2---:R-:W-:-:S05]  /*ee90*/  LEA R12, P3, R19, R3, 0x1 ;  /* 0x00000003130c7211 */ /* 0x004fca00078608ff */
[----:B------:R0:W-:Y:S04]  /*eea0*/  STL [R1+0xaa8], R12 ;  /* 0x000aa80c01007387 */ /* 0x0001e80000100800 */
[----:B0-----:R-:W2:Y:S01]  /*eeb0*/  LDL.LU R12, [R1+0x3c] ;  /* 0x00003c00010c7983 */ /* 0x001ea20000300800 */
[----:B---3--:R-:W-:-:S03]  /*eec0*/  LEA R13, P2, R20, R3, 0x1 ;  /* 0x00000003140d7211 */ /* 0x008fc600078408ff */
[----:B------:R0:W-:Y:S04]  /*eed0*/  STL [R1+0xa74], R14 ;  /* 0x000a740e01007387 */ /* 0x0001e80000100800 */
[----:B------:R1:W-:Y:S01]  /*eee0*/  STL [R1+0xab0], R13 ;  /* 0x000ab00d01007387 */ /* 0x0003e20000100800 */
[----:B0-----:R-:W-:-:S03]  /*eef0*/  LEA.HI.X.SX32 R14, R16, R18, 0x1, P1 ;  /* 0x00000012100e7211 */ /* 0x001fc600008f0eff */
[----:B-1----:R-:W3:Y:S01]  /*ef00*/  LDL.LU R13, [R1+0x38] ;  /* 0x00003800010d7983 */ /* 0x002ee20000300800 */
[----:B----4-:R-:W-:-:S03]  /*ef10*/  LEA R15, P1, R5, R3, 0x1 ;  /* 0x00000003050f7211 */ /* 0x010fc600078208ff */
[----:B------:R0:W-:Y:S04]  /*ef20*/  STL [R1+0xa7c], R14 ;  /* 0x000a7c0e01007387 */ /* 0x0001e80000100800 */
[----:B0-----:R-:W4:Y:S01]  /*ef30*/  LDL.LU R14, [R1+0x34] ;  /* 0x00003400010e7983 */ /* 0x001f220000300800 */
[----:B------:R-:W-:-:S03]  /*ef40*/  LEA.HI.X.SX32 R16, R17, R18, 0x1, P0 ;  /* 0x0000001211107211 */ /* 0x000fc600000f0eff */
[----:B------:R0:W-:Y:S04]  /*ef50*/  STL [R1+0xab8], R15 ;  /* 0x000ab80f01007387 */ /* 0x0001e80000100800 */
[----:B0-----:R-:W4:Y:S04]  /*ef60*/  LDL.LU R15, [R1+0x30] ;  /* 0x00003000010f7983 */ /* 0x001f280000300800 */
[----:B------:R0:W-:Y:S01]  /*ef70*/  STL [R1+0xa84], R16 ;  /* 0x000a841001007387 */ /* 0x0001e20000100800 */
[----:B------:R-:W-:-:S03]  /*ef80*/  LEA R17, P0, R6, R3, 0x1 ;  /* 0x0000000306117211 */ /* 0x000fc600078008ff */
[----:B0-----:R-:W4:Y:S04]  /*ef90*/  LDL.LU R16, [R1+0x2c] ;  /* 0x00002c0001107983 */ /* 0x001f280000300800 */
[----:B------:R0:W-:Y:S04]  /*efa0*/  STL [R1+0xac0], R17 ;  /* 0x000ac01101007387 */ /* 0x0001e80000100800 */
[----:B0-----:R-:W4:Y:S04]  /*efb0*/  LDL.LU R17, [R1+0x28] ;  /* 0x0000280001117983 */ /* 0x001f280000300800 */
[----:B------:R0:W-:Y:S01]  /*efc0*/  STL [R1+0xa8c], R23 ;  /* 0x000a8c1701007387 */ /* 0x0001e20000100800 */
[----:B------:R-:W-:-:S03]  /*efd0*/  LEA R24, P6, R7, R3, 0x1 ;  /* 0x0000000307187211 */ /* 0x000fc600078c08ff */
[----:B------:R-:W4:Y:S04]  /*efe0*/  LDL.LU R29, [R1+0x24] ;  /* 0x00002400011d7983 */ /* 0x000f280000300800 */
[----:B------:R1:W-:Y:S01]  /*eff0*/  STL [R1+0xac8], R24 ;  /* 0x000ac81801007387 */ /* 0x0003e20000100800 */
[----:B0-----:R-:W-:-:S03]  /*f000*/  LEA.HI.X.SX32 R23, R22, R18, 0x1, P5 ;  /* 0x0000001216177211 */ /* 0x001fc600028f0eff */
[----:B------:R-:W4:Y:S04]  /*f010*/  LDL.LU R28, [R1+0x20] ;  /* 0x00002000011c7983 */ /* 0x000f280000300800 */
[----:B------:R-:W-:Y:S04]  /*f020*/  STL [R1+0xa94], R23 ;  /* 0x000a941701007387 */ /* 0x000fe80000100800 */
[----:B------:R-:W4:Y:S01]  /*f030*/  LDL.LU R26, [R1+0x1c] ;  /* 0x00001c00011a7983 */ /* 0x000f220000300800 */
[----:B------:R-:W-:Y:S02]  /*f040*/  LEA.HI.X.SX32 R21, R21, R18, 0x1, P4 ;  /* 0x0000001215157211 */ /* 0x000fe400020f0eff */
[----:B------:R-:W-:-:S05]  /*f050*/  LEA R22, P5, R8, R3, 0x1 ;  /* 0x0000000308167211 */ /* 0x000fca00078a08ff */
[----:B------:R-:W-:Y:S04]  /*f060*/  STL [R1+0xad0], R22 ;  /* 0x000ad01601007387 */ /* 0x000fe80000100800 */
[----:B------:R-:W4:Y:S04]  /*f070*/  LDL.LU R25, [R1+0x18] ;  /* 0x0000180001197983 */ /* 0x000f280000300800 */
[----:B------:R0:W-:Y:S04]  /*f080*/  STL [R1+0xa9c], R21 ;  /* 0x000a9c1501007387 */ /* 0x0001e80000100800 */
[----:B-1----:R-:W4:Y:S01]  /*f090*/  LDL.LU R24, [R1+0x14] ;  /* 0x0000140001187983 */ /* 0x002f220000300800 */
[----:B0-----:R-:W-:-:S02]  /*f0a0*/  LEA.HI.X.SX32 R21, R19, R18, 0x1, P3 ;  /* 0x0000001213157211 */ /* 0x001fc400018f0eff */
[----:B------:R-:W-:-:S05]  /*f0b0*/  LEA R22, P4, R9, R3, 0x1 ;  /* 0x0000000309167211 */ /* 0x000fca00078808ff */
[----:B------:R0:W-:Y:S04]  /*f0c0*/  STL [R1+0xad8], R22 ;  /* 0x000ad81601007387 */ /* 0x0001e80000100800 */
[----:B------:R-:W4:Y:S04]  /*f0d0*/  LDL.LU R19, [R1+0x10] ;  /* 0x0000100001137983 */ /* 0x000f280000300800 */
[----:B------:R-:W-:Y:S04]  /*f0e0*/  STL [R1+0xaa4], R21 ;  /* 0x000aa41501007387 */ /* 0x000fe80000100800 */
[----:B------:R-:W4:Y:S01]  /*f0f0*/  LDL.LU R23, [R1+0xc] ;  /* 0x00000c0001177983 */ /* 0x000f220000300800 */
[----:B0-----:R-:W-:-:S05]  /*f100*/  LEA R22, P3, R10, R3, 0x1 ;  /* 0x000000030a167211 */ /* 0x001fca00078608ff */
[----:B------:R0:W-:Y:S04]  /*f110*/  STL [R1+0xae0], R22 ;  /* 0x000ae01601007387 */ /* 0x0001e80000100800 */
[----:B0-----:R-:W4:Y:S01]  /*f120*/  LDL.LU R22, [R1+0x8] ;  /* 0x0000080001167983 */ /* 0x001f220000300800 */
[-C--:B------:R-:W-:Y:S02]  /*f130*/  LEA.HI.X.SX32 R21, R20, R18.reuse, 0x1, P2 ;  /* 0x0000001214157211 */ /* 0x080fe400010f0eff */
[----:B------:R-:W-:-:S03]  /*f140*/  LEA.HI.X.SX32 R5, R5, R18, 0x1, P1 ;  /* 0x0000001205057211 */ /* 0x000fc600008f0eff */
[----:B------:R0:W-:Y:S01]  /*f150*/  STL [R1+0xaac], R21 ;  /* 0x000aac1501007387 */ /* 0x0001e20000100800 */
[----:B------:R-:W-:-:S03]  /*f160*/  LEA R20, P2, R11, R3, 0x1 ;  /* 0x000000030b147211 */ /* 0x000fc600078408ff */
[----:B0-----:R-:W4:Y:S04]  /*f170*/  LDL.LU R21, [R1+0x4] ;  /* 0x0000040001157983 */ /* 0x001f280000300800 */
[----:B------:R0:W-:Y:S01]  /*f180*/  STL [R1+0xae8], R20 ;  /* 0x000ae81401007387 */ /* 0x0001e20000100800 */
[----:B------:R-:W-:-:S03]  /*f190*/  LEA.HI.X.SX32 R6, R6, R18, 0x1, P0 ;  /* 0x0000001206067211 */ /* 0x000fc600000f0eff */
[----:B0-----:R-:W4:Y:S04]  /*f1a0*/  LDL.LU R20, [R1] ;  /* 0x0000000001147983 */ /* 0x001f280000300800 */
[----:B------:R2:W-:Y:S01]  /*f1b0*/  STL [R1+0xab4], R5 ;  /* 0x000ab40501007387 */ /* 0x0005e20000100800 */
[-C--:B------:R-:W-:Y:S02]  /*f1c0*/  LEA.HI.X.SX32 R7, R7, R18.reuse, 0x1, P6 ;  /* 0x0000001207077211 */ /* 0x080fe400030f0eff */
[-C--:B------:R-:W-:Y:S02]  /*f1d0*/  LEA.HI.X.SX32 R8, R8, R18.reuse, 0x1, P5 ;  /* 0x0000001208087211 */ /* 0x080fe400028f0eff */
[-C--:B------:R-:W-:Y:S02]  /*f1e0*/  LEA.HI.X.SX32 R9, R9, R18.reuse, 0x1, P4 ;  /* 0x0000001209097211 */ /* 0x080fe400020f0eff */
[----:B------:R-:W-:-:S02]  /*f1f0*/  LEA.HI.X.SX32 R10, R10, R18, 0x1, P3 ;  /* 0x000000120a0a7211 */ /* 0x000fc400018f0eff */
[----:B------:R-:W-:Y:S02]  /*f200*/  LEA.HI.X.SX32 R11, R11, R18, 0x1, P2 ;  /* 0x000000120b0b7211 */ /* 0x000fe400010f0eff */
[----:B--2---:R-:W-:-:S05]  /*f210*/  LEA R5, P1, R12, R3, 0x1 ;  /* 0x000000030c057211 */ /* 0x004fca00078208ff */
[----:B------:R0:W-:Y:S04]  /*f220*/  STL [R1+0xaf0], R5 ;  /* 0x000af00501007387 */ /* 0x0001e80000100800 */
[----:B0-----:R-:W2:Y:S04]  /*f230*/  LDL.LU R5, [R1+0xea8] ;  /* 0x000ea80001057983 */ /* 0x001ea80000300800 */
[----:B------:R3:W-:Y:S02]  /*f240*/  STL [R1+0xabc], R6 ;  /* 0x000abc0601007387 */ /* 0x0007e40000100800 */
[----:B---3--:R-:W-:-:S05]  /*f250*/  LEA R6, P0, R13, R3, 0x1 ;  /* 0x000000030d067211 */ /* 0x008fca00078008ff */
[----:B------:R0:W-:Y:S04]  /*f260*/  STL [R1+0xaf8], R6 ;  /* 0x000af80601007387 */ /* 0x0001e80000100800 */
[----:B0-----:R-:W3:Y:S04]  /*f270*/  LDL.LU R6, [R1+0xea4] ;  /* 0x000ea40001067983 */ /* 0x001ee80000300800 */
[----:B------:R4:W-:Y:S02]  /*f280*/  STL [R1+0xac4], R7 ;  /* 0x000ac40701007387 */ /* 0x0009e40000100800 */
[----:B----4-:R-:W-:-:S05]  /*f290*/  LEA R7, P6, R14, R3, 0x1 ;  /* 0x000000030e077211 */ /* 0x010fca00078c08ff */
[----:B------:R0:W-:Y:S04]  /*f2a0*/  STL [R1+0xb00], R7 ;  /* 0x000b000701007387 */ /* 0x0001e80000100800 */
[----:B0-----:R-:W4:Y:S04]  /*f2b0*/  LDL.LU R7, [R1+0xea0] ;  /* 0x000ea00001077983 */ /* 0x001f280000300800 */
[----:B------:R0:W-:Y:S02]  /*f2c0*/  STL [R1+0xacc], R8 ;  /* 0x000acc0801007387 */ /* 0x0001e40000100800 */
[----:B0-----:R-:W-:-:S05]  /*f2d0*/  LEA R8, P5, R15, R3, 0x1 ;  /* 0x000000030f087211 */ /* 0x001fca00078a08ff */
[----:B------:R0:W-:Y:S04]  /*f2e0*/  STL [R1+0xb08], R8 ;  /* 0x000b080801007387 */ /* 0x0001e80000100800 */
[----:B0-----:R-:W2:Y:S04]  /*f2f0*/  LDL.LU R8, [R1+0xe9c] ;  /* 0x000e9c0001087983 */ /* 0x001ea80000300800 */
[----:B------:R0:W-:Y:S02]  /*f300*/  STL [R1+0xad4], R9 ;  /* 0x000ad40901007387 */ /* 0x0001e40000100800 */
[----:B0-----:R-:W-:-:S05]  /*f310*/  LEA R9, P4, R16, R3, 0x1 ;  /* 0x0000000310097211 */ /* 0x001fca00078808ff */
[----:B------:R0:W-:Y:S04]  /*f320*/  STL [R1+0xb10], R9 ;  /* 0x000b100901007387 */ /* 0x0001e80000100800 */
[----:B0-----:R-:W2:Y:S04]  /*f330*/  LDL.LU R9, [R1+0xe98] ;  /* 0x000e980001097983 */ /* 0x001ea80000300800 */
[----:B------:R0:W-:Y:S02]  /*f340*/  STL [R1+0xadc], R10 ;  /* 0x000adc0a01007387 */ /* 0x0001e40000100800 */
[----:B0-----:R-:W-:-:S05]  /*f350*/  LEA R10, P3, R17, R3, 0x1 ;  /* 0x00000003110a7211 */ /* 0x001fca00078608ff */
[----:B------:R0:W-:Y:S01]  /*f360*/  STL [R1+0xb18], R10 ;  /* 0x000b180a01007387 */ /* 0x0001e20000100800 */
[----:B------:R-:W-:-:S03]  /*f370*/  LEA.HI.X.SX32 R12, R12, R18, 0x1, P1 ;  /* 0x000000120c0c7211 */ /* 0x000fc600008f0eff */
        /* <DEDUP_REMOVED lines=33> */
[----:B------:R0:W-:Y:S04]  /*f590*/  STL [R1+0xb50], R17 ;  /* 0x000b501101007387 */ /* 0x0001e80000100800 */
[----:B0-----:R-:W2:Y:S04]  /*f5a0*/  LDL.LU R17, [R1+0xe78] ;  /* 0x000e780001117983 */ /* 0x001ea80000300800 */
[----:B------:R0:W-:Y:S02]  /*f5b0*/  STL [R1+0xb1c], R29 ;  /* 0x000b1c1d01007387 */ /* 0x0001e40000100800 */
[----:B0-----:R-:W-:-:S05]  /*f5c0*/  LEA R29, P2, R22, R3, 0x1 ;  /* 0x00000003161d7211 */ /* 0x001fca00078408ff */
[----:B------:R0:W-:Y:S04]  /*f5d0*/  STL [R1+0xb58], R29 ;  /* 0x000b581d01007387 */ /* 0x0001e80000100800 */
[----:B0-----:R-:W3:Y:S01]  /*f5e0*/  LDL.LU R29, [R1+0xe74] ;  /* 0x000e7400011d7983 */ /* 0x001ee20000300800 */
[-C--:B------:R-:W-:Y:S02]  /*f5f0*/  LEA.HI.X.SX32 R28, R28, R18.reuse, 0x1, P1 ;  /* 0x000000121c1c7211 */ /* 0x080fe400008f0eff */
[----:B------:R-:W-:-:S03]  /*f600*/  LEA.HI.X.SX32 R26, R26, R18, 0x1, P0 ;  /* 0x000000121a1a7211 */ /* 0x000fc600000f0eff */
[----:B------:R0:W-:Y:S02]  /*f610*/  STL [R1+0xb24], R28 ;  /* 0x000b241c01007387 */ /* 0x0001e40000100800 */
[----:B0-----:R-:W-:-:S05]  /*f620*/  LEA R28, P1, R21, R3, 0x1 ;  /* 0x00000003151c7211 */ /* 0x001fca00078208ff */
[----:B------:R0:W-:Y:S04]  /*f630*/  STL [R1+0xb60], R28 ;  /* 0x000b601c01007387 */ /* 0x0001e80000100800 */
[----:B------:R1:W-:Y:S01]  /*f640*/  STL [R1+0xb2c], R26 ;  /* 0x000b2c1a01007387 */ /* 0x0003e20000100800 */
[----:B0-----:R-:W-:Y:S02]  /*f650*/  LEA R28, P0, R20, R3, 0x1 ;  /* 0x00000003141c7211 */ /* 0x001fe400078008ff */
[----:B-1----:R-:W-:-:S03]  /*f660*/  LEA.HI.X.SX32 R26, R25, R18, 0x1, P6 ;  /* 0x00000012191a7211 */ /* 0x002fc600030f0eff */
[----:B------:R-:W-:Y:S01]  /*f670*/  STL [R1+0xb68], R28 ;  /* 0x000b681c01007387 */ /* 0x000fe20000100800 */
[----:B------:R-:W-:-:S03]  /*f680*/  LEA.HI.X.SX32 R25, R24, R18, 0x1, P5 ;  /* 0x0000001218197211 */ /* 0x000fc600028f0eff */
[----:B------:R2:W-:Y:S01]  /*f690*/  STL [R1+0xb34], R26 ;  /* 0x000b341a01007387 */ /* 0x0005e20000100800 */
[----:B------:R-:W-:Y:S02]  /*f6a0*/  LEA.HI.X.SX32 R24, R19, R18, 0x1, P4 ;  /* 0x0000001213187211 */ /* 0x000fe400020f0eff */
[-C--:B--2---:R-:W-:Y:S02]  /*f6b0*/  LEA R26, P5, R17, R3.reuse, 0x1 ;  /* 0x00000003111a7211 */ /* 0x084fe400078a08ff */
[----:B---3--:R-:W-:-:S05]  /*f6c0*/  LEA R28, P6, R29, R3, 0x1 ;  /* 0x000000031d1c7211 */ /* 0x008fca00078c08ff */
[----:B------:R-:W-:Y:S04]  /*f6d0*/  STL [R1+0xb70], R28 ;  /* 0x000b701c01007387 */ /* 0x000fe80000100800 */
[----:B------:R0:W-:Y:S04]  /*f6e0*/  STL [R1+0xb3c], R25 ;  /* 0x000b3c1901007387 */ /* 0x0001e80000100800 */
[----:B------:R-:W-:Y:S04]  /*f6f0*/  STL [R1+0xb78], R26 ;  /* 0x000b781a01007387 */ /* 0x000fe80000100800 */
[----:B------:R-:W2:Y:S01]  /*f700*/  LDL.LU R19, [R1+0x1ac] ;  /* 0x0001ac0001137983 */ /* 0x000ea20000300800 */
[----:B0-----:R-:W-:-:S03]  /*f710*/  LEA R25, P4, R16, R3, 0x1 ;  /* 0x0000000310197211 */ /* 0x001fc600078808ff */
[----:B------:R0:W-:Y:S04]  /*f720*/  STL [R1+0xb44], R24 ;  /* 0x000b441801007387 */ /* 0x0001e80000100800 */
[----:B------:R1:W-:Y:S01]  /*f730*/  STL [R1+0xb80], R25 ;  /* 0x000b801901007387 */ /* 0x0003e20000100800 */
[-C--:B0-----:R-:W-:Y:S02]  /*f740*/  LEA.HI.X.SX32 R24, R23, R18.reuse, 0x1, P3 ;  /* 0x0000001217187211 */ /* 0x081fe400018f0eff */
[-C--:B------:R-:W-:Y:S02]  /*f750*/  LEA.HI.X.SX32 R23, R22, R18.reuse, 0x1, P2 ;  /* 0x0000001216177211 */ /* 0x080fe400010f0eff */
[----:B-1----:R-:W-:Y:S01]  /*f760*/  LEA R25, P3, R15, R3, 0x1 ;  /* 0x000000030f197211 */ /* 0x002fe200078608ff */
[----:B------:R0:W-:Y:S01]  /*f770*/  STL [R1+0xb4c], R24 ;  /* 0x000b4c1801007387 */ /* 0x0001e20000100800 */
[----:B------:R-:W-:-:S03]  /*f780*/  LEA.HI.X.SX32 R22, R21, R18, 0x1, P1 ;  /* 0x0000001215167211 */ /* 0x000fc600008f0eff */
[----:B------:R-:W-:Y:S01]  /*f790*/  STL [R1+0xb88], R25 ;  /* 0x000b881901007387 */ /* 0x000fe20000100800 */
[----:B------:R-:W-:-:S03]  /*f7a0*/  LEA.HI.X.SX32 R21, R20, R18, 0x1, P0 ;  /* 0x0000001214157211 */ /* 0x000fc600000f0eff */
[----:B------:R1:W-:Y:S01]  /*f7b0*/  STL [R1+0xb54], R23 ;  /* 0x000b541701007387 */ /* 0x0003e20000100800 */
[----:B0-----:R-:W-:Y:S02]  /*f7c0*/  LEA R24, P2, R14, R3, 0x1 ;  /* 0x000000030e187211 */ /* 0x001fe400078408ff */
[----:B------:R-:W-:-:S03]  /*f7d0*/  LEA.HI.X.SX32 R20, R29, R18, 0x1, P6 ;  /* 0x000000121d147211 */ /* 0x000fc600030f0eff */
[----:B------:R-:W-:Y:S01]  /*f7e0*/  STL [R1+0xb90], R24 ;  /* 0x000b901801007387 */ /* 0x000fe20000100800 */
[----:B-1----:R-:W-:-:S03]  /*f7f0*/  LEA R23, P1, R13, R3, 0x1 ;  /* 0x000000030d177211 */ /* 0x002fc600078208ff */
[----:B------:R0:W-:Y:S01]  /*f800*/  STL [R1+0xb5c], R22 ;  /* 0x000b5c1601007387 */ /* 0x0001e20000100800 */
[----:B------:R-:W-:-:S03]  /*f810*/  LEA.HI.X.SX32 R17, R17, R18, 0x1, P5 ;  /* 0x0000001211117211 */ /* 0x000fc600028f0eff */
[----:B------:R-:W-:Y:S04]  /*f820*/  STL [R1+0xb98], R23 ;  /* 0x000b981701007387 */ /* 0x000fe80000100800 */
[----:B------:R1:W-:Y:S01]  /*f830*/  STL [R1+0xb64], R21 ;  /* 0x000b641501007387 */ /* 0x0003e20000100800 */
[----:B0-----:R-:W-:-:S05]  /*f840*/  LEA R22, P0, R12, R3, 0x1 ;  /* 0x000000030c167211 */ /* 0x001fca00078008ff */
[----:B------:R-:W-:Y:S01]  /*f850*/  STL [R1+0xba0], R22 ;  /* 0x000ba01601007387 */ /* 0x000fe20000100800 */
[----:B-1----:R-:W-:-:S03]  /*f860*/  LEA R21, P6, R11, R3, 0x1 ;  /* 0x000000030b157211 */ /* 0x002fc600078c08ff */
[----:B------:R0:W-:Y:S01]  /*f870*/  STL [R1+0xb6c], R20 ;  /* 0x000b6c1401007387 */ /* 0x0001e20000100800 */
[----:B------:R-:W-:-:S03]  /*f880*/  LEA.HI.X.SX32 R15, R15, R18, 0x1, P3 ;  /* 0x000000120f0f7211 */ /* 0x000fc600018f0eff */
[----:B0-----:R-:W3:Y:S04]  /*f890*/  LDL R20, [R1+0xc60] ;  /* 0x000c600001147983 */ /* 0x001ee80000100800 */
[----:B------:R0:W-:Y:S04]  /*f8a0*/  STL [R1+0xba8], R21 ;  /* 0x000ba81501007387 */ /* 0x0001e80000100800 */
[----:B------:R1:W-:Y:S01]  /*f8b0*/  STL [R1+0xb74], R17 ;  /* 0x000b741101007387 */ /* 0x0003e20000100800 */
[----:B0-----:R-:W-:Y:S02]  /*f8c0*/  LEA R21, P5, R10, R3, 0x1 ;  /* 0x000000030a157211 */ /* 0x001fe400078a08ff */
[----:B-1----:R-:W-:-:S02]  /*f8d0*/  LEA.HI.X.SX32 R17, R16, R18, 0x1, P4 ;  /* 0x0000001210117211 */ /* 0x002fc400020f0eff */
[-C--:B------:R-:W-:Y:S01]  /*f8e0*/  LEA R16, P4, R9, R3.reuse, 0x1 ;  /* 0x0000000309107211 */ /* 0x080fe200078808ff */
[----:B------:R-:W-:Y:S04]  /*f8f0*/  STL [R1+0xbb0], R21 ;  /* 0x000bb01501007387 */ /* 0x000fe80000100800 */
[----:B------:R0:W-:Y:S04]  /*f900*/  STL [R1+0xb7c], R17 ;  /* 0x000b7c1101007387 */ /* 0x0001e80000100800 */
[----:B------:R1:W-:Y:S04]  /*f910*/  STL [R1+0xbb8], R16 ;  /* 0x000bb81001007387 */ /* 0x0003e80000100800 */
[----:B------:R4:W-:Y:S01]  /*f920*/  STL [R1+0xb84], R15 ;  /* 0x000b840f01007387 */ /* 0x0009e20000100800 */
[----:B0-----:R-:W-:-:S02]  /*f930*/  LEA R17, P3, R8, R3, 0x1 ;  /* 0x0000000308117211 */ /* 0x001fc400078608ff */
[-C--:B-1----:R-:W-:Y:S02]  /*f940*/  LEA.HI.X.SX32 R16, R14, R18.reuse, 0x1, P2 ;  /* 0x000000120e107211 */ /* 0x082fe400010f0eff */
[-C--:B------:R-:W-:Y:S02]  /*f950*/  LEA.HI.X.SX32 R14, R13, R18.reuse, 0x1, P1 ;  /* 0x000000120d0e7211 */ /* 0x080fe400008f0eff */
[-C--:B----4-:R-:W-:Y:S01]  /*f960*/  LEA R15, P2, R7, R3.reuse, 0x1 ;  /* 0x00000003070f7211 */ /* 0x090fe200078408ff */
[----:B------:R-:W-:Y:S01]  /*f970*/  STL [R1+0xbc0], R17 ;  /* 0x000bc01101007387 */ /* 0x000fe20000100800 */
[----:B------:R-:W-:Y:S01]  /*f980*/  LEA R13, P1, R6, R3, 0x1 ;  /* 0x00000003060d7211 */ /* 0x000fe200078208ff */
[----:B------:R-:W-:Y:S01]  /*f990*/  IMAD R4, R4, c[0x0][0x190], RZ ;  /* 0x0000640004047a24 */ /* 0x000fe200078e02ff */
[----:B------:R-:W-:Y:S01]  /*f9a0*/  LEA.HI.X.SX32 R12, R12, R18, 0x1, P0 ;  /* 0x000000120c0c7211 */ /* 0x000fe200000f0eff */
[----:B------:R-:W-:Y:S01]  /*f9b0*/  STL [R1+0xb8c], R16 ;  /* 0x000b8c1001007387 */ /* 0x000fe20000100800 */
[----:B------:R-:W-:-:S03]  /*f9c0*/  IMAD R2, R2, c[0x0][0x190], RZ ;  /* 0x0000640002027a24 */ /* 0x000fc600078e02ff */
[----:B------:R-:W-:Y:S04]  /*f9d0*/  STL [R1+0xbc8], R15 ;  /* 0x000bc80f01007387 */ /* 0x000fe80000100800 */
[----:B------:R0:W-:Y:S04]  /*f9e0*/  STL [R1+0xb94], R14 ;  /* 0x000b940e01007387 */ /* 0x0001e80000100800 */
[----:B------:R1:W-:Y:S01]  /*f9f0*/  STL [R1+0xbcc], R13 ;  /* 0x000bcc0d01007387 */ /* 0x0003e20000100800 */
[----:B------:R-:W-:-:S03]  /*fa00*/  IMAD R0, R0, c[0x0][0x190], RZ ;  /* 0x0000640000007a24 */ /* 0x000fc600078e02ff */
[----:B------:R4:W-:Y:S01]  /*fa10*/  STL [R1+0xb9c], R12 ;  /* 0x000b9c0c01007387 */ /* 0x0009e20000100800 */
[-C--:B0-----:R-:W-:Y:S02]  /*fa20*/  LEA R14, P0, R5, R3.reuse, 0x1 ;  /* 0x00000003050e7211 */ /* 0x081fe400078008ff */
[-C--:B-1----:R-:W-:Y:S02]  /*fa30*/  LEA.HI.X.SX32 R13, R11, R18.reuse, 0x1, P6 ;  /* 0x000000120b0d7211 */ /* 0x082fe400030f0eff */
[-C--:B------:R-:W-:Y:S02]  /*fa40*/  LEA.HI.X.SX32 R11, R10, R18.reuse, 0x1, P5 ;  /* 0x000000120a0b7211 */ /* 0x080fe400028f0eff */
[-C--:B----4-:R-:W-:Y:S01]  /*fa50*/  LEA R12, P6, R4, R3.reuse, 0x1 ;  /* 0x00000003040c7211 */ /* 0x090fe200078c08ff */
[----:B------:R-:W-:Y:S01]  /*fa60*/  STL [R1+0xbd0], R14 ;  /* 0x000bd00e01007387 */ /* 0x000fe20000100800 */
[----:B------:R-:W-:Y:S02]  /*fa70*/  LEA R10, P5, R2, R3, 0x1 ;  /* 0x00000003020a7211 */ /* 0x000fe400078a08ff */
[----:B------:R-:W-:Y:S01]  /*fa80*/  LEA.HI.X.SX32 R9, R9, R18, 0x1, P4 ;  /* 0x0000001209097211 */ /* 0x000fe200020f0eff */
[----:B------:R-:W-:Y:S01]  /*fa90*/  STL [R1+0xba4], R13 ;  /* 0x000ba40d01007387 */ /* 0x000fe20000100800 */
[----:B------:R-:W-:-:S03]  /*faa0*/  IMAD R27, R27, c[0x0][0x190], RZ ;  /* 0x000064001b1b7a24 */ /* 0x000fc600078e02ff */
[----:B------:R-:W-:Y:S04]  /*fab0*/  STL [R1+0xbd4], R12 ;  /* 0x000bd40c01007387 */ /* 0x000fe80000100800 */
[----:B------:R0:W-:Y:S04]  /*fac0*/  STL [R1+0xbac], R11 ;  /* 0x000bac0b01007387 */ /* 0x0001e80000100800 */
[----:B------:R1:W-:Y:S04]  /*fad0*/  STL [R1+0xbd8], R10 ;  /* 0x000bd80a01007387 */ /* 0x0003e80000100800 */
[----:B------:R2:W-:Y:S01]  /*fae0*/  STL [R1+0xbb4], R9 ;  /* 0x000bb40901007387 */ /* 0x0005e20000100800 */
[----:B0-----:R-:W-:-:S02]  /*faf0*/  LEA R11, P4, R0, R3, 0x1 ;  /* 0x00000003000b7211 */ /* 0x001fc400078808ff */
[-C--:B-1----:R-:W-:Y:S02]  /*fb00*/  LEA.HI.X.SX32 R10, R8, R18.reuse, 0x1, P3 ;  /* 0x00000012080a7211 */ /* 0x082fe400018f0eff */
[-C--:B------:R-:W-:Y:S01]  /*fb10*/  LEA.HI.X.SX32 R8, R7, R18.reuse, 0x1, P2 ;  /* 0x0000001207087211 */ /* 0x080fe200010f0eff */
[----:B------:R-:W-:Y:S01]  /*fb20*/  STL [R1+0xbdc], R11 ;  /* 0x000bdc0b01007387 */ /* 0x000fe20000100800 */
[-C--:B------:R-:W-:Y:S02]  /*fb30*/  LEA R7, P2, R27, R3.reuse, 0x1 ;  /* 0x000000031b077211 */ /* 0x080fe400078408ff */
[-C--:B------:R-:W-:Y:S01]  /*fb40*/  LEA.HI.X.SX32 R6, R6, R18.reuse, 0x1, P1 ;  /* 0x0000001206067211 */ /* 0x080fe200008f0eff */
[----:B------:R-:W-:Y:S01]  /*fb50*/  STL [R1+0xbbc], R10 ;  /* 0x000bbc0a01007387 */ /* 0x000fe20000100800 */
[----:B--2---:R-:W-:Y:S02]  /*fb60*/  LEA R9, P3, R19, R3, 0x1 ;  /* 0x0000000313097211 */ /* 0x004fe400078608ff */
[----:B------:R-:W-:-:S03]  /*fb70*/  LEA.HI.X.SX32 R3, R5, R18, 0x1, P0 ;  /* 0x0000001205037211 */ /* 0x000fc600000f0eff */
[----:B------:R-:W-:Y:S01]  /*fb80*/  STL [R1+0xbe0], R9 ;  /* 0x000be00901007387 */ /* 0x000fe20000100800 */
[----:B------:R-:W-:-:S03]  /*fb90*/  LEA.HI.X.SX32 R5, R4, R18, 0x1, P6 ;  /* 0x0000001204057211 */ /* 0x000fc600030f0eff */
[----:B------:R-:W-:Y:S01]  /*fba0*/  STL [R1+0xbc4], R8 ;  /* 0x000bc40801007387 */ /* 0x000fe20000100800 */
[----:B------:R-:W-:-:S03]  /*fbb0*/  LEA.HI.X.SX32 R4, R2, R18, 0x1, P5 ;  /* 0x0000001202047211 */ /* 0x000fc600028f0eff */
[----:B------:R-:W-:Y:S01]  /*fbc0*/  STL [R1+0x850], R7 ;  /* 0x0008500701007387 */ /* 0x000fe20000100800 */
[----:B------:R-:W-:-:S03]  /*fbd0*/  LEA.HI.X.SX32 R2, R19, R18, 0x1, P3 ;  /* 0x0000001213027211 */ /* 0x000fc600018f0eff */
[----:B------:R-:W-:Y:S04]  /*fbe0*/  STL [R1+0x83c], R6 ;  /* 0x00083c0601007387 */ /* 0x000fe80000100800 */
[----:B------:R0:W-:Y:S04]  /*fbf0*/  STL [R1+0x840], R3 ;  /* 0x0008400301007387 */ /* 0x0001e80000100800 */
[----:B------:R-:W-:Y:S01]  /*fc00*/  STL [R1+0x844], R5 ;  /* 0x0008440501007387 */ /* 0x000fe20000100800 */
[-C--:B0-----:R-:W-:Y:S02]  /*fc10*/  LEA.HI.X.SX32 R3, R0, R18.reuse, 0x1, P4 ;  /* 0x0000001200037211 */ /* 0x081fe400020f0eff */
[----:B------:R-:W-:Y:S01]  /*fc20*/  LEA.HI.X.SX32 R0, R27, R18, 0x1, P2 ;  /* 0x000000121b007211 */ /* 0x000fe200010f0eff */
[----:B------:R-:W-:Y:S04]  /*fc30*/  STL [R1+0x848], R4 ;  /* 0x0008480401007387 */ /* 0x000fe80000100800 */
[----:B------:R-:W-:Y:S04]  /*fc40*/  STL [R1+0x84c], R3 ;  /* 0x00084c0301007387 */ /* 0x000fe80000100800 */
[----:B------:R0:W-:Y:S04]  /*fc50*/  STL [R1+0x854], R2 ;  /* 0x0008540201007387 */ /* 0x0001e80000100800 */
[----:B------:R1:W-:Y:S04]  /*fc60*/  STL [R1+0x440], R0 ;  /* 0x0004400001007387 */ /* 0x0003e80000100800 */
[----:B------:R-:W-:Y:S04]  /*fc70*/  STL [R1+0x43c], RZ ;  /* 0x00043cff01007387 */ /* 0x000fe80000100800 */
        /* <DEDUP_REMOVED lines=59> */
[----:B------:R-:W1:Y:S04]  /*10030*/  S2R R19, SR_TID.X ;  /* 0x0000000000137919 */ /* 0x000e680000002100 */
        /* <DEDUP_REMOVED lines=20> */
[----:B------:R-:W-:Y:S01]  /*10180*/  STL [R1+0x1ec], RZ ;  /* 0x0001ecff01007387 */ /* 0x000fe20000100800 */
[----:B0-----:R-:W-:-:S03]  /*10190*/  IMAD.MOV.U32 R2, RZ, RZ, c[0x0][0x188] ;  /* 0x00006200ff027624 */ /* 0x001fc600078e00ff */
[----:B------:R-:W-:Y:S01]  /*101a0*/  STL [R1+0x1d0], RZ ;  /* 0x0001d0ff01007387 */ /* 0x000fe20000100800 */
[----:B-1----:R-:W-:-:S03]  /*101b0*/  IMAD.SHL.U32 R0, R19, 0x40, RZ ;  /* 0x0000004013007824 */ /* 0x002fc600078e00ff */
[----:B------:R-:W-:Y:S04]  /*101c0*/  STL [R1+0x1d4], RZ ;  /* 0x0001d4ff01007387 */ /* 0x000fe80000100800 */
[----:B------:R-:W-:Y:S04]  /*101d0*/  STL [R1+0x1d8], RZ ;  /* 0x0001d8ff01007387 */ /* 0x000fe80000100800 */
[----:B------:R-:W-:Y:S01]  /*101e0*/  STL [R1+0x1dc], RZ ;  /* 0x0001dcff01007387 */ /* 0x000fe20000100800 */
[----:B------:R-:W-:-:S03]  /*101f0*/  IMAD R27, R2, 0x5f, RZ ;  /* 0x0000005f021b7824 */ /* 0x000fc600078e02ff */
[----:B------:R-:W-:Y:S01]  /*10200*/  STL [R1+0x1c0], RZ ;  /* 0x0001c0ff01007387 */ /* 0x000fe20000100800 */
[----:B------:R-:W-:-:S03]  /*10210*/  LOP3.LUT R0, R0, 0x800, RZ, 0xc0, !PT ;  /* 0x0000080000007812 */ /* 0x000fc600078ec0ff */
[----:B------:R-:W-:Y:S01]  /*10220*/  STL [R1+0x1c4], RZ ;  /* 0x0001c4ff01007387 */ /* 0x000fe20000100800 */
[----:B------:R-:W-:-:S03]  /*10230*/  IMAD R24, R2, 0x5b, RZ ;  /* 0x0000005b02187824 */ /* 0x000fc600078e02ff */
[----:B------:R-:W-:Y:S01]  /*10240*/  STL [R1+0x1c8], RZ ;  /* 0x0001c8ff01007387 */ /* 0x000fe20000100800 */
[----:B------:R-:W-:-:S03]  /*10250*/  IMAD R21, R2, 0x57, RZ ;  /* 0x0000005702157824 */ /* 0x000fc600078e02ff */
[----:B------:R-:W-:Y:S04]  /*10260*/  STL [R1+0x1cc], RZ ;  /* 0x0001ccff01007387 */ /* 0x000fe80000100800 */
[----:B------:R-:W-:Y:S04]  /*10270*/  STL [R1+0x170], RZ ;  /* 0x000170ff01007387 */ /* 0x000fe80000100800 */
[----:B------:R-:W-:Y:S04]  /*10280*/  STL [R1+0x174], RZ ;  /* 0x000174ff01007387 */ /* 0x000fe80000100800 */
[----:B------:R-:W-:Y:S04]  /*10290*/  STL [R1+0x178], RZ ;  /* 0x000178ff01007387 */ /* 0x000fe80000100800 */
[----:B------:R-:W-:Y:S04]  /*102a0*/  STL [R1+0x17c], RZ ;  /* 0x00017cff01007387 */ /* 0x000fe80000100800 */
[----:B------:R-:W-:Y:S04]  /*102b0*/  STL [R1+0xe68], R27 ;  /* 0x000e681b01007387 */ /* 0x000fe80000100800 */
[----:B------:R0:W-:Y:S04]  /*102c0*/  STL [R1+0xc5c], R0 ;  /* 0x000c5c0001007387 */ /* 0x0001e80000100800 */
[----:B------:R-:W-:Y:S04]  /*102d0*/  STL [R1+0xe6c], R24 ;  /* 0x000e6c1801007387 */ /* 0x000fe80000100800 */
[----:B------:R1:W-:Y:S04]  /*102e0*/  STL [R1+0xe70], R21 ;  /* 0x000e701501007387 */ /* 0x0003e80000100800 */
[----:B0-----:R-:W2:Y:S01]  /*102f0*/  LDL.LU R0, [R1+0x250] ;  /* 0x0002500001007983 */ /* 0x001ea20000300800 */
[----:B-1----:R-:W-:-:S05]  /*10300*/  IMAD.MOV.U32 R21, RZ, RZ, 0x7f ;  /* 0x0000007fff157424 */ /* 0x002fca00078e00ff */
[----:B------:R-:W-:-:S04]  /*10310*/  IADD3 R21, R21, c[0x0][0x180], RZ ;  /* 0x0000600015157a10 */ /* 0x000fc80007ffe0ff */
[----:B------:R-:W-:-:S04]  /*10320*/  SHF.R.S32.HI R24, RZ, 0x1f, R21 ;  /* 0x0000001fff187819 */ /* 0x000fc80000011415 */
[----:B------:R-:W-:Y:S02]  /*10330*/  LEA.HI R21, R24, R21, RZ, 0x7 ;  /* 0x0000001518157211 */ /* 0x000fe400078f38ff */
[----:B---3--:R-:W-:Y:S01]  /*10340*/  ISETP.GE.AND P1, PT, R20, RZ, PT ;  /* 0x000000ff1400720c */ /* 0x008fe20003f26270 */
[----:B------:R-:W0:Y:S01]  /*10350*/  S2R R24, SR_TID.X ;  /* 0x0000000000187919 */ /* 0x000e220000002100 */
[----:B------:R-:W-:Y:S02]  /*10360*/  SHF.R.S32.HI R21, RZ, 0x7, R21 ;  /* 0x00000007ff157819 */ /* 0x000fe40000011415 */
[----:B------:R-:W-:-:S04]  /*10370*/  ISETP.NE.AND P0, PT, RZ, c[0x0][0x178], PT ;  /* 0x00005e00ff007a0c */ /* 0x000fc80003f05270 */
[----:B------:R-:W1:Y:S01]  /*10380*/  S2R R21, SR_TID.X ;  /* 0x0000000000157919 */ /* 0x000e620000002100 */
[C---:B------:R-:W-:Y:S02]  /*10390*/  IMAD.SHL.U32 R4, R2.reuse, 0x80, RZ ;  /* 0x0000008002047824 */ /* 0x040fe400078e00ff */
[C---:B------:R-:W-:Y:S02]  /*103a0*/  IMAD R27, R2.reuse, 0xae, RZ ;  /* 0x000000ae021b7824 */ /* 0x040fe400078e02ff */
[----:B------:R-:W-:Y:S01]  /*103b0*/  IMAD R29, R2, 0xaa, RZ ;  /* 0x000000aa021d7824 */ /* 0x000fe200078e02ff */
[----:B0-----:R-:W-:-:S05]  /*103c0*/  LOP3.LUT R24, R24, 0x7, RZ, 0xc0, !PT ;  /* 0x0000000718187812 */ /* 0x001fca00078ec0ff */
[----:B------:R-:W-:Y:S02]  /*103d0*/  IMAD R24, R24, 0x110, RZ ;  /* 0x0000011018187824 */ /* 0x000fe400078e02ff */
[C---:B------:R-:W-:Y:S02]  /*103e0*/  IMAD R18, R2.reuse, 0x53, RZ ;  /* 0x0000005302127824 */ /* 0x040fe400078e02ff */
[C---:B------:R-:W-:Y:S02]  /*103f0*/  IMAD R28, R2.reuse, 0xa6, RZ ;  /* 0x000000a6021c7824 */ /* 0x040fe400078e02ff */
[C---:B------:R-:W-:Y:S02]  /*10400*/  IMAD R26, R2.reuse, 0xa2, RZ ;  /* 0x000000a2021a7824 */ /* 0x040fe400078e02ff */
[C---:B------:R-:W-:Y:S02]  /*10410*/  IMAD R15, R2.reuse, 0x4f, RZ ;  /* 0x0000004f020f7824 */ /* 0x040fe400078e02ff */
[----:B------:R-:W-:-:S02]  /*10420*/  IMAD R25, R2, 0x9e, RZ ;  /* 0x0000009e02197824 */ /* 0x000fc400078e02ff */
[C---:B------:R-:W-:Y:S02]  /*10430*/  IMAD R23, R2.reuse, 0x9a, RZ ;  /* 0x0000009a02177824 */ /* 0x040fe400078e02ff */
        /* <DEDUP_REMOVED lines=14> */
[----:B------:R-:W-:Y:S02]  /*10520*/  IMAD R7, R2, 0xd4, RZ ;  /* 0x000000d402077824 */ /* 0x000fe400078e02ff */
[----:B--2---:R-:W-:Y:S01]  /*10530*/  @!P1 IMAD.MOV R0, RZ, RZ, -R0 ;  /* 0x000000ffff009224 */ /* 0x004fe200078e0a00 */
[----:B------:R-:W-:-:S05]  /*10540*/  @!P0 LOP3.LUT R0, RZ, c[0x0][0x178], RZ, 0x33, !PT ;  /* 0x00005e00ff008a12 */ /* 0x000fca00078e33ff */
[----:B------:R-:W-:Y:S01]  /*10550*/  IMAD R3, R0, c[0x0][0x184], RZ ;  /* 0x0000610000037a24 */ /* 0x000fe200078e02ff */
[----:B------:R-:W-:-:S04]  /*10560*/  SHF.R.S32.HI R0, RZ, 0x1f, R4 ;  /* 0x0000001fff007819 */ /* 0x000fc80000011404 */
[----:B------:R-:W-:-:S05]  /*10570*/  SHF.L.U64.HI R0, R4, 0x1, R0 ;  /* 0x0000000104007819 */ /* 0x000fca0000010200 */
[----:B------:R1:W-:Y:S01]  /*10580*/  STL [R1+0xe60], R0 ;  /* 0x000e600001007387 */ /* 0x0003e20000100800 */
[----:B------:R-:W-:Y:S02]  /*10590*/  IMAD R4, R2, 0xfe, RZ ;  /* 0x000000fe02047824 */ /* 0x000fe400078e02ff */
[----:B-1----:R-:W-:-:S05]  /*105a0*/  IMAD.SHL.U32 R0, R21, 0x2, RZ ;  /* 0x0000000215007824 */ /* 0x002fca00078e00ff */
[----:B------:R-:W-:Y:S01]  /*105b0*/  LOP3.LUT R0, R24, 0x30, R0, 0x78, !PT ;  /* 0x0000003018007812 */ /* 0x000fe200078e7800 */
[----:B------:R-:W-:Y:S02]  /*105c0*/  IMAD R24, R2, 0xfa, RZ ;  /* 0x000000fa02187824 */ /* 0x000fe400078e02ff */
[----:B------:R-:W2:Y:S01]  /*105d0*/  LDL R2, [R1+0xc5c] ;  /* 0x000c5c0001027983 */ /* 0x000ea20000100800 */
[----:B------:R-:W-:-:S04]  /*105e0*/  LEA R21, P0, R3, c[0x0][0x160], 0x1 ;  /* 0x0000580003157a11 */ /* 0x000fc800078008ff */
[-C--:B------:R-:W-:Y:S01]  /*105f0*/  IADD3 R4, P2, R4, R21.reuse, RZ ;  /* 0x0000001504047210 */ /* 0x080fe20007f5e0ff */
[----:B------:R-:W-:Y:S04]  /*10600*/  STL [R1+0x398], R21 ;  /* 0x0003981501007387 */ /* 0x000fe80000100800 */
[----:B------:R0:W-:Y:S02]  /*10610*/  STL [R1+0x448], R4 ;  /* 0x0004480401007387 */ /* 0x0001e40000100800 */
[----:B0-----:R-:W-:Y:S02]  /*10620*/  IADD3 R4, P4, R24, R21, RZ ;  /* 0x0000001518047210 */ /* 0x001fe40007f9e0ff */
[----:B--2---:R-:W-:-:S05]  /*10630*/  LOP3.LUT R0, R0, R2, RZ, 0xfc, !PT ;  /* 0x0000000200007212 */ /* 0x004fca00078efcff */
[----:B------:R-:W-:Y:S04]  /*10640*/  STL [R1+0x388], R0 ;  /* 0x0003880001007387 */ /* 0x000fe80000100800 */
[----:B------:R0:W-:Y:S04]  /*10650*/  STL [R1+0xe64], R0 ;  /* 0x000e640001007387 */ /* 0x0001e80000100800 */
[----:B------:R1:W-:Y:S04]  /*10660*/  STL [R1+0x458], R4 ;  /* 0x0004580401007387 */ /* 0x0003e80000100800 */
[----:B0-----:R-:W2:Y:S01]  /*10670*/  LDL R0, [R1+0x398] ;  /* 0x0003980001007983 */ /* 0x001ea20000100800 */
[----:B------:R-:W-:-:S04]  /*10680*/  IMAD.MOV.U32 R2, RZ, RZ, c[0x0][0x188] ;  /* 0x00006200ff027624 */ /* 0x000fc800078e00ff */
[C---:B-1----:R-:W-:Y:S02]  /*10690*/  IMAD R4, R2.reuse, 0xf2, RZ ;  /* 0x000000f202047824 */ /* 0x042fe400078e02ff */
[C---:B------:R-:W-:Y:S02]  /*106a0*/  IMAD R21, R2.reuse, 0xee, RZ ;  /* 0x000000ee02157824 */ /* 0x040fe400078e02ff */
[C---:B------:R-:W-:Y:S02]  /*106b0*/  IMAD R24, R2.reuse, 0xea, RZ ;  /* 0x000000ea02187824 */ /* 0x040fe400078e02ff */
[----:B------:R-:W-:Y:S01]  /*106c0*/  IMAD R2, R2, 0xf6, RZ ;  /* 0x000000f602027824 */ /* 0x000fe200078e02ff */
[----:B------:R-:W-:-:S05]  /*106d0*/  LEA.HI.X.SX32 R3, R3, c[0x0][0x164], 0x1, P0 ;  /* 0x0000590003037a11 */ /* 0x000fca00000f0eff */
[----:B------:R-:W-:Y:S01]  /*106e0*/  STL [R1+0x394], R3 ;  /* 0x0003940301007387 */ /* 0x000fe20000100800 */
[-C--:B--2---:R-:W-:Y:S02]  /*106f0*/  IADD3 R2, P5, R2, R0.reuse, RZ ;  /* 0x0000000002027210 */ /* 0x084fe40007fbe0ff */
[-C--:B------:R-:W-:Y:S02]  /*10700*/  IADD3 R4, P6, R4, R0.reuse, RZ ;  /* 0x0000000004047210 */ /* 0x080fe40007fde0ff */
[-C--:B------:R-:W-:Y:S01]  /*10710*/  IADD3 R21, P0, R21, R0.reuse, RZ ;  /* 0x0000000015157210 */ /* 0x080fe20007f1e0ff */
[----:B------:R0:W-:Y:S01]  /*10720*/  STL [R1+0x468], R2 ;  /* 0x0004680201007387 */ /* 0x0001e20000100800 */
[----:B------:R-:W-:-:S03]  /*10730*/  IADD3 R24, P3, R24, R0, RZ ;  /* 0x0000000018187210 */ /* 0x000fc60007f7e0ff */
[----:B------:R1:W-:Y:S04]  /*10740*/  STL [R1+0x478], R4 ;  /* 0x0004780401007387 */ /* 0x0003e80000100800 */
[----:B------:R2:W-:Y:S01]  /*10750*/  STL [R1+0x488], R21 ;  /* 0x0004881501007387 */ /* 0x0005e20000100800 */
[----:B0-----:R-:W-:-:S03]  /*10760*/  IMAD.MOV.U32 R2, RZ, RZ, c[0x0][0x188] ;  /* 0x00006200ff027624 */ /* 0x001fc600078e00ff */
[----:B------:R0:W-:Y:S01]  /*10770*/  STL [R1+0x498], R24 ;  /* 0x0004981801007387 */ /* 0x0001e20000100800 */
[C---:B-1----:R-:W-:Y:S02]  /*10780*/  IMAD R4, R2.reuse, 0x7f, RZ ;  /* 0x0000007f02047824 */ /* 0x042fe400078e02ff */
[C---:B--2---:R-:W-:Y:S02]  /*10790*/  IMAD R21, R2.reuse, 0xe2, RZ ;  /* 0x000000e202157824 */ /* 0x044fe400078e02ff */
[C---:B0-----:R-:W-:Y:S02]  /*107a0*/  IMAD R24, R2.reuse, 0x7d, RZ ;  /* 0x0000007d02187824 */ /* 0x041fe400078e02ff */
[----:B------:R-:W-:Y:S01]  /*107b0*/  IMAD R2, R2, 0xe6, RZ ;  /* 0x000000e602027824 */ /* 0x000fe200078e02ff */
[----:B------:R-:W-:-:S04]  /*107c0*/  LEA.HI.X.SX32 R4, R4, R3, 0x1, P2 ;  /* 0x0000000304047211 */ /* 0x000fc800010f0eff */
[-C--:B------:R-:W-:Y:S02]  /*107d0*/  IADD3 R2, P1, R2, R0.reuse, RZ ;  /* 0x0000000002027210 */ /* 0x080fe40007f3e0ff */
[----:B------:R-:W-:Y:S02]  /*107e0*/  IADD3 R21, P2, R21, R0, RZ ;  /* 0x0000000015157210 */ /* 0x000fe40007f5e0ff */
[----:B------:R-:W-:Y:S01]  /*107f0*/  LEA.HI.X.SX32 R24, R24, R3, 0x1, P4 ;  /* 0x0000000318187211 */ /* 0x000fe200020f0eff */
[----:B------:R0:W-:Y:S04]  /*10800*/  STL [R1+0x4a8], R2 ;  /* 0x0004a80201007387 */ /* 0x0001e80000100800 */
        /* <DEDUP_REMOVED lines=61> */
[----:B------:R-:W-:-:S05]  /*10be0*/  IADD3 R2, P5, R2, R0, RZ ;  /* 0x0000000002027210 */ /* 0x000fca0007fbe0ff */
[----:B------:R-:W-:Y:S04]  /*10bf0*/  STL [R1+0x548], R2 ;  /* 0x0005480201007387 */ /* 0x000fe80000100800 */
[----:B------:R0:W-:Y:S02]  /*10c00*/  STL [R1+0x4e4], R4 ;  /* 0x0004e40401007387 */ /* 0x0001e40000100800 */
[----:B0-----:R-:W-:Y:S02]  /*10c10*/  IADD3 R4, P6, R21, R0, RZ ;  /* 0x0000000015047210 */ /* 0x001fe40007fde0ff */
[----:B------:R-:W-:-:S03]  /*10c20*/  LEA.HI.X.SX32 R21, R24, R3, 0x1, P0 ;  /* 0x0000000318157211 */ /* 0x000fc600000f0eff */
[----:B------:R-:W-:Y:S01]  /*10c30*/  STL [R1+0x558], R4 ;  /* 0x0005580401007387 */ /* 0x000fe20000100800 */
[----:B------:R-:W-:-:S03]  /*10c40*/  IMAD.MOV.U32 R24, RZ, RZ, c[0x0][0x188] ;  /* 0x00006200ff187624 */ /* 0x000fc600078e00ff */
[----:B------:R0:W-:Y:S01]  /*10c50*/  STL [R1+0x4f4], R21 ;  /* 0x0004f41501007387 */ /* 0x0001e20000100800 */
[----:B------:R-:W-:Y:S02]  /*10c60*/  IMAD.MOV.U32 R2, RZ, RZ, c[0x0][0x188] ;  /* 0x00006200ff027624 */ /* 0x000fe400078e00ff */
[----:B------:R-:W-:Y:S02]  /*10c70*/  IMAD R24, R24, 0x67, RZ ;  /* 0x0000006718187824 */ /* 0x000fe400078e02ff */
[----:B0-----:R-:W-:-:S04]  /*10c80*/  IMAD.MOV.U32 R21, RZ, RZ, c[0x0][0x188] ;  /* 0x00006200ff157624 */ /* 0x001fc800078e00ff */
[----:B------:R-:W-:Y:S02]  /*10c90*/  IMAD R21, R21, 0xb6, RZ ;  /* 0x000000b615157824 */ /* 0x000fe400078e02ff */
[C---:B------:R-:W-:Y:S02]  /*10ca0*/  IMAD R4, R2.reuse, 0x65, RZ ;  /* 0x0000006502047824 */ /* 0x040fe400078e02ff */
[----:B------:R-:W-:Y:S01]  /*10cb0*/  IMAD R2, R2, 0xb2, RZ ;  /* 0x000000b202027824 */ /* 0x000fe200078e02ff */
[-C--:B------:R-:W-:Y:S02]  /*10cc0*/  IADD3 R21, P0, R21, R0.reuse, RZ ;  /* 0x0000000015157210 */ /* 0x080fe40007f1e0ff */
[-C--:B------:R-:W-:Y:S02]  /*10cd0*/  LEA.HI.X.SX32 R24, R24, R3.reuse, 0x1, P3 ;  /* 0x0000000318187211 */ /* 0x080fe400018f0eff */
[----:B------:R-:W-:Y:S01]  /*10ce0*/  IADD3 R2, P3, R2, R0, RZ ;  /* 0x0000000002027210 */ /* 0x000fe20007f7e0ff */
[----:B------:R0:W-:Y:S01]  /*10cf0*/  STL [R1+0x568], R21 ;  /* 0x0005681501007387 */ /* 0x0001e20000100800 */
[----:B------:R-:W-:-:S02]  /*10d00*/  LEA.HI.X.SX32 R4, R4, R3, 0x1, P1 ;  /* 0x0000000304047211 */ /* 0x000fc400008f0eff */
[----:B------:R-:W-:Y:S01]  /*10d10*/  IADD3 R27, P1, R27, R0, RZ ;  /* 0x000000001b1b7210 */ /* 0x000fe20007f3e0ff */
[----:B0-----:R-:W2:Y:S04]  /*10d20*/  LDL.LU R21, [R1+0xe70] ;  /* 0x000e700001157983 */ /* 0x001ea80000300800 */
[----:B------:R0:W-:Y:S04]  /*10d30*/  STL [R1+0x504], R24 ;  /* 0x0005041801007387 */ /* 0x0001e80000100800 */
[----:B0-----:R-:W3:Y:S04]  /*10d40*/  LDL.LU R24, [R1+0xe6c] ;  /* 0x000e6c0001187983 */ /* 0x001ee80000300800 */
[----:B------:R-:W-:Y:S04]  /*10d50*/  STL [R1+0x578], R2 ;  /* 0x0005780201007387 */ /* 0x000fe80000100800 */
[----:B------:R-:W-:Y:S04]  /*10d60*/  STL [R1+0x514], R4 ;  /* 0x0005140401007387 */ /* 0x000fe80000100800 */
[----:B------:R0:W-:Y:S04]  /*10d70*/  STL [R1+0x588], R27 ;  /* 0x0005881b01007387 */ /* 0x0001e80000100800 */
[----:B0-----:R-:W4:Y:S01]  /*10d80*/  LDL.LU R27, [R1+0xe68] ;  /* 0x000e6800011b7983 */ /* 0x001f220000300800 */
[----:B------:R-:W-:-:S04]  /*10d90*/  IMAD.MOV.U32 R2, RZ, RZ, c[0x0][0x188] ;  /* 0x00006200ff027624 */ /* 0x000fc800078e00ff */
[C---:B------:R-:W-:Y:S02]  /*10da0*/  IMAD R4, R2.reuse, 0x61, RZ ;  /* 0x0000006102047824 */ /* 0x040fe400078e02ff */
[----:B------:R-:W-:-:S05]  /*10db0*/  IMAD R2, R2, 0x63, RZ ;  /* 0x0000006302027824 */ /* 0x000fca00078e02ff */
[-C--:B------:R-:W-:Y:S02]  /*10dc0*/  LEA.HI.X.SX32 R2, R2, R3.reuse, 0x1, P2 ;  /* 0x0000000302027211 */ /* 0x080fe400010f0eff */
[----:B------:R-:W-:Y:S02]  /*10dd0*/  IADD3 R29, P2, R29, R0, RZ ;  /* 0x000000001d1d7210 */ /* 0x000fe40007f5e0ff */
[----:B------:R-:W-:Y:S01]  /*10de0*/  LEA.HI.X.SX32 R4, R4, R3, 0x1, P4 ;  /* 0x0000000304047211 */ /* 0x000fe200020f0eff */
[----:B------:R0:W-:Y:S04]  /*10df0*/  STL [R1+0x524], R2 ;  /* 0x0005240201007387 */ /* 0x0001e80000100800 */
[----:B------:R-:W-:Y:S01]  /*10e00*/  STL [R1+0x598], R29 ;  /* 0x0005981d01007387 */ /* 0x000fe20000100800 */
[----:B0-----:R-:W-:-:S03]  /*10e10*/  IMAD.MOV.U32 R2, RZ, RZ, c[0x0][0x188] ;  /* 0x00006200ff027624 */ /* 0x001fc600078e00ff */
[----:B------:R0:W-:Y:S01]  /*10e20*/  STL [R1+0x534], R4 ;  /* 0x0005340401007387 */ /* 0x0001e20000100800 */
[----:B------:R-:W-:Y:S01]  /*10e30*/  IADD3 R28, P4, R28, R0, RZ ;  /* 0x000000001c1c7210 */ /* 0x000fe20007f9e0ff */
[----:B0-----:R-:W-:-:S04]  /*10e40*/  IMAD R4, R2, 0x5d, RZ ;  /* 0x0000005d02047824 */ /* 0x001fc800078e02ff */
[----:B------:R-:W-:Y:S01]  /*10e50*/  STL [R1+0x5a8], R28 ;  /* 0x0005a81c01007387 */ /* 0x000fe20000100800 */
[-C--:B------:R-:W-:Y:S02]  /*10e60*/  LEA.HI.X.SX32 R4, R4, R3.reuse, 0x1, P6 ;  /* 0x0000000304047211 */ /* 0x080fe400030f0eff */
[-C--:B------:R-:W-:Y:S02]  /*10e70*/  IADD3 R25, P6, R25, R0.reuse, RZ ;  /* 0x0000000019197210 */ /* 0x080fe40007fde0ff */
[-C--:B------:R-:W-:Y:S02]  /*10e80*/  LEA.HI.X.SX32 R18, R18, R3.reuse, 0x1, P4 ;  /* 0x0000000312127211 */ /* 0x080fe400020f0eff */
[-C--:B------:R-:W-:Y:S02]  /*10e90*/  IADD3 R17, P4, R17, R0.reuse, RZ ;  /* 0x0000000011117210 */ /* 0x080fe40007f9e0ff */
[----:B------:R-:W-:Y:S02]  /*10ea0*/  LEA.HI.X.SX32 R15, R15, R3, 0x1, P6 ;  /* 0x000000030f0f7211 */ /* 0x000fe400030f0eff */
[----:B------:R-:W-:-:S02]  /*10eb0*/  IADD3 R14, P6, R14, R0, RZ ;  /* 0x000000000e0e7210 */ /* 0x000fc40007fde0ff */
[-C--:B--2---:R-:W-:Y:S02]  /*10ec0*/  LEA.HI.X.SX32 R21, R21, R3.reuse, 0x1, P1 ;  /* 0x0000000315157211 */ /* 0x084fe400008f0eff */
[-C--:B------:R-:W-:Y:S02]  /*10ed0*/  IADD3 R20, P1, R20, R0.reuse, RZ ;  /* 0x0000000014147210 */ /* 0x080fe40007f3e0ff */
[-C--:B---3--:R-:W-:Y:S02]  /*10ee0*/  LEA.HI.X.SX32 R24, R24, R3.reuse, 0x1, P0 ;  /* 0x0000000318187211 */ /* 0x088fe400000f0eff */
[-C--:B------:R-:W-:Y:S02]  /*10ef0*/  IADD3 R23, P0, R23, R0.reuse, RZ ;  /* 0x0000000017177210 */ /* 0x080fe40007f1e0ff */
[----:B----4-:R-:W-:Y:S02]  /*10f00*/  LEA.HI.X.SX32 R27, R27, R3, 0x1, P5 ;  /* 0x000000031b1b7211 */ /* 0x010fe400028f0eff */
[----:B------:R-:W-:-:S03]  /*10f10*/  IADD3 R26, P5, R26, R0, RZ ;  /* 0x000000001a1a7210 */ /* 0x000fc60007fbe0ff */
[----:B------:R-:W-:Y:S04]  /*10f20*/  STL [R1+0x544], R27 ;  /* 0x0005441b01007387 */ /* 0x000fe80000100800 */
[----:B------:R-:W-:Y:S04]  /*10f30*/  STL [R1+0x5b8], R26 ;  /* 0x0005b81a01007387 */ /* 0x000fe80000100800 */
[----:B------:R0:W-:Y:S02]  /*10f40*/  STL [R1+0x554], R4 ;  /* 0x0005540401007387 */ /* 0x0001e40000100800 */
[----:B0-----:R-:W-:-:S02]  /*10f50*/  IMAD R4, R2, 0x59, RZ ;  /* 0x0000005902047824 */ /* 0x001fc400078e02ff */
[----:B------:R-:W-:Y:S03]  /*10f60*/  STL [R1+0x5c8], R25 ;  /* 0x0005c81901007387 */ /* 0x000fe60000100800 */
[----:B------:R-:W-:Y:S01]  /*10f70*/  LEA.HI.X.SX32 R4, R4, R3, 0x1, P3 ;  /* 0x0000000304047211 */ /* 0x000fe200018f0eff */
[----:B------:R-:W-:Y:S04]  /*10f80*/  STL [R1+0x564], R24 ;  /* 0x0005641801007387 */ /* 0x000fe80000100800 */
[----:B------:R-:W-:Y:S01]  /*10f90*/  STL [R1+0x5d8], R23 ;  /* 0x0005d81701007387 */ /* 0x000fe20000100800 */
[----:B------:R-:W-:-:S03]  /*10fa0*/  IADD3 R22, P3, R22, R0, RZ ;  /* 0x0000000016167210 */ /* 0x000fc60007f7e0ff */
[----:B------:R0:W-:Y:S02]  /*10fb0*/  STL [R1+0x574], R4 ;  /* 0x0005740401007387 */ /* 0x0001e40000100800 */
[----:B0-----:R-:W-:Y:S02]  /*10fc0*/  IMAD R4, R2, 0x55, RZ ;  /* 0x0000005502047824 */ /* 0x001fe400078e02ff */
        /* <DEDUP_REMOVED lines=19> */
[----:B------:R0:W-:Y:S01]  /*11100*/  STL [R1+0x5d4], R4 ;  /* 0x0005d40401007387 */ /* 0x0001e20000100800 */
[-C--:B------:R-:W-:Y:S02]  /*11110*/  LEA.HI.X.SX32 R12, R12, R3.reuse, 0x1, P3 ;  /* 0x000000030c0c7211 */ /* 0x080fe400018f0eff */
[-C--:B------:R-:W-:Y:S01]  /*11120*/  IADD3 R11, P3, R11, R0.reuse, RZ ;  /* 0x000000000b0b7210 */ /* 0x080fe20007f7e0ff */
[----:B0-----:R-:W-:Y:S01]  /*11130*/  IMAD R4, R2, 0x49, RZ ;  /* 0x0000004902047824 */ /* 0x001fe200078e02ff */
[----:B------:R-:W-:Y:S04]  /*11140*/  STL [R1+0x450], R13 ;  /* 0x0004500d01007387 */ /* 0x000fe80000100800 */
        /* <DEDUP_REMOVED lines=9> */
[-C--:B------:R-:W-:Y:S02]  /*111e0*/  LEA.HI.X.SX32 R4, R4, R3.reuse, 0x1, P4 ;  /* 0x0000000304047211 */ /* 0x080fe400020f0eff */
[----:B------:R-:W-:Y:S01]  /*111f0*/  IADD3 R5, P4, R5, R0, RZ ;  /* 0x0000000005057210 */ /* 0x000fe20007f9e0ff */
[----:B------:R-:W-:Y:S01]  /*11200*/  STL [R1+0x604], R9 ;  /* 0x0006040901007387 */ /* 0x000fe20000100800 */
[----:B------:R-:W-:-:S03]  /*11210*/  LEA.HI.X.SX32 R6, R6, R3, 0x1, P5 ;  /* 0x0000000306067211 */ /* 0x000fc600028f0eff */
[----:B------:R-:W-:Y:S04]  /*11220*/  STL [R1+0x4b0], R8 ;  /* 0x0004b00801007387 */ /* 0x000fe80000100800 */
[----:B------:R0:W-:Y:S04]  /*11230*/  STL [R1+0x614], R4 ;  /* 0x0006140401007387 */ /* 0x0001e80000100800 */
[----:B------:R1:W-:Y:S01]  /*11240*/  STL [R1+0x4d0], R5 ;  /* 0x0004d00501007387 */ /* 0x0003e20000100800 */
[C---:B0-----:R-:W-:Y:S02]  /*11250*/  IMAD R4, R2.reuse, 0x41, RZ ;  /* 0x0000004102047824 */ /* 0x041fe400078e02ff */
[----:B-1----:R-:W-:Y:S01]  /*11260*/  IMAD R5, R2, 0x7e, RZ ;  /* 0x0000007e02057824 */ /* 0x002fe200078e02ff */
[----:B------:R0:W-:Y:S02]  /*11270*/  STL [R1+0x624], R6 ;  /* 0x0006240601007387 */ /* 0x0001e40000100800 */
[----:B------:R-:W-:-:S02]  /*11280*/  LEA.HI.X.SX32 R4, R4, R3, 0x1, P6 ;  /* 0x0000000304047211 */ /* 0x000fc400030f0eff */
[-C--:B------:R-:W-:Y:S02]  /*11290*/  IADD3 R7, P6, R7, R0.reuse, RZ ;  /* 0x0000000007077210 */ /* 0x080fe40007fde0ff */
[----:B0-----:R-:W-:-:S05]  /*112a0*/  IADD3 R6, P5, R5, R0, RZ ;  /* 0x0000000005067210 */ /* 0x001fca0007fbe0ff */
[----:B------:R0:W-:Y:S04]  /*112b0*/  STL [R1+0x648], R6 ;  /* 0x0006480601007387 */ /* 0x0001e80000100800 */
[----:B------:R-:W-:Y:S04]  /*112c0*/  STL [R1+0x634], R4 ;  /* 0x0006340401007387 */ /* 0x000fe80000100800 */
[----:B------:R1:W-:Y:S01]  /*112d0*/  STL [R1+0x4f0], R7 ;  /* 0x0004f00701007387 */ /* 0x0003e20000100800 */
[C---:B0-----:R-:W-:Y:S01]  /*112e0*/  IMAD R6, R2.reuse, 0x7a, RZ ;  /* 0x0000007a02067824 */ /* 0x041fe200078e02ff */
[----:B-1----:R-:W-:Y:S01]  /*112f0*/  LEA.HI.X.SX32 R7, R5, R3, 0x1, P0 ;  /* 0x0000000305077211 */ /* 0x002fe200000f0eff */
[----:B------:R-:W-:-:S02]  /*11300*/  IMAD R5, R2, 0x3f, RZ ;  /* 0x0000003f02057824 */ /* 0x000fc400078e02ff */
[----:B------:R-:W-:Y:S02]  /*11310*/  IMAD R4, R2, 0xcc, RZ ;  /* 0x000000cc02047824 */ /* 0x000fe400078e02ff */
[----:B------:R0:W-:Y:S01]  /*11320*/  STL [R1+0x44c], R7 ;  /* 0x00044c0701007387 */ /* 0x0001e20000100800 */
[-C--:B------:R-:W-:Y:S02]  /*11330*/  LEA.HI.X.SX32 R5, R5, R3.reuse, 0x1, P5 ;  /* 0x0000000305057211 */ /* 0x080fe400028f0eff */
[-C--:B------:R-:W-:Y:S02]  /*11340*/  IADD3 R4, P5, R4, R0.reuse, RZ ;  /* 0x0000000004047210 */ /* 0x080fe40007fbe0ff */
[C---:B0-----:R-:W-:Y:S02]  /*11350*/  IADD3 R7, P0, R6.reuse, R0, RZ ;  /* 0x0000000006077210 */ /* 0x041fe40007f1e0ff */
[----:B------:R-:W-:-:S03]  /*11360*/  LEA.HI.X.SX32 R6, R6, R3, 0x1, P3 ;  /* 0x0000000306067211 */ /* 0x000fc600018f0eff */
[----:B------:R0:W-:Y:S04]  /*11370*/  STL [R1+0x658], R7 ;  /* 0x0006580701007387 */ /* 0x0001e80000100800 */
[----:B------:R1:W-:Y:S01]  /*11380*/  STL [R1+0x644], R5 ;  /* 0x0006440501007387 */ /* 0x0003e20000100800 */
[----:B0-----:R-:W-:-:S03]  /*11390*/  IMAD R7, R2, 0x76, RZ ;  /* 0x0000007602077824 */ /* 0x001fc600078e02ff */
[----:B------:R0:W-:Y:S01]  /*113a0*/  STL [R1+0x510], R4 ;  /* 0x0005100401007387 */ /* 0x0001e20000100800 */
[----:B-1----:R-:W-:-:S03]  /*113b0*/  IMAD R5, R2, 0x3d, RZ ;  /* 0x0000003d02057824 */ /* 0x002fc600078e02ff */
[----:B------:R1:W-:Y:S01]  /*113c0*/  STL [R1+0x46c], R6 ;  /* 0x00046c0601007387 */ /* 0x0003e20000100800 */
[C---:B0-----:R-:W-:Y:S01]  /*113d0*/  IMAD R4, R2.reuse, 0xc4, RZ ;  /* 0x000000c402047824 */ /* 0x041fe200078e02ff */
[----:B-1----:R-:W-:Y:S02]  /*113e0*/  IADD3 R6, P3, R7, R0, RZ ;  /* 0x0000000007067210 */ /* 0x002fe40007f7e0ff */
[-C--:B------:R-:W-:Y:S01]  /*113f0*/  LEA.HI.X.SX32 R5, R5, R3.reuse, 0x1, P0 ;  /* 0x0000000305057211 */ /* 0x080fe200000f0eff */
[----:B------:R-:W-:Y:S02]  /*11400*/  IMAD R8, R2, 0x72, RZ ;  /* 0x0000007202087824 */ /* 0x000fe400078e02ff */
[----:B------:R0:W-:Y:S01]  /*11410*/  STL [R1+0x668], R6 ;  /* 0x0006680601007387 */ /* 0x0001e20000100800 */
[----:B------:R-:W-:-:S03]  /*11420*/  LEA.HI.X.SX32 R7, R7, R3, 0x1, P1 ;  /* 0x0000000307077211 */ /* 0x000fc600008f0eff */
[----:B------:R1:W-:Y:S01]  /*11430*/  STL [R1+0x654], R5 ;  /* 0x0006540501007387 */ /* 0x0003e20000100800 */
[-C--:B0-----:R-:W-:Y:S01]  /*11440*/  IADD3 R6, P0, R4, R0.reuse, RZ ;  /* 0x0000000004067210 */ /* 0x081fe20007f1e0ff */
[C---:B------:R-:W-:Y:S02]  /*11450*/  IMAD R4, R2.reuse, 0xbc, RZ ;  /* 0x000000bc02047824 */ /* 0x040fe400078e02ff */
[----:B-1----:R-:W-:Y:S02]  /*11460*/  IMAD R5, R2, 0x3b, RZ ;  /* 0x0000003b02057824 */ /* 0x002fe400078e02ff */
[----:B------:R0:W-:Y:S04]  /*11470*/  STL [R1+0x530], R6 ;  /* 0x0005300601007387 */ /* 0x0001e80000100800 */
[----:B------:R1:W-:Y:S01]  /*11480*/  STL [R1+0x48c], R7 ;  /* 0x00048c0701007387 */ /* 0x0003e20000100800 */
[----:B0-----:R-:W-:-:S02]  /*11490*/  IADD3 R6, P1, R8, R0, RZ ;  /* 0x0000000008067210 */ /* 0x001fc40007f3e0ff */
[----:B-1----:R-:W-:-:S03]  /*114a0*/  LEA.HI.X.SX32 R7, R5, R3, 0x1, P3 ;  /* 0x0000000305077211 */ /* 0x002fc600018f0eff */
[----:B------:R0:W-:Y:S01]  /*114b0*/  STL [R1+0x678], R6 ;  /* 0x0006780601007387 */ /* 0x0001e20000100800 */
[----:B------:R-:W-:-:S03]  /*114c0*/  IMAD R9, R2, 0x6e, RZ ;  /* 0x0000006e02097824 */ /* 0x000fc600078e02ff */
[----:B------:R1:W-:Y:S01]  /*114d0*/  STL [R1+0x664], R7 ;  /* 0x0006640701007387 */ /* 0x0003e20000100800 */
[-C--:B0-----:R-:W-:Y:S01]  /*114e0*/  IADD3 R6, P3, R4, R0.reuse, RZ ;  /* 0x0000000004067210 */ /* 0x081fe20007f7e0ff */
[C---:B------:R-:W-:Y:S02]  /*114f0*/  IMAD R5, R2.reuse, 0x39, RZ ;  /* 0x0000003902057824 */ /* 0x040fe400078e02ff */
[----:B------:R-:W-:Y:S02]  /*11500*/  IMAD R4, R2, 0xb4, RZ ;  /* 0x000000b402047824 */ /* 0x000fe400078e02ff */
[----:B------:R0:W-:Y:S01]  /*11510*/  STL [R1+0x550], R6 ;  /* 0x0005500601007387 */ /* 0x0001e20000100800 */
[-C--:B-1----:R-:W-:Y:S02]  /*11520*/  LEA.HI.X.SX32 R7, R5, R3.reuse, 0x1, P1 ;  /* 0x0000000305077211 */ /* 0x082fe400008f0eff */
[----:B0-----:R-:W-:Y:S02]  /*11530*/  LEA.HI.X.SX32 R6, R8, R3, 0x1, P2 ;  /* 0x0000000308067211 */ /* 0x001fe400010f0eff */
[----:B------:R-:W-:-:S03]  /*11540*/  IADD3 R8, P2, R9, R0, RZ ;  /* 0x0000000009087210 */ /* 0x000fc60007f5e0ff */
[----:B------:R0:W-:Y:S01]  /*11550*/  STL [R1+0x4ac], R6 ;  /* 0x0004ac0601007387 */ /* 0x0001e20000100800 */
[----:B------:R-:W-:-:S03]  /*11560*/  IMAD R10, R2, 0x6a, RZ ;  /* 0x0000006a020a7824 */ /* 0x000fc600078e02ff */
[----:B------:R-:W-:Y:S01]  /*11570*/  STL [R1+0x688], R8 ;  /* 0x0006880801007387 */ /* 0x000fe20000100800 */
[----:B0-----:R-:W-:-:S03]  /*11580*/  IADD3 R6, P1, R4, R0, RZ ;  /* 0x0000000004067210 */ /* 0x001fc60007f3e0ff */
[----:B------:R-:W-:Y:S01]  /*11590*/  STL [R1+0x674], R7 ;  /* 0x0006740701007387 */ /* 0x000fe20000100800 */
[----:B------:R-:W-:-:S03]  /*115a0*/  IMAD R5, R2, 0x37, RZ ;  /* 0x0000003702057824 */ /* 0x000fc600078e02ff */
[----:B------:R0:W-:Y:S01]  /*115b0*/  STL [R1+0x570], R6 ;  /* 0x0005700601007387 */ /* 0x0001e20000100800 */
[----:B------:R-:W-:Y:S01]  /*115c0*/  IMAD R4, R2, 0xac, RZ ;  /* 0x000000ac02047824 */ /* 0x000fe200078e02ff */
[-C--:B0-----:R-:W-:Y:S02]  /*115d0*/  LEA.HI.X.SX32 R6, R9, R3.reuse, 0x1, P4 ;  /* 0x0000000309067211 */ /* 0x081fe400020f0eff */
[----:B------:R-:W-:Y:S02]  /*115e0*/  IADD3 R8, P4, R10, R0, RZ ;  /* 0x000000000a087210 */ /* 0x000fe40007f9e0ff */
[----:B------:R-:W-:Y:S01]  /*115f0*/  LEA.HI.X.SX32 R7, R5, R3, 0x1, P2 ;  /* 0x0000000305077211 */ /* 0x000fe200010f0eff */
        /* <DEDUP_REMOVED lines=86> */
[-C--:B------:R-:W-:Y:S02]  /*11b60*/  IADD3 R8, P6, R18, R0.reuse, RZ ;  /* 0x0000000012087210 */ /* 0x080fe40007fde0ff */
[----:B------:R-:W-:Y:S01]  /*11b70*/  LEA.HI.X.SX32 R7, R5, R3, 0x1, P4 ;  /* 0x0000000305077211 */ /* 0x000fe200020f0eff */
[----:B------:R0:W-:Y:S01]  /*11b80*/  STL [R1+0x5cc], R6 ;  /* 0x0005cc0601007387 */ /* 0x0001e20000100800 */
[C---:B------:R-:W-:Y:S02]  /*11b90*/  IMAD R19, R2.reuse, 0x46, RZ ;  /* 0x0000004602137824 */ /* 0x040fe400078e02ff */
[----:B------:R-:W-:Y:S01]  /*11ba0*/  IMAD R5, R2, 0x25, RZ ;  /* 0x0000002502057824 */ /* 0x000fe200078e02ff */
[----:B------:R-:W-:Y:S01]  /*11bb0*/  STL [R1+0x718], R8 ;  /* 0x0007180801007387 */ /* 0x000fe20000100800 */
[----:B0-----:R-:W-:-:S03]  /*11bc0*/  IADD3 R6, P4, R4, R0, RZ ;  /* 0x0000000004067210 */ /* 0x001fc60007f9e0ff */
[----:B------:R0:W-:Y:S01]  /*11bd0*/  STL [R1+0x704], R7 ;  /* 0x0007040701007387 */ /* 0x0001e20000100800 */
[----:B------:R-:W-:-:S03]  /*11be0*/  IMAD R4, R2, 0xc8, RZ ;  /* 0x000000c802047824 */ /* 0x000fc600078e02ff */
[----:B------:R1:W-:Y:S01]  /*11bf0*/  STL [R1+0x4e0], R6 ;  /* 0x0004e00601007387 */ /* 0x0003e20000100800 */
[----:B------:R-:W-:Y:S01]  /*11c00*/  IMAD R20, R2, 0x42, RZ ;  /* 0x0000004202147824 */ /* 0x000fe200078e02ff */
[-C--:B0-----:R-:W-:Y:S02]  /*11c10*/  LEA.HI.X.SX32 R7, R5, R3.reuse, 0x1, P6 ;  /* 0x0000000305077211 */ /* 0x081fe400030f0eff */
[-C--:B-1----:R-:W-:Y:S02]  /*11c20*/  LEA.HI.X.SX32 R6, R18, R3.reuse, 0x1, P5 ;  /* 0x0000000312067211 */ /* 0x082fe400028f0eff */
[CC--:B------:R-:W-:Y:S01]  /*11c30*/  IADD3 R8, P5, R19.reuse, R0.reuse, RZ ;  /* 0x0000000013087210 */ /* 0x0c0fe20007fbe0ff */
[----:B------:R-:W-:Y:S02]  /*11c40*/  IMAD R5, R2, 0x23, RZ ;  /* 0x0000002302057824 */ /* 0x000fe400078e02ff */
[----:B------:R0:W-:Y:S04]  /*11c50*/  STL [R1+0x5ec], R6 ;  /* 0x0005ec0601007387 */ /* 0x0001e80000100800 */
[----:B------:R1:W-:Y:S04]  /*11c60*/  STL [R1+0x728], R8 ;  /* 0x0007280801007387 */ /* 0x0003e80000100800 */
[----:B------:R2:W-:Y:S01]  /*11c70*/  STL [R1+0x714], R7 ;  /* 0x0007140701007387 */ /* 0x0005e20000100800 */
[----:B0-----:R-:W-:Y:S01]  /*11c80*/  IADD3 R6, P6, R4, R0, RZ ;  /* 0x0000000004067210 */ /* 0x001fe20007fde0ff */
[----:B------:R-:W-:Y:S01]  /*11c90*/  IMAD R4, R2, 0xb8, RZ ;  /* 0x000000b802047824 */ /* 0x000fe200078e02ff */
[----:B-1----:R-:W-:-:S03]  /*11ca0*/  LEA.HI.X.SX32 R8, R19, R3, 0x1, P0 ;  /* 0x0000000313087211 */ /* 0x002fc600000f0eff */
[----:B------:R0:W-:Y:S01]  /*11cb0*/  STL [R1+0x520], R6 ;  /* 0x0005200601007387 */ /* 0x0001e20000100800 */
[----:B--2---:R-:W-:-:S03]  /*11cc0*/  IADD3 R7, P0, R20, R0, RZ ;  /* 0x0000000014077210 */ /* 0x004fc60007f1e0ff */
[----:B------:R-:W-:Y:S01]  /*11cd0*/  STL [R1+0x60c], R8 ;  /* 0x00060c0801007387 */ /* 0x000fe20000100800 */
[----:B------:R-:W-:-:S03]  /*11ce0*/  IMAD R21, R2, 0x7c, RZ ;  /* 0x0000007c02157824 */ /* 0x000fc600078e02ff */
[----:B------:R1:W-:Y:S01]  /*11cf0*/  STL [R1+0x738], R7 ;  /* 0x0007380701007387 */ /* 0x0003e20000100800 */
[-C--:B0-----:R-:W-:Y:S02]  /*11d00*/  LEA.HI.X.SX32 R6, R5, R3.reuse, 0x1, P5 ;  /* 0x0000000305067211 */ /* 0x081fe400028f0eff */
[-C--:B------:R-:W-:Y:S01]  /*11d10*/  IADD3 R4, P5, R4, R0.reuse, RZ ;  /* 0x0000000004047210 */ /* 0x080fe20007fbe0ff */
[C---:B------:R-:W-:Y:S02]  /*11d20*/  IMAD R5, R2.reuse, 0x21, RZ ;  /* 0x0000002102057824 */ /* 0x040fe400078e02ff */
[----:B------:R-:W-:Y:S01]  /*11d30*/  IMAD R22, R2, 0x3e, RZ ;  /* 0x0000003e02167824 */ /* 0x000fe200078e02ff */
[----:B-1----:R-:W-:Y:S01]  /*11d40*/  LEA.HI.X.SX32 R7, R20, R3, 0x1, P3 ;  /* 0x0000000314077211 */ /* 0x002fe200018f0eff */
[----:B------:R0:W-:Y:S04]  /*11d50*/  STL [R1+0x724], R6 ;  /* 0x0007240601007387 */ /* 0x0001e80000100800 */
[----:B------:R1:W-:Y:S04]  /*11d60*/  STL [R1+0x560], R4 ;  /* 0x0005600401007387 */ /* 0x0003e80000100800 */
[----:B------:R2:W-:Y:S01]  /*11d70*/  STL [R1+0x62c], R7 ;  /* 0x00062c0701007387 */ /* 0x0005e20000100800 */
[----:B0-----:R-:W-:Y:S01]  /*11d80*/  IADD3 R6, P3, R21, R0, RZ ;  /* 0x0000000015067210 */ /* 0x001fe20007f7e0ff */
[----:B-1----:R-:W-:-:S04]  /*11d90*/  IMAD R4, R2, 0xa8, RZ ;  /* 0x000000a802047824 */ /* 0x002fc800078e02ff */
[----:B------:R0:W-:Y:S01]  /*11da0*/  STL [R1+0x650], R6 ;  /* 0x0006500601007387 */ /* 0x0001e20000100800 */
[-C--:B--2---:R-:W-:Y:S02]  /*11db0*/  LEA.HI.X.SX32 R7, R5, R3.reuse, 0x1, P0 ;  /* 0x0000000305077211 */ /* 0x084fe400000f0eff */
[-C--:B------:R-:W-:Y:S01]  /*11dc0*/  IADD3 R5, P0, R22, R0.reuse, RZ ;  /* 0x0000000016057210 */ /* 0x080fe20007f1e0ff */
[----:B------:R-:W-:Y:S02]  /*11dd0*/  IMAD R23, R2, 0x74, RZ ;  /* 0x0000007402177824 */ /* 0x000fe400078e02ff */
[----:B------:R1:W-:Y:S01]  /*11de0*/  STL [R1+0x734], R7 ;  /* 0x0007340701007387 */ /* 0x0003e20000100800 */
[-C--:B0-----:R-:W-:Y:S02]  /*11df0*/  LEA.HI.X.SX32 R6, R21, R3.reuse, 0x1, P1 ;  /* 0x0000000315067211 */ /* 0x081fe400008f0eff */
[----:B------:R-:W-:Y:S01]  /*11e00*/  IADD3 R4, P1, R4, R0, RZ ;  /* 0x0000000004047210 */ /* 0x000fe20007f3e0ff */
[----:B------:R0:W-:Y:S01]  /*11e10*/  STL [R1+0x748], R5 ;  /* 0x0007480501007387 */ /* 0x0001e20000100800 */
[----:B------:R-:W-:Y:S01]  /*11e20*/  IMAD R24, R2, 0x3a, RZ ;  /* 0x0000003a02187824 */ /* 0x000fe200078e02ff */
[----:B-1----:R-:W-:-:S02]  /*11e30*/  LEA.HI.X.SX32 R7, R22, R3, 0x1, P3 ;  /* 0x0000000316077211 */ /* 0x002fc400018f0eff */
[----:B------:R1:W-:Y:S01]  /*11e40*/  STL [R1+0x45c], R6 ;  /* 0x00045c0601007387 */ /* 0x0003e20000100800 */
[----:B0-----:R-:W-:-:S03]  /*11e50*/  IMAD R5, R2, 0x1f, RZ ;  /* 0x0000001f02057824 */ /* 0x001fc600078e02ff */
[----:B------:R0:W-:Y:S04]  /*11e60*/  STL [R1+0x5a0], R4 ;  /* 0x0005a00401007387 */ /* 0x0001e80000100800 */
[----:B------:R2:W-:Y:S01]  /*11e70*/  STL [R1+0x64c], R7 ;  /* 0x00064c0701007387 */ /* 0x0005e20000100800 */
[----:B-1----:R-:W-:Y:S01]  /*11e80*/  IADD3 R6, P3, R23, R0, RZ ;  /* 0x0000000017067210 */ /* 0x002fe20007f7e0ff */
[----:B0-----:R-:W-:-:S04]  /*11e90*/  IMAD R4, R2, 0x98, RZ ;  /* 0x0000009802047824 */ /* 0x001fc800078e02ff */
        /* <DEDUP_REMOVED lines=14> */
[-C--:B-1----:R-:W-:Y:S01]  /*11f80*/  IADD3 R6, P3, R25, R0.reuse, RZ ;  /* 0x0000000019067210 */ /* 0x082fe20007f7e0ff */
[C---:B------:R-:W-:Y:S02]  /*11f90*/  IMAD R27, R2.reuse, 0x64, RZ ;  /* 0x00000064021b7824 */ /* 0x040fe400078e02ff */
[----:B0-----:R-:W-:Y:S01]  /*11fa0*/  IMAD R4, R2, 0x88, RZ ;  /* 0x0000008802047824 */ /* 0x001fe200078e02ff */
[----:B--2---:R-:W-:Y:S02]  /*11fb0*/  LEA.HI.X.SX32 R7, R5, R3, 0x1, P0 ;  /* 0x0000000305077211 */ /* 0x004fe400000f0eff */
[----:B------:R-:W-:Y:S01]  /*11fc0*/  IADD3 R5, P0, R26, R0, RZ ;  /* 0x000000001a057210 */ /* 0x000fe20007f1e0ff */
[----:B------:R0:W-:Y:S04]  /*11fd0*/  STL [R1+0x690], R6 ;  /* 0x0006900601007387 */ /* 0x0001e80000100800 */
[----:B------:R1:W-:Y:S01]  /*11fe0*/  STL [R1+0x754], R7 ;  /* 0x0007540701007387 */ /* 0x0003e20000100800 */
[----:B------:R-:W-:-:S03]  /*11ff0*/  IMAD R28, R2, 0x32, RZ ;  /* 0x00000032021c7824 */ /* 0x000fc600078e02ff */
[----:B------:R2:W-:Y:S01]  /*12000*/  STL [R1+0x768], R5 ;  /* 0x0007680501007387 */ /* 0x0005e20000100800 */
[-C--:B0-----:R-:W-:Y:S02]  /*12010*/  LEA.HI.X.SX32 R6, R25, R3.reuse, 0x1, P4 ;  /* 0x0000000319067211 */ /* 0x081fe400020f0eff */
[----:B------:R-:W-:Y:S02]  /*12020*/  IADD3 R4, P4, R4, R0, RZ ;  /* 0x0000000004047210 */ /* 0x000fe40007f9e0ff */
[----:B-1----:R-:W-:Y:S01]  /*12030*/  LEA.HI.X.SX32 R7, R26, R3, 0x1, P3 ;  /* 0x000000031a077211 */ /* 0x002fe200018f0eff */
[----:B------:R0:W-:Y:S01]  /*12040*/  STL [R1+0x4dc], R6 ;  /* 0x0004dc0601007387 */ /* 0x0001e20000100800 */
[----:B--2---:R-:W-:-:S03]  /*12050*/  IMAD R5, R2, 0x1b, RZ ;  /* 0x0000001b02057824 */ /* 0x004fc600078e02ff */
[----:B------:R1:W-:Y:S02]  /*12060*/  STL [R1+0x620], R4 ;  /* 0x0006200401007387 */ /* 0x0003e40000100800 */
[----:B------:R-:W-:Y:S02]  /*12070*/  LEA.HI.X.SX32 R5, R5, R3, 0x1, P0 ;  /* 0x0000000305057211 */ /* 0x000fe400000f0eff */
[----:B0-----:R-:W-:Y:S01]  /*12080*/  IADD3 R6, P3, R27, R0, RZ ;  /* 0x000000001b067210 */ /* 0x001fe20007f7e0ff */
[----:B------:R0:W-:Y:S01]  /*12090*/  STL [R1+0x68c], R7 ;  /* 0x00068c0701007387 */ /* 0x0001e20000100800 */
[----:B-1----:R-:W-:-:S03]  /*120a0*/  IMAD R4, R2, 0xf0, RZ ;  /* 0x000000f002047824 */ /* 0x002fc600078e02ff */
[----:B------:R1:W-:Y:S01]  /*120b0*/  STL [R1+0x6b0], R6 ;  /* 0x0006b00601007387 */ /* 0x0003e20000100800 */
[----:B------:R-:W-:Y:S01]  /*120c0*/  IMAD R29, R2, 0x5c, RZ ;  /* 0x0000005c021d7824 */ /* 0x000fe200078e02ff */
[CC--:B0-----:R-:W-:Y:S02]  /*120d0*/  IADD3 R7, P0, R28.reuse, R0.reuse, RZ ;  /* 0x000000001c077210 */ /* 0x0c1fe40007f1e0ff */
[----:B------:R0:W-:Y:S01]  /*120e0*/  STL [R1+0x764], R5 ;  /* 0x0007640501007387 */ /* 0x0001e20000100800 */
[-C--:B------:R-:W-:Y:S02]  /*120f0*/  LEA.HI.X.SX32 R8, R28, R3.reuse, 0x1, P3 ;  /* 0x000000031c087211 */ /* 0x080fe400018f0eff */
[----:B-1----:R-:W-:Y:S01]  /*12100*/  LEA.HI.X.SX32 R6, R27, R3, 0x1, P6 ;  /* 0x000000031b067211 */ /* 0x002fe200030f0eff */
[----:B------:R1:W-:Y:S01]  /*12110*/  STL [R1+0x778], R7 ;  /* 0x0007780701007387 */ /* 0x0003e20000100800 */
[----:B0-----:R-:W-:Y:S01]  /*12120*/  IADD3 R5, P6, R4, R0, RZ ;  /* 0x0000000004057210 */ /* 0x001fe20007fde0ff */
[----:B------:R-:W-:-:S02]  /*12130*/  IMAD R4, R2, 0x19, RZ ;  /* 0x0000001902047824 */ /* 0x000fc400078e02ff */
[----:B------:R0:W-:Y:S01]  /*12140*/  STL [R1+0x51c], R6 ;  /* 0x00051c0601007387 */ /* 0x0001e20000100800 */
[----:B-1----:R-:W-:-:S03]  /*12150*/  IMAD R7, R2, 0x2e, RZ ;  /* 0x0000002e02077824 */ /* 0x002fc600078e02ff */
[----:B------:R1:W-:Y:S04]  /*12160*/  STL [R1+0x480], R5 ;  /* 0x0004800501007387 */ /* 0x0003e80000100800 */
[----:B------:R2:W-:Y:S01]  /*12170*/  STL [R1+0x6ac], R8 ;  /* 0x0006ac0801007387 */ /* 0x0005e20000100800 */
[-C--:B0-----:R-:W-:Y:S02]  /*12180*/  IADD3 R6, P3, R29, R0.reuse, RZ ;  /* 0x000000001d067210 */ /* 0x081fe40007f7e0ff */
[-C--:B-1----:R-:W-:Y:S01]  /*12190*/  LEA.HI.X.SX32 R5, R4, R3.reuse, 0x1, P0 ;  /* 0x0000000304057211 */ /* 0x082fe200000f0eff */
[C---:B------:R-:W-:Y:S01]  /*121a0*/  IMAD R4, R2.reuse, 0xd0, RZ ;  /* 0x000000d002047824 */ /* 0x040fe200078e02ff */
[-C--:B--2---:R-:W-:Y:S01]  /*121b0*/  IADD3 R8, P0, R7, R0.reuse, RZ ;  /* 0x0000000007087210 */ /* 0x084fe20007f1e0ff */
[----:B------:R0:W-:Y:S04]  /*121c0*/  STL [R1+0x6d0], R6 ;  /* 0x0006d00601007387 */ /* 0x0001e80000100800 */
[----:B------:R1:W-:Y:S04]  /*121d0*/  STL [R1+0x774], R5 ;  /* 0x0007740501007387 */ /* 0x0003e80000100800 */
[----:B------:R2:W-:Y:S01]  /*121e0*/  STL [R1+0x788], R8 ;  /* 0x0007880801007387 */ /* 0x0005e20000100800 */
[----:B0-----:R-:W-:Y:S01]  /*121f0*/  LEA.HI.X.SX32 R6, R29, R3, 0x1, P5 ;  /* 0x000000031d067211 */ /* 0x001fe200028f0eff */
[----:B-1----:R-:W-:Y:S01]  /*12200*/  IMAD R5, R2, 0x54, RZ ;  /* 0x0000005402057824 */ /* 0x002fe200078e02ff */
[----:B--2---:R-:W-:-:S03]  /*12210*/  IADD3 R8, P5, R4, R0, RZ ;  /* 0x0000000004087210 */ /* 0x004fc60007fbe0ff */
[----:B------:R0:W-:Y:S01]  /*12220*/  STL [R1+0x55c], R6 ;  /* 0x00055c0601007387 */ /* 0x0001e20000100800 */
[-C--:B------:R-:W-:Y:S01]  /*12230*/  LEA.HI.X.SX32 R9, R7, R3.reuse, 0x1, P3 ;  /* 0x0000000307097211 */ /* 0x080fe200018f0eff */
[C---:B------:R-:W-:Y:S02]  /*12240*/  IMAD R4, R2.reuse, 0x17, RZ ;  /* 0x0000001702047824 */ /* 0x040fe400078e02ff */
[----:B------:R1:W-:Y:S01]  /*12250*/  STL [R1+0x500], R8 ;  /* 0x0005000801007387 */ /* 0x0003e20000100800 */
[----:B0-----:R-:W-:Y:S01]  /*12260*/  IMAD R6, R2, 0x2a, RZ ;  /* 0x0000002a02067824 */ /* 0x001fe200078e02ff */
[----:B-1----:R-:W-:Y:S02]  /*12270*/  IADD3 R8, P3, R5, R0, RZ ;  /* 0x0000000005087210 */ /* 0x002fe40007f7e0ff */
[----:B------:R-:W-:Y:S01]  /*12280*/  STL [R1+0x6cc], R9 ;  /* 0x0006cc0901007387 */ /* 0x000fe20000100800 */
[----:B------:R-:W-:Y:S01]  /*12290*/  LEA.HI.X.SX32 R7, R4, R3, 0x1, P0 ;  /* 0x0000000304077211 */ /* 0x000fe200000f0eff */
[----:B------:R-:W-:-:S02]  /*122a0*/  IMAD R4, R2, 0xb0, RZ ;  /* 0x000000b002047824 */ /* 0x000fc400078e02ff */
[----:B------:R0:W-:Y:S04]  /*122b0*/  STL [R1+0x6f0], R8 ;  /* 0x0006f00801007387 */ /* 0x0001e80000100800 */
[----:B------:R1:W-:Y:S01]  /*122c0*/  STL [R1+0x784], R7 ;  /* 0x0007840701007387 */ /* 0x0003e20000100800 */
[----:B0-----:R-:W-:Y:S02]  /*122d0*/  IADD3 R8, P0, R6, R0, RZ ;  /* 0x0000000006087210 */ /* 0x001fe40007f1e0ff */
[----:B-1----:R-:W-:-:S03]  /*122e0*/  LEA.HI.X.SX32 R7, R5, R3, 0x1, P1 ;  /* 0x0000000305077211 */ /* 0x002fc600008f0eff */
[----:B------:R0:W-:Y:S01]  /*122f0*/  STL [R1+0x798], R8 ;  /* 0x0007980801007387 */ /* 0x0001e20000100800 */
[----:B------:R-:W-:Y:S01]  /*12300*/  IMAD R5, R2, 0x4c, RZ ;  /* 0x0000004c02057824 */ /* 0x000fe200078e02ff */
[----:B------:R-:W-:Y:S02]  /*12310*/  LEA.HI.X.SX32 R9, R6, R3, 0x1, P3 ;  /* 0x0000000306097211 */ /* 0x000fe400018f0eff */
[----:B------:R1:W-:Y:S01]  /*12320*/  STL [R1+0x59c], R7 ;  /* 0x00059c0701007387 */ /* 0x0003e20000100800 */
[----:B0-----:R-:W-:Y:S01]  /*12330*/  IADD3 R8, P1, R4, R0, RZ ;  /* 0x0000000004087210 */ /* 0x001fe20007f3e0ff */
[----:B------:R-:W-:-:S04]  /*12340*/  IMAD R4, R2, 0x15, RZ ;  /* 0x0000001502047824 */ /* 0x000fc800078e02ff */
[----:B------:R0:W-:Y:S01]  /*12350*/  STL [R1+0x580], R8 ;  /* 0x0005800801007387 */ /* 0x0001e20000100800 */
[----:B-1----:R-:W-:Y:S01]  /*12360*/  IMAD R7, R2, 0x26, RZ ;  /* 0x0000002602077824 */ /* 0x002fe200078e02ff */
[----:B------:R-:W-:Y:S02]  /*12370*/  LEA.HI.X.SX32 R6, R4, R3, 0x1, P0 ;  /* 0x0000000304067211 */ /* 0x000fe400000f0eff */
[----:B------:R-:W-:Y:S01]  /*12380*/  STL [R1+0x6ec], R9 ;  /* 0x0006ec0901007387 */ /* 0x000fe20000100800 */
[----:B0-----:R-:W-:Y:S01]  /*12390*/  IADD3 R8, P3, R5, R0, RZ ;  /* 0x0000000005087210 */ /* 0x001fe20007f7e0ff */
[----:B------:R-:W-:-:S04]  /*123a0*/  IMAD R4, R2, 0x90, RZ ;  /* 0x0000009002047824 */ /* 0x000fc800078e02ff */
[----:B------:R0:W-:Y:S04]  /*123b0*/  STL [R1+0x710], R8 ;  /* 0x0007100801007387 */ /* 0x0001e80000100800 */
[----:B------:R1:W-:Y:S01]  /*123c0*/  STL [R1+0x794], R6 ;  /* 0x0007940601007387 */ /* 0x0003e20000100800 */
[----:B0-----:R-:W-:Y:S02]  /*123d0*/  IADD3 R8, P0, R7, R0, RZ ;  /* 0x0000000007087210 */ /* 0x001fe40007f1e0ff */
[----:B-1----:R-:W-:-:S03]  /*123e0*/  LEA.HI.X.SX32 R6, R5, R3, 0x1, P2 ;  /* 0x0000000305067211 */ /* 0x002fc600010f0eff */
[----:B------:R0:W-:Y:S01]  /*123f0*/  STL [R1+0x7a8], R8 ;  /* 0x0007a80801007387 */ /* 0x0001e20000100800 */
[----:B------:R-:W-:-:S03]  /*12400*/  IMAD R5, R2, 0x44, RZ ;  /* 0x0000004402057824 */ /* 0x000fc600078e02ff */
[----:B------:R1:W-:Y:S01]  /*12410*/  STL [R1+0x5dc], R6 ;  /* 0x0005dc0601007387 */ /* 0x0003e20000100800 */
[----:B------:R-:W-:Y:S02]  /*12420*/  LEA.HI.X.SX32 R9, R7, R3, 0x1, P3 ;  /* 0x0000000307097211 */ /* 0x000fe400018f0eff */
[----:B0-----:R-:W-:Y:S01]  /*12430*/  IADD3 R8, P2, R4, R0, RZ ;  /* 0x0000000004087210 */ /* 0x001fe20007f5e0ff */
[----:B-1----:R-:W-:-:S04]  /*12440*/  IMAD R6, R2, 0x13, RZ ;  /* 0x0000001302067824 */ /* 0x002fc800078e02ff */
[----:B------:R0:W-:Y:S01]  /*12450*/  STL [R1+0x600], R8 ;  /* 0x0006000801007387 */ /* 0x0001e20000100800 */
[----:B------:R-:W-:Y:S01]  /*12460*/  IMAD R4, R2, 0x22, RZ ;  /* 0x0000002202047824 */ /* 0x000fe200078e02ff */
[----:B------:R-:W-:Y:S01]  /*12470*/  LEA.HI.X.SX32 R7, R6, R3, 0x1, P0 ;  /* 0x0000000306077211 */ /* 0x000fe200000f0eff */
[----:B------:R-:W-:Y:S01]  /*12480*/  IMAD R6, R2, 0xe0, RZ ;  /* 0x000000e002067824 */ /* 0x000fe200078e02ff */
[----:B------:R-:W-:Y:S01]  /*12490*/  STL [R1+0x70c], R9 ;  /* 0x00070c0901007387 */ /* 0x000fe20000100800 */
[----:B0-----:R-:W-:-:S05]  /*124a0*/  IADD3 R8, P3, R5, R0, RZ ;  /* 0x0000000005087210 */ /* 0x001fca0007f7e0ff */
[----:B------:R0:W-:Y:S04]  /*124b0*/  STL [R1+0x730], R8 ;  /* 0x0007300801007387 */ /* 0x0001e80000100800 */
[----:B------:R1:W-:Y:S01]  /*124c0*/  STL [R1+0x7a4], R7 ;  /* 0x0007a40701007387 */ /* 0x0003e20000100800 */
[-C--:B0-----:R-:W-:Y:S02]  /*124d0*/  IADD3 R8, P0, R4, R0.reuse, RZ ;  /* 0x0000000004087210 */ /* 0x081fe40007f1e0ff */
[-C--:B-1----:R-:W-:Y:S01]  /*124e0*/  LEA.HI.X.SX32 R7, R5, R3.reuse, 0x1, P4 ;  /* 0x0000000305077211 */ /* 0x082fe200020f0eff */
[----:B------:R-:W-:Y:S01]  /*124f0*/  IMAD R5, R2, 0x78, RZ ;  /* 0x0000007802057824 */ /* 0x000fe200078e02ff */
[----:B------:R-:W-:Y:S01]  /*12500*/  IADD3 R6, P4, R6, R0, RZ ;  /* 0x0000000006067210 */ /* 0x000fe20007f9e0ff */
[----:B------:R0:W-:Y:S01]  /*12510*/  STL [R1+0x7b8], R8 ;  /* 0x0007b80801007387 */ /* 0x0001e20000100800 */
[----:B------:R-:W-:-:S03]  /*12520*/  LEA.HI.X.SX32 R4, R4, R3, 0x1, P3 ;  /* 0x0000000304047211 */ /* 0x000fc600018f0eff */
[----:B------:R1:W-:Y:S04]  /*12530*/  STL [R1+0x61c], R7 ;  /* 0x00061c0701007387 */ /* 0x0003e80000100800 */
[----:B------:R2:W-:Y:S01]  /*12540*/  STL [R1+0x4c0], R6 ;  /* 0x0004c00601007387 */ /* 0x0005e20000100800 */
[----:B0-----:R-:W-:Y:S01]  /*12550*/  IADD3 R8, P3, R5, R0, RZ ;  /* 0x0000000005087210 */ /* 0x001fe20007f7e0ff */
[C---:B-1----:R-:W-:Y:S02]  /*12560*/  IMAD R7, R2.reuse, 0x11, RZ ;  /* 0x0000001102077824 */ /* 0x042fe400078e02ff */
[----:B------:R0:W-:Y:S01]  /*12570*/  STL [R1+0x72c], R4 ;  /* 0x00072c0401007387 */ /* 0x0001e20000100800 */
[C---:B--2---:R-:W-:Y:S02]  /*12580*/  IMAD R6, R2.reuse, 0x3c, RZ ;  /* 0x0000003c02067824 */ /* 0x044fe400078e02ff */
[-C--:B------:R-:W-:Y:S01]  /*12590*/  LEA.HI.X.SX32 R9, R7, R3.reuse, 0x1, P0 ;  /* 0x0000000307097211 */ /* 0x080fe200000f0eff */
[----:B------:R1:W-:Y:S01]  /*125a0*/  STL [R1+0x660], R8 ;  /* 0x0006600801007387 */ /* 0x0003e20000100800 */
[----:B------:R-:W-:Y:S01]  /*125b0*/  LEA.HI.X.SX32 R7, R5, R3, 0x1, P6 ;  /* 0x0000000305077211 */ /* 0x000fe200030f0eff */
[----:B------:R-:W-:-:S02]  /*125c0*/  IMAD R5, R2, 0xa0, RZ ;  /* 0x000000a002057824 */ /* 0x000fc400078e02ff */
[----:B0-----:R-:W-:Y:S01]  /*125d0*/  IMAD R4, R2, 0x1e, RZ ;  /* 0x0000001e02047824 */ /* 0x001fe200078e02ff */
[----:B------:R-:W-:Y:S01]  /*125e0*/  STL [R1+0x7b4], R9 ;  /* 0x0007b40901007387 */ /* 0x000fe20000100800 */
[----:B-1----:R-:W-:-:S05]  /*125f0*/  IADD3 R8, P0, R6, R0, RZ ;  /* 0x0000000006087210 */ /* 0x002fca0007f1e0ff */
        /* <DEDUP_REMOVED lines=13> */
[----:B--2---:R-:W-:Y:S02]  /*126d0*/  IMAD R5, R2, 0x34, RZ ;  /* 0x0000003402057824 */ /* 0x004fe400078e02ff */
[-C--:B------:R-:W-:Y:S01]  /*126e0*/  LEA.HI.X.SX32 R9, R7, R3.reuse, 0x1, P6 ;  /* 0x0000000307097211 */ /* 0x080fe200030f0eff */
[----:B------:R1:W-:Y:S01]  /*126f0*/  STL [R1+0x6a0], R8 ;  /* 0x0006a00801007387 */ /* 0x0003e20000100800 */
[----:B------:R-:W-:Y:S01]  /*12700*/  LEA.HI.X.SX32 R7, R6, R3, 0x1, P5 ;  /* 0x0000000306077211 */ /* 0x000fe200028f0eff */
[----:B0-----:R-:W-:-:S02]  /*12710*/  IMAD R4, R2, 0x1a, RZ ;  /* 0x0000001a02047824 */ /* 0x001fc400078e02ff */
[----:B------:R-:W-:Y:S01]  /*12720*/  STL [R1+0x7c4], R9 ;  /* 0x0007c40901007387 */ /* 0x000fe20000100800 */
[----:B-1----:R-:W-:Y:S01]  /*12730*/  IADD3 R8, P6, R5, R0, RZ ;  /* 0x0000000005087210 */ /* 0x002fe20007fde0ff */
        /* <DEDUP_REMOVED lines=8> */
[----:B0-----:R-:W-:Y:S01]  /*127c0*/  IADD3 R8, P0, R6, R0, RZ ;  /* 0x0000000006087210 */ /* 0x001fe20007f1e0ff */
[----:B------:R-:W-:Y:S01]  /*127d0*/  IMAD R6, R2, 0xd, RZ ;  /* 0x0000000d02067824 */ /* 0x000fe200078e02ff */
[----:B-1----:R-:W-:-:S03]  /*127e0*/  LEA.HI.X.SX32 R7, R4, R3, 0x1, P6 ;  /* 0x0000000304077211 */ /* 0x002fc600030f0eff */
[----:B------:R0:W-:Y:S01]  /*127f0*/  STL [R1+0x540], R8 ;  /* 0x0005400801007387 */ /* 0x0001e20000100800 */
[----:B------:R-:W-:Y:S01]  /*12800*/  IMAD R4, R2, 0x2c, RZ ;  /* 0x0000002c02047824 */ /* 0x000fe200078e02ff */
[-C--:B------:R-:W-:Y:S02]  /*12810*/  LEA.HI.X.SX32 R6, R6, R3.reuse, 0x1, P5 ;  /* 0x0000000306067211 */ /* 0x080fe400028f0eff */
[----:B------:R1:W-:Y:S01]  /*12820*/  STL [R1+0x76c], R7 ;  /* 0x00076c0701007387 */ /* 0x0003e20000100800 */
[C---:B0-----:R-:W-:Y:S02]  /*12830*/  IADD3 R8, P6, R5.reuse, R0, RZ ;  /* 0x0000000005087210 */ /* 0x041fe40007fde0ff */
[----:B------:R-:W-:-:S03]  /*12840*/  LEA.HI.X.SX32 R5, R5, R3, 0x1, P1 ;  /* 0x0000000305057211 */ /* 0x000fc600008f0eff */
[----:B------:R0:W-:Y:S01]  /*12850*/  STL [R1+0x6e0], R8 ;  /* 0x0006e00801007387 */ /* 0x0001e20000100800 */
[----:B-1----:R-:W-:-:S03]  /*12860*/  IMAD R7, R2, 0x16, RZ ;  /* 0x0000001602077824 */ /* 0x002fc600078e02ff */
[----:B------:R1:W-:Y:S01]  /*12870*/  STL [R1+0x7d4], R6 ;  /* 0x0007d40601007387 */ /* 0x0003e20000100800 */
[----:B0-----:R-:W-:Y:S01]  /*12880*/  IADD3 R8, P5, R4, R0, RZ ;  /* 0x0000000004087210 */ /* 0x001fe20007fbe0ff */
[----:B-1----:R-:W-:-:S04]  /*12890*/  IMAD R6, R2, 0x48, RZ ;  /* 0x0000004802067824 */ /* 0x002fc800078e02ff */
[----:B------:R0:W-:Y:S04]  /*128a0*/  STL [R1+0x790], R8 ;  /* 0x0007900801007387 */ /* 0x0001e80000100800 */
[----:B------:R1:W-:Y:S01]  /*128b0*/  STL [R1+0x57c], R5 ;  /* 0x00057c0501007387 */ /* 0x0003e20000100800 */
[CC--:B0-----:R-:W-:Y:S02]  /*128c0*/  IADD3 R8, P1, R7.reuse, R0.reuse, RZ ;  /* 0x0000000007087210 */ /* 0x0c1fe40007f3e0ff */
[-C--:B-1----:R-:W-:Y:S01]  /*128d0*/  LEA.HI.X.SX32 R5, R4, R3.reuse, 0x1, P6 ;  /* 0x0000000304057211 */ /* 0x082fe200030f0eff */
[----:B------:R-:W-:Y:S01]  /*128e0*/  IMAD R4, R2, 0x24, RZ ;  /* 0x0000002402047824 */ /* 0x000fe200078e02ff */
[----:B------:R-:W-:Y:S01]  /*128f0*/  IADD3 R9, P6, R6, R0, RZ ;  /* 0x0000000006097210 */ /* 0x000fe20007fde0ff */
[----:B------:R0:W-:Y:S04]  /*12900*/  STL [R1+0x7e8], R8 ;  /* 0x0007e80801007387 */ /* 0x0001e80000100800 */
[----:B------:R1:W-:Y:S04]  /*12910*/  STL [R1+0x6dc], R5 ;  /* 0x0006dc0501007387 */ /* 0x0003e80000100800 */
[----:B------:R2:W-:Y:S01]  /*12920*/  STL [R1+0x720], R9 ;  /* 0x0007200901007387 */ /* 0x0005e20000100800 */
[----:B0-----:R-:W-:Y:S01]  /*12930*/  LEA.HI.X.SX32 R8, R7, R3, 0x1, P5 ;  /* 0x0000000307087211 */ /* 0x001fe200028f0eff */
[----:B------:R-:W-:-:S02]  /*12940*/  IMAD R7, R2, 0x12, RZ ;  /* 0x0000001202077824 */ /* 0x000fc400078e02ff */
[----:B-1----:R-:W-:Y:S01]  /*12950*/  IMAD R5, R2, 0xb, RZ ;  /* 0x0000000b02057824 */ /* 0x002fe200078e02ff */
[-C--:B--2---:R-:W-:Y:S01]  /*12960*/  IADD3 R9, P5, R4, R0.reuse, RZ ;  /* 0x0000000004097210 */ /* 0x084fe20007fbe0ff */
[----:B------:R0:W-:Y:S04]  /*12970*/  STL [R1+0x78c], R8 ;  /* 0x00078c0801007387 */ /* 0x0001e80000100800 */
[----:B------:R1:W-:Y:S01]  /*12980*/  STL [R1+0x7b0], R9 ;  /* 0x0007b00901007387 */ /* 0x0003e20000100800 */
[----:B0-----:R-:W-:Y:S01]  /*12990*/  LEA.HI.X.SX32 R8, R5, R3, 0x1, P1 ;  /* 0x0000000305087211 */ /* 0x001fe200008f0eff */
[----:B------:R-:W-:Y:S01]  /*129a0*/  IMAD R5, R2, 0x70, RZ ;  /* 0x0000007002057824 */ /* 0x000fe200078e02ff */
[----:B-1----:R-:W-:-:S03]  /*129b0*/  IADD3 R9, P1, R7, R0, RZ ;  /* 0x0000000007097210 */ /* 0x002fc60007f3e0ff */
[----:B------:R0:W-:Y:S01]  /*129c0*/  STL [R1+0x7e4], R8 ;  /* 0x0007e40801007387 */ /* 0x0001e20000100800 */
[----:B------:R-:W-:-:S03]  /*129d0*/  LEA.HI.X.SX32 R6, R6, R3, 0x1, P2 ;  /* 0x0000000306067211 */ /* 0x000fc600010f0eff */
[----:B------:R1:W-:Y:S01]  /*129e0*/  STL [R1+0x7f8], R9 ;  /* 0x0007f80901007387 */ /* 0x0003e20000100800 */
[-C--:B------:R-:W-:Y:S01]  /*129f0*/  LEA.HI.X.SX32 R4, R4, R3.reuse, 0x1, P6 ;  /* 0x0000000304047211 */ /* 0x080fe200030f0eff */
[----:B0-----:R-:W-:Y:S01]  /*12a00*/  IMAD R8, R2, 0x38, RZ ;  /* 0x0000003802087824 */ /* 0x001fe200078e02ff */
[-C--:B-1----:R-:W-:Y:S01]  /*12a10*/  IADD3 R9, P2, R5, R0.reuse, RZ ;  /* 0x0000000005097210 */ /* 0x082fe20007f5e0ff */
[----:B------:R0:W-:Y:S03]  /*12a20*/  STL [R1+0x5fc], R6 ;  /* 0x0005fc0601007387 */ /* 0x0001e60000100800 */
[----:B------:R-:W-:Y:S01]  /*12a30*/  IADD3 R10, P6, R8, R0, RZ ;  /* 0x00000000080a7210 */ /* 0x000fe20007fde0ff */
[----:B------:R1:W-:Y:S04]  /*12a40*/  STL [R1+0x680], R9 ;  /* 0x0006800901007387 */ /* 0x0003e80000100800 */
[----:B------:R2:W-:Y:S01]  /*12a50*/  STL [R1+0x71c], R4 ;  /* 0x00071c0401007387 */ /* 0x0005e20000100800 */
[----:B0-----:R-:W-:Y:S01]  /*12a60*/  IMAD R6, R2, 0x1c, RZ ;  /* 0x0000001c02067824 */ /* 0x001fe200078e02ff */
[----:B-1----:R-:W-:-:S02]  /*12a70*/  LEA.HI.X.SX32 R9, R7, R3, 0x1, P5 ;  /* 0x0000000307097211 */ /* 0x002fc400028f0eff */
[----:B------:R0:W-:Y:S01]  /*12a80*/  STL [R1+0x760], R10 ;  /* 0x0007600a01007387 */ /* 0x0001e20000100800 */
[----:B--2---:R-:W-:-:S03]  /*12a90*/  IMAD R4, R2, 0x9, RZ ;  /* 0x0000000902047824 */ /* 0x004fc600078e02ff */
[----:B------:R1:W-:Y:S01]  /*12aa0*/  STL [R1+0x7ac], R9 ;  /* 0x0007ac0901007387 */ /* 0x0003e20000100800 */
[----:B------:R-:W-:Y:S01]  /*12ab0*/  IMAD R7, R2, 0xe, RZ ;  /* 0x0000000e02077824 */ /* 0x000fe200078e02ff */
[----:B0-----:R-:W-:Y:S02]  /*12ac0*/  IADD3 R10, P5, R6, R0, RZ ;  /* 0x00000000060a7210 */ /* 0x001fe40007fbe0ff */
[----:B-1----:R-:W-:-:S03]  /*12ad0*/  LEA.HI.X.SX32 R9, R4, R3, 0x1, P1 ;  /* 0x0000000304097211 */ /* 0x002fc600008f0eff */
[----:B------:R0:W-:Y:S01]  /*12ae0*/  STL [R1+0x7d0], R10 ;  /* 0x0007d00a01007387 */ /* 0x0001e20000100800 */
[----:B------:R-:W-:-:S03]  /*12af0*/  IMAD R4, R2, 0x50, RZ ;  /* 0x0000005002047824 */ /* 0x000fc600078e02ff */
[----:B------:R1:W-:Y:S01]  /*12b00*/  STL [R1+0x7f4], R9 ;  /* 0x0007f40901007387 */ /* 0x0003e20000100800 */
[-C--:B0-----:R-:W-:Y:S02]  /*12b10*/  IADD3 R10, P1, R7, R0.reuse, RZ ;  /* 0x00000000070a7210 */ /* 0x081fe40007f3e0ff */
[----:B-1----:R-:W-:Y:S01]  /*12b20*/  LEA.HI.X.SX32 R9, R5, R3, 0x1, P4 ;  /* 0x0000000305097211 */ /* 0x002fe200020f0eff */
[----:B------:R-:W-:Y:S02]  /*12b30*/  IMAD R5, R2, 0x28, RZ ;  /* 0x0000002802057824 */ /* 0x000fe400078e02ff */
[----:B------:R0:W-:Y:S01]  /*12b40*/  STL [R1+0x808], R10 ;  /* 0x0008080a01007387 */ /* 0x0001e20000100800 */
[----:B------:R-:W-:-:S03]  /*12b50*/  IADD3 R11, P4, R4, R0, RZ ;  /* 0x00000000040b7210 */ /* 0x000fc60007f9e0ff */
[----:B------:R1:W-:Y:S01]  /*12b60*/  STL [R1+0x4bc], R9 ;  /* 0x0004bc0901007387 */ /* 0x0003e20000100800 */
[-C--:B0-----:R-:W-:Y:S02]  /*12b70*/  LEA.HI.X.SX32 R10, R8, R3.reuse, 0x1, P2 ;  /* 0x00000003080a7211 */ /* 0x081fe400010f0eff */
[----:B------:R-:W-:Y:S01]  /*12b80*/  IADD3 R8, P2, R5, R0, RZ ;  /* 0x0000000005087210 */ /* 0x000fe20007f5e0ff */
[----:B-1----:R-:W-:Y:S01]  /*12b90*/  IMAD R9, R2, 0x14, RZ ;  /* 0x0000001402097824 */ /* 0x002fe200078e02ff */
[----:B------:R-:W-:Y:S01]  /*12ba0*/  STL [R1+0x700], R11 ;  /* 0x0007000b01007387 */ /* 0x000fe20000100800 */
[----:B------:R-:W-:-:S03]  /*12bb0*/  LEA.HI.X.SX32 R6, R6, R3, 0x1, P6 ;  /* 0x0000000306067211 */ /* 0x000fc600030f0eff */
[----:B------:R0:W-:Y:S04]  /*12bc0*/  STL [R1+0x67c], R10 ;  /* 0x00067c0a01007387 */ /* 0x0001e80000100800 */
[----:B------:R1:W-:Y:S01]  /*12bd0*/  STL [R1+0x7a0], R8 ;  /* 0x0007a00801007387 */ /* 0x0003e20000100800 */
[----:B------:R-:W-:Y:S01]  /*12be0*/  LEA.HI.X.SX32 R7, R7, R3, 0x1, P5 ;  /* 0x0000000307077211 */ /* 0x000fe200028f0eff */
[----:B0-----:R-:W-:Y:S01]  /*12bf0*/  IMAD R10, R2, 0xa, RZ ;  /* 0x0000000a020a7824 */ /* 0x001fe200078e02ff */
[-C--:B-1----:R-:W-:Y:S01]  /*12c00*/  IADD3 R8, P6, R9, R0.reuse, RZ ;  /* 0x0000000009087210 */ /* 0x082fe20007fde0ff */
[----:B------:R0:W-:Y:S03]  /*12c10*/  STL [R1+0x75c], R6 ;  /* 0x00075c0601007387 */ /* 0x0001e60000100800 */
[----:B------:R-:W-:Y:S01]  /*12c20*/  IADD3 R11, P5, R10, R0, RZ ;  /* 0x000000000a0b7210 */ /* 0x000fe20007fbe0ff */
[----:B------:R1:W-:Y:S01]  /*12c30*/  STL [R1+0x7f0], R8 ;  /* 0x0007f00801007387 */ /* 0x0003e20000100800 */
[----:B0-----:R-:W-:-:S03]  /*12c40*/  IMAD R6, R2, 0x7, RZ ;  /* 0x0000000702067824 */ /* 0x001fc600078e02ff */
[----:B------:R0:W-:Y:S01]  /*12c50*/  STL [R1+0x7cc], R7 ;  /* 0x0007cc0701007387 */ /* 0x0001e20000100800 */
[----:B-1----:R-:W-:Y:S01]  /*12c60*/  IMAD R8, R2, 0x60, RZ ;  /* 0x0000006002087824 */ /* 0x002fe200078e02ff */
[----:B------:R-:W-:Y:S02]  /*12c70*/  LEA.HI.X.SX32 R6, R6, R3, 0x1, P1 ;  /* 0x0000000306067211 */ /* 0x000fe400008f0eff */
[----:B------:R1:W-:Y:S01]  /*12c80*/  STL [R1+0x818], R11 ;  /* 0x0008180b01007387 */ /* 0x0003e20000100800 */
[----:B0-----:R-:W-:-:S03]  /*12c90*/  IMAD R7, R2, 0x30, RZ ;  /* 0x0000003002077824 */ /* 0x001fc600078e02ff */
[----:B------:R0:W-:Y:S01]  /*12ca0*/  STL [R1+0x804], R6 ;  /* 0x0008040601007387 */ /* 0x0001e20000100800 */
[----:B-1----:R-:W-:-:S05]  /*12cb0*/  IADD3 R11, P1, R8, R0, RZ ;  /* 0x00000000080b7210 */ /* 0x002fca0007f3e0ff */
[----:B------:R1:W-:Y:S01]  /*12cc0*/  STL [R1+0x6c0], R11 ;  /* 0x0006c00b01007387 */ /* 0x0003e20000100800 */
[-C--:B0-----:R-:W-:Y:S01]  /*12cd0*/  LEA.HI.X.SX32 R6, R4, R3.reuse, 0x1, P3 ;  /* 0x0000000304067211 */ /* 0x081fe200018f0eff */
[----:B------:R-:W-:Y:S01]  /*12ce0*/  IMAD R4, R2, 0x18, RZ ;  /* 0x0000001802047824 */ /* 0x000fe200078e02ff */
[----:B------:R-:W-:-:S03]  /*12cf0*/  LEA.HI.X.SX32 R5, R5, R3, 0x1, P4 ;  /* 0x0000000305057211 */ /* 0x000fc600020f0eff */
[----:B------:R0:W-:Y:S01]  /*12d00*/  STL [R1+0x5bc], R6 ;  /* 0x0005bc0601007387 */ /* 0x0001e20000100800 */
[-C--:B-1----:R-:W-:Y:S02]  /*12d10*/  IADD3 R11, P3, R7, R0.reuse, RZ ;  /* 0x00000000070b7210 */ /* 0x082fe40007f7e0ff */
[----:B------:R-:W-:-:S03]  /*12d20*/  IADD3 R12, P4, R4, R0, RZ ;  /* 0x00000000040c7210 */ /* 0x000fc60007f9e0ff */
[----:B------:R1:W-:Y:S01]  /*12d30*/  STL [R1+0x780], R11 ;  /* 0x0007800b01007387 */ /* 0x0003e20000100800 */
[----:B0-----:R-:W-:-:S03]  /*12d40*/  IMAD R6, R2, 0xc, RZ ;  /* 0x0000000c02067824 */ /* 0x001fc600078e02ff */
[----:B------:R0:W-:Y:S01]  /*12d50*/  STL [R1+0x6fc], R5 ;  /* 0x0006fc0501007387 */ /* 0x0001e20000100800 */
[----:B-1----:R-:W-:-:S03]  /*12d60*/  LEA.HI.X.SX32 R11, R9, R3, 0x1, P2 ;  /* 0x00000003090b7211 */ /* 0x002fc600010f0eff */
[----:B------:R-:W-:Y:S01]  /*12d70*/  STL [R1+0x7e0], R12 ;  /* 0x0007e00c01007387 */ /* 0x000fe20000100800 */
[----:B------:R-:W-:Y:S01]  /*12d80*/  IADD3 R13, P2, R6, R0, RZ ;  /* 0x00000000060d7210 */ /* 0x000fe20007f5e0ff */
[C---:B------:R-:W-:Y:S02]  /*12d90*/  IMAD R9, R2.reuse, 0x5, RZ ;  /* 0x0000000502097824 */ /* 0x040fe400078e02ff */
[----:B0-----:R-:W-:Y:S01]  /*12da0*/  IMAD R5, R2, 0x6, RZ ;  /* 0x0000000602057824 */ /* 0x001fe200078e02ff */
[----:B------:R0:W-:Y:S04]  /*12db0*/  STL [R1+0x79c], R11 ;  /* 0x00079c0b01007387 */ /* 0x0001e80000100800 */
[----:B------:R-:W-:Y:S01]  /*12dc0*/  STL [R1+0x810], R13 ;  /* 0x0008100d01007387 */ /* 0x000fe20000100800 */
[----:B0-----:R-:W-:-:S02]  /*12dd0*/  LEA.HI.X.SX32 R11, R10, R3, 0x1, P6 ;  /* 0x000000030a0b7211 */ /* 0x001fc400030f0eff */
[----:B------:R-:W-:Y:S02]  /*12de0*/  IADD3 R12, P6, R5, R0, RZ ;  /* 0x00000000050c7210 */ /* 0x000fe40007fde0ff */
[-C--:B------:R-:W-:Y:S01]  /*12df0*/  LEA.HI.X.SX32 R10, R9, R3.reuse, 0x1, P5 ;  /* 0x00000003090a7211 */ /* 0x080fe200028f0eff */
[----:B------:R0:W-:Y:S01]  /*12e00*/  STL [R1+0x7ec], R11 ;  /* 0x0007ec0b01007387 */ /* 0x0001e20000100800 */
[----:B------:R-:W-:-:S03]  /*12e10*/  LEA.HI.X.SX32 R9, R8, R3, 0x1, P0 ;  /* 0x0000000308097211 */ /* 0x000fc600000f0eff */
[----:B------:R-:W-:Y:S01]  /*12e20*/  STL [R1+0x828], R12 ;  /* 0x0008280c01007387 */ /* 0x000fe20000100800 */
[----:B0-----:R-:W-:-:S03]  /*12e30*/  LEA R11, P5, R2, R0, 0x7 ;  /* 0x00000000020b7211 */ /* 0x001fc600078a38ff */
[----:B------:R0:W-:Y:S01]  /*12e40*/  STL [R1+0x814], R10 ;  /* 0x0008140a01007387 */ /* 0x0001e20000100800 */
[----:B------:R-:W-:-:S03]  /*12e50*/  LEA.HI.X.SX32 R8, R7, R3, 0x1, P1 ;  /* 0x0000000307087211 */ /* 0x000fc600008f0eff */
[----:B------:R-:W-:Y:S01]  /*12e60*/  STL [R1+0x640], R11 ;  /* 0x0006400b01007387 */ /* 0x000fe20000100800 */
[----:B------:R-:W-:-:S03]  /*12e70*/  LEA.HI.X.SX32 R7, R4, R3, 0x1, P3 ;  /* 0x0000000304077211 */ /* 0x000fc600018f0eff */
[----:B------:R1:W-:Y:S01]  /*12e80*/  STL [R1+0x53c], R9 ;  /* 0x00053c0901007387 */ /* 0x0003e20000100800 */
[----:B0-----:R-:W-:-:S05]  /*12e90*/  LEA R10, P0, R2, R0, 0x6 ;  /* 0x00000000020a7211 */ /* 0x001fca00078030ff */
[----:B------:R-:W-:Y:S01]  /*12ea0*/  STL [R1+0x740], R10 ;  /* 0x0007400a01007387 */ /* 0x000fe20000100800 */
[----:B-1----:R-:W-:-:S03]  /*12eb0*/  LEA R9, P1, R2, R0, 0x5 ;  /* 0x0000000002097211 */ /* 0x002fc600078228ff */
[----:B------:R0:W-:Y:S04]  /*12ec0*/  STL [R1+0x6bc], R8 ;  /* 0x0006bc0801007387 */ /* 0x0001e80000100800 */
[----:B------:R-:W-:Y:S04]  /*12ed0*/  STL [R1+0x7c0], R9 ;  /* 0x0007c00901007387 */ /* 0x000fe80000100800 */
[----:B------:R1:W-:Y:S01]  /*12ee0*/  STL [R1+0x77c], R7 ;  /* 0x00077c0701007387 */ /* 0x0003e20000100800 */
[C---:B0-----:R-:W-:Y:S01]  /*12ef0*/  LEA R8, P3, R2.reuse, R0, 0x4 ;  /* 0x0000000002087211 */ /* 0x041fe200078620ff */
[----:B------:R-:W-:-:S04]  /*12f00*/  IMAD.SHL.U32 R4, R2, 0x2, RZ ;  /* 0x0000000202047824 */ /* 0x000fc800078e00ff */
[----:B------:R0:W-:Y:S01]  /*12f10*/  STL [R1+0x800], R8 ;  /* 0x0008000801007387 */ /* 0x0001e20000100800 */
[----:B-1----:R-:W-:Y:S01]  /*12f20*/  LEA.HI.X.SX32 R7, R6, R3, 0x1, P4 ;  /* 0x0000000306077211 */ /* 0x002fe200020f0eff */
[----:B------:R-:W-:-:S04]  /*12f30*/  IMAD R6, R2, 0x3, RZ ;  /* 0x0000000302067824 */ /* 0x000fc800078e02ff */
[----:B------:R1:W-:Y:S01]  /*12f40*/  STL [R1+0x7dc], R7 ;  /* 0x0007dc0701007387 */ /* 0x0003e20000100800 */
[----:B0-----:R-:W-:-:S05]  /*12f50*/  LEA R8, P4, R2, R0, 0x3 ;  /* 0x0000000002087211 */ /* 0x001fca00078818ff */
[----:B------:R0:W-:Y:S01]  /*12f60*/  STL [R1+0x820], R8 ;  /* 0x0008200801007387 */ /* 0x0001e20000100800 */
[----:B-1----:R-:W-:Y:S01]  /*12f70*/  LEA.HI.X.SX32 R7, R5, R3, 0x1, P2 ;  /* 0x0000000305077211 */ /* 0x002fe200010f0eff */
[----:B------:R-:W-:-:S04]  /*12f80*/  IMAD.SHL.U32 R5, R2, 0x40, RZ ;  /* 0x0000004002057824 */ /* 0x000fc800078e00ff */
[----:B------:R1:W-:Y:S01]  /*12f90*/  STL [R1+0x80c], R7 ;  /* 0x00080c0701007387 */ /* 0x0003e20000100800 */
[----:B0-----:R-:W-:Y:S02]  /*12fa0*/  IADD3 R8, P2, R4, R0, RZ ;  /* 0x0000000004087210 */ /* 0x001fe40007f5e0ff */
[----:B------:R-:W-:-:S03]  /*12fb0*/  LEA.HI.X.SX32 R5, R5, R3, 0x1, P5 ;  /* 0x0000000305057211 */ /* 0x000fc600028f0eff */
[----:B------:R0:W-:Y:S01]  /*12fc0*/  STL [R1+0x838], R8 ;  /* 0x0008380801007387 */ /* 0x0001e20000100800 */
[----:B-1----:R-:W-:Y:S02]  /*12fd0*/  LEA.HI.X.SX32 R7, R6, R3, 0x1, P6 ;  /* 0x0000000306077211 */ /* 0x002fe400030f0eff */
[C---:B------:R-:W-:Y:S02]  /*12fe0*/  LEA R6, P6, R2.reuse, R0, 0x2 ;  /* 0x0000000002067211 */ /* 0x040fe400078c10ff */
[----:B------:R-:W2:Y:S01]  /*12ff0*/  LDL.LU R0, [R1+0xe64] ;  /* 0x000e640001007983 */ /* 0x000ea20000300800 */
[----:B0-----:R-:W-:-:S03]  /*13000*/  IMAD.SHL.U32 R8, R2, 0x20, RZ ;  /* 0x0000002002087824 */ /* 0x001fc600078e00ff */
[----:B------:R0:W-:Y:S04]  /*13010*/  STL [R1+0x824], R7 ;  /* 0x0008240701007387 */ /* 0x0001e80000100800 */
[----:B------:R1:W-:Y:S01]  /*13020*/  STL [R1+0x830], R6 ;  /* 0x0008300601007387 */ /* 0x0003e20000100800 */
[----:B------:R-:W-:-:S03]  /*13030*/  LEA.HI.X.SX32 R9, R8, R3, 0x1, P0 ;  /* 0x0000000308097211 */ /* 0x000fc600000f0eff */
[----:B------:R3:W-:Y:S01]  /*13040*/  STL [R1+0x63c], R5 ;  /* 0x00063c0501007387 */ /* 0x0007e20000100800 */
[C---:B0-----:R-:W-:Y:S02]  /*13050*/  IMAD.SHL.U32 R7, R2.reuse, 0x10, RZ ;  /* 0x0000001002077824 */ /* 0x041fe400078e00ff */
[----:B-1----:R-:W-:-:S03]  /*13060*/  IMAD.SHL.U32 R6, R2, 0x8, RZ ;  /* 0x0000000802067824 */ /* 0x002fc600078e00ff */
[-C--:B------:R-:W-:Y:S01]  /*13070*/  LEA.HI.X.SX32 R8, R7, R3.reuse, 0x1, P1 ;  /* 0x0000000307087211 */ /* 0x080fe200008f0eff */
[----:B---3--:R-:W-:Y:S01]  /*13080*/  IMAD.SHL.U32 R5, R2, 0x4, RZ ;  /* 0x0000000402057824 */ /* 0x008fe200078e00ff */
[-C--:B------:R-:W-:Y:S01]  /*13090*/  LEA.HI.X.SX32 R7, R6, R3.reuse, 0x1, P3 ;  /* 0x0000000306077211 */ /* 0x080fe200018f0eff */
[----:B------:R-:W-:Y:S03]  /*130a0*/  STL [R1+0x73c], R9 ;  /* 0x00073c0901007387 */ /* 0x000fe60000100800 */
[-C--:B------:R-:W-:Y:S02]  /*130b0*/  LEA.HI.X.SX32 R6, R5, R3.reuse, 0x1, P4 ;  /* 0x0000000305067211 */ /* 0x080fe400020f0eff */
[-C--:B------:R-:W-:Y:S01]  /*130c0*/  LEA.HI.X.SX32 R5, R2, R3.reuse, 0x1, P2 ;  /* 0x0000000302057211 */ /* 0x080fe200010f0eff */
[----:B------:R-:W-:Y:S01]  /*130d0*/  STL [R1+0x7bc], R8 ;  /* 0x0007bc0801007387 */ /* 0x000fe20000100800 */
[----:B------:R-:W-:-:S03]  /*130e0*/  LEA.HI.X.SX32 R2, R4, R3, 0x1, P6 ;  /* 0x0000000304027211 */ /* 0x000fc600030f0eff */
[----:B------:R-:W-:Y:S04]  /*130f0*/  STL [R1+0x7fc], R7 ;  /* 0x0007fc0701007387 */ /* 0x000fe80000100800 */
[----:B------:R-:W-:Y:S04]  /*13100*/  STL [R1+0x81c], R6 ;  /* 0x00081c0601007387 */ /* 0x000fe80000100800 */
[----:B------:R-:W-:Y:S04]  /*13110*/  STL [R1+0x834], R5 ;  /* 0x0008340501007387 */ /* 0x000fe80000100800 */
[----:B------:R-:W-:Y:S04]  /*13120*/  STL [R1+0x190], RZ ;  /* 0x000190ff01007387 */ /* 0x000fe80000100800 */
[----:B------:R0:W-:Y:S04]  /*13130*/  STL [R1+0x82c], R2 ;  /* 0x00082c0201007387 */ /* 0x0001e80000100800 */
        /* <DEDUP_REMOVED lines=11> */
[----:B------:R-:W3:Y:S04]  /*131f0*/  LDL R4, [R1+0x384] ;  /* 0x0003840001047983 */ /* 0x000ee80000100800 */
[----:B------:R-:W4:Y:S04]  /*13200*/  S2R R3, SR_TID.X ;  /* 0x0000000000037919 */ /* 0x000f280000002100 */
[----:B------:R1:W-:Y:S04]  /*13210*/  STL [R1+0x250], RZ ;  /* 0x000250ff01007387 */ /* 0x0003e80000100800 */
[----:B------:R1:W-:Y:S04]  /*13220*/  STL [R1+0x254], RZ ;  /* 0x000254ff01007387 */ /* 0x0003e80000100800 */
[----:B------:R1:W-:Y:S04]  /*13230*/  STL [R1+0x258], RZ ;  /* 0x000258ff01007387 */ /* 0x0003e80000100800 */
[----:B------:R1:W-:Y:S04]  /*13240*/  STL [R1+0x25c], RZ ;  /* 0x00025cff01007387 */ /* 0x0003e80000100800 */
[----:B------:R1:W-:Y:S04]  /*13250*/  STL [R1+0x1b0], RZ ;  /* 0x0001b0ff01007387 */ /* 0x0003e80000100800 */
[----:B------:R1:W-:Y:S01]  /*13260*/  STL [R1+0x1b4], RZ ;  /* 0x0001b4ff01007387 */ /* 0x0003e20000100800 */
[----:B----4-:R-:W-:-:S03]  /*13270*/  LOP3.LUT R3, R3, 0x7f, RZ, 0xc0, !PT ;  /* 0x0000007f03037812 */ /* 0x010fc600078ec0ff */
[----:B------:R1:W-:Y:S04]  /*13280*/  STL [R1+0x1b8], RZ ;  /* 0x0001b8ff01007387 */ /* 0x0003e80000100800 */
[----:B------:R1:W-:Y:S04]  /*13290*/  STL [R1+0x1bc], RZ ;  /* 0x0001bcff01007387 */ /* 0x0003e80000100800 */
[----:B------:R1:W-:Y:S01]  /*132a0*/  STL [R1+0x1a0], RZ ;  /* 0x0001a0ff01007387 */ /* 0x0003e20000100800 */
[----:B------:R-:W-:-:S03]  /*132b0*/  IMAD.SHL.U32 R3, R3, 0x2, RZ ;  /* 0x0000000203037824 */ /* 0x000fc600078e00ff */
[----:B------:R1:W-:Y:S04]  /*132c0*/  STL [R1+0x1a4], RZ ;  /* 0x0001a4ff01007387 */ /* 0x0003e80000100800 */
[----:B------:R1:W-:Y:S04]  /*132d0*/  STL [R1+0x1a8], RZ ;  /* 0x0001a8ff01007387 */ /* 0x0003e80000100800 */
[----:B------:R1:W-:Y:S04]  /*132e0*/  STL [R1+0x1ac], RZ ;  /* 0x0001acff01007387 */ /* 0x0003e80000100800 */
[----:B------:R1:W-:Y:S04]  /*132f0*/  STL [R1+0x180], RZ ;  /* 0x000180ff01007387 */ /* 0x0003e80000100800 */
[----:B------:R1:W-:Y:S01]  /*13300*/  STL [R1+0x184], RZ ;  /* 0x000184ff01007387 */ /* 0x0003e20000100800 */
[----:B0-----:R-:W-:-:S03]  /*13310*/  LOP3.LUT R2, R3, 0x10, RZ, 0x3c, !PT ;  /* 0x0000001003027812 */ /* 0x001fc600078e3cff */
[----:B------:R1:W-:Y:S01]  /*13320*/  STL [R1+0x188], RZ ;  /* 0x000188ff01007387 */ /* 0x0003e20000100800 */
[----:B------:R-:W-:-:S03]  /*13330*/  LOP3.LUT R2, R3, 0x40, RZ, 0x3c, !PT ;  /* 0x0000004003027812 */ /* 0x000fc600078e3cff */
[----:B------:R1:W-:Y:S01]  /*13340*/  STL [R1+0x18c], RZ ;  /* 0x00018cff01007387 */ /* 0x0003e20000100800 */
[----:B------:R-:W-:-:S03]  /*13350*/  LOP3.LUT R6, R3, 0x20, RZ, 0x3c, !PT ;  /* 0x0000002003067812 */ /* 0x000fc600078e3cff */
[----:B------:R1:W-:Y:S01]  /*13360*/  STL [R1+0x160], RZ ;  /* 0x000160ff01007387 */ /* 0x0003e20000100800 */
[----:B------:R-:W-:-:S03]  /*13370*/  LOP3.LUT R5, R3, 0x30, RZ, 0x3c, !PT ;  /* 0x0000003003057812 */ /* 0x000fc600078e3cff */
[----:B------:R1:W-:Y:S01]  /*13380*/  STL [R1+0x164], RZ ;  /* 0x000164ff01007387 */ /* 0x0003e20000100800 */
[----:B------:R-:W-:-:S03]  /*13390*/  LOP3.LUT R2, R3, 0x70, RZ, 0x3c, !PT ;  /* 0x0000007003027812 */ /* 0x000fc600078e3cff */
[----:B------:R1:W-:Y:S01]  /*133a0*/  STL [R1+0x168], RZ ;  /* 0x000168ff01007387 */ /* 0x0003e20000100800 */
[C---:B------:R-:W-:Y:S02]  /*133b0*/  LOP3.LUT R6, R3.reuse, 0x50, RZ, 0x3c, !PT ;  /* 0x0000005003067812 */ /* 0x040fe400078e3cff */
[----:B------:R-:W-:Y:S01]  /*133c0*/  LOP3.LUT R5, R3, 0x60, RZ, 0x3c, !PT ;  /* 0x0000006003057812 */ /* 0x000fe200078e3cff */
[----:B------:R1:W-:Y:S04]  /*133d0*/  STL [R1+0x16c], RZ ;  /* 0x00016cff01007387 */ /* 0x0003e80000100800 */
[----:B------:R1:W-:Y:S04]  /*133e0*/  STL [R1+0x150], RZ ;  /* 0x000150ff01007387 */ /* 0x0003e80000100800 */
[----:B------:R1:W-:Y:S04]  /*133f0*/  STL [R1+0x154], RZ ;  /* 0x000154ff01007387 */ /* 0x0003e80000100800 */
[----:B------:R1:W-:Y:S04]  /*13400*/  STL [R1+0x158], RZ ;  /* 0x000158ff01007387 */ /* 0x0003e80000100800 */
[----:B------:R1:W-:Y:S01]  /*13410*/  STL [R1+0x15c], RZ ;  /* 0x00015cff01007387 */ /* 0x0003e20000100800 */
[----:B------:R-:W-:-:S02]  /*13420*/  ULDC UR4, c[0x0][0x18c] ;  /* 0x0000630000047ab9 */ /* 0x000fc40000000800 */
[----:B------:R-:W-:-:S04]  /*13430*/  USHF.L.U32 UR4, UR4, 0x7, URZ ;  /* 0x0000000704047899 */ /* 0x000fc8000800063f */
[----:B------:R-:W-:Y:S02]  /*13440*/  USHF.R.S32.HI UR5, URZ, 0x1f, UR4 ;  /* 0x0000001f3f057899 */ /* 0x000fe40008011404 */
[----:B------:R-:W-:Y:S02]  /*13450*/  USHF.L.U32 UR8, UR4, 0x1, URZ ;  /* 0x0000000104087899 */ /* 0x000fe4000800063f */
[----:B------:R-:W-:Y:S01]  /*13460*/  USHF.L.U64.HI UR5, UR4, 0x1, UR5 ;  /* 0x0000000104057899 */ /* 0x000fe20008010205 */
[----:B--2---:R-:W-:Y:S02]  /*13470*/  LOP3.LUT R3, R0, 0x40, RZ, 0x3c, !PT ;  /* 0x0000004000037812 */ /* 0x004fe400078e3cff */
[----:B------:R1:W5:Y:S01]  /*13480*/  LDL.LU R0, [R1+0xe60] ;  /* 0x000e600001007983 */ /* 0x0003620000300800 */
[----:B---3--:R-:W-:-:S05]  /*13490*/  LOP3.LUT R2, R4, 0x40, RZ, 0x3c, !PT ;  /* 0x0000004004027812 */ /* 0x008fca00078e3cff */
[----:B------:R1:W-:Y:S04]  /*134a0*/  STL [R1+0xc58], R2 ;  /* 0x000c580201007387 */ /* 0x0003e80000100800 */
[----:B------:R1:W-:Y:S02]  /*134b0*/  STL [R1+0x38c], R3 ;  /* 0x00038c0301007387 */ /* 0x0003e40000100800 */
.L_x_3:
[----:B-1---5:R-:W2:Y:S01]  /*134c0*/  LDL R3, [R1+0x394] ;  /* 0x0003940001037983 */ /* 0x022ea20000100800 */
[----:B------:R-:W-:-:S03]  /*134d0*/  IMAD.MOV.U32 R13, RZ, RZ, -0x80 ;  /* 0xffffff80ff0d7424 */ /* 0x000fc600078e00ff */
[----:B0-2---:R0:W-:Y:S04]  /*134e0*/  STL [R1+0x233c], R3 ;  /* 0x00233c0301007387 */ /* 0x0051e80000100800 */
[----:B------:R-:W2:Y:S04]  /*134f0*/  LDL R2, [R1+0x398] ;  /* 0x0003980001027983 */ /* 0x000ea80000100800 */
[----:B0-----:R-:W3:Y:S04]  /*13500*/  LDL R3, [R1+0x43c] ;  /* 0x00043c0001037983 */ /* 0x001ee80000100800 */
[----:B------:R-:W-:Y:S04]  /*13510*/  STL [R1+0x22c0], R29 ;  /* 0x0022c01d01007387 */ /* 0x000fe80000100800 */
        /* <DEDUP_REMOVED lines=11> */
[----:B------:R0:W-:Y:S04]  /*135d0*/  STL [R1+0x2338], R29 ;  /* 0x0023381d01007387 */ /* 0x0001e80000100800 */
        /* <DEDUP_REMOVED lines=76> */
[----:B------:R-:W-:Y:S01]  /*13aa0*/  STL [R1+0x21d0], R16 ;  /* 0x0021d01001007387 */ /* 0x000fe20000100800 */
[----:B---3--:R-:W-:-:S03]  /*13ab0*/  IMAD R13, R3, R13, c[0x0][0x180] ;  /* 0x00006000030d7624 */ /* 0x008fc600078e020d */
[----:B------:R-:W-:Y:S04]  /*13ac0*/  STL [R1+0x21d4], R16 ;  /* 0x0021d41001007387 */ /* 0x000fe80000100800 */
[----:B------:R-:W-:Y:S04]  /*13ad0*/  STL [R1+0x21d8], R16 ;  /* 0x0021d81001007387 */ /* 0x000fe80000100800 */
[----:B------:R-:W-:Y:S04]  /*13ae0*/  STL [R1+0x21c8], R21 ;  /* 0x0021c81501007387 */ /* 0x000fe80000100800 */
[----:B-----5:R-:W-:Y:S04]  /*13af0*/  STL [R1+0xfe0], R0 ;  /* 0x000fe00001007387 */ /* 0x020fe80000100800 */
[----:B------:R-:W2:Y:S01]  /*13b00*/  LDL.LU R3, [R1+0x233c] ;  /* 0x00233c0001037983 */ /* 0x000ea20000300800 */
[----:B------:R-:W-:-:S02]  /*13b10*/  ISETP.GT.AND P0, PT, R13, RZ, PT ;  /* 0x000000ff0d00720c */ /* 0x000fc40003f04270 */
[----:B0-----:R-:W-:-:S11]  /*13b20*/  PRMT R29, RZ, 0x7610, R29 ;  /* 0x00007610ff1d7816 */ /* 0x001fd6000000001d */
[----:B--2---:R-:W2:Y:S01]  /*13b30*/  @P0 LDG.E.U16 R29, [R2.64] ;  /* 0x00000006021d0981 */ /* 0x004ea2000c1e1500 */
[----:B------:R-:W-:-:S03]  /*13b40*/  ISETP.GT.AND P1, PT, R13, 0x1, PT ;  /* 0x000000010d00780c */ /* 0x000fc60003f24270 */
[----:B--2---:R0:W-:Y:S04]  /*13b50*/  STL [R1+0x20], R29 ;  /* 0x0000201d01007387 */ /* 0x0041e80000100800 */
[----:B0-----:R-:W2:Y:S04]  /*13b60*/  LDL.LU R29, [R1+0x2338] ;  /* 0x00233800011d7983 */ /* 0x001ea80000300800 */
[----:B------:R-:W3:Y:S04]  /*13b70*/  LDL R2, [R1+0x834] ;  /* 0x0008340001027983 */ /* 0x000ee80000100800 */
[----:B------:R-:W3:Y:S01]  /*13b80*/  LDL R3, [R1+0x838] ;  /* 0x0008380001037983 */ /* 0x000ee20000100800 */
[----:B------:R-:W-:-:S02]  /*13b90*/  PRMT R26, RZ, 0x7610, R26 ;  /* 0x00007610ff1a7816 */ /* 0x000fc4000000001a */
[----:B---3--:R-:W-:-:S04]  /*13ba0*/  @P1 LOP3.LUT R3, R3, R2, RZ, 0x3c, !PT ;  /* 0x0000000203031212 */ /* 0x008fc800078e3cff */
[----:B------:R-:W-:-:S04]  /*13bb0*/  @P1 LOP3.LUT R2, R3, R2, RZ, 0x3c, !PT ;  /* 0x0000000203021212 */ /* 0x000fc800078e3cff */
[----:B------:R-:W-:-:S05]  /*13bc0*/  @P1 LOP3.LUT R3, R3, R2, RZ, 0x3c, !PT ;  /* 0x0000000203031212 */ /* 0x000fca00078e3cff */
[----:B------:R-:W3:Y:S01]  /*13bd0*/  @P1 LDG.E.U16 R26, [R2.64] ;  /* 0x00000006021a1981 */ /* 0x000ee2000c1e1500 */
[----:B------:R-:W-:-:S03]  /*13be0*/  ISETP.GT.AND P2, PT, R13, 0x2, PT ;  /* 0x000000020d00780c */ /* 0x000fc60003f44270 */
[----:B---3--:R0:W-:Y:S04]  /*13bf0*/  STL [R1+0x30], R26 ;  /* 0x0000301a01007387 */ /* 0x0081e80000100800 */
[----:B0-----:R-:W3:Y:S04]  /*13c00*/  LDL.LU R26, [R1+0x2334] ;  /* 0x00233400011a7983 */ /* 0x001ee80000300800 */
[----:B------:R-:W4:Y:S04]  /*13c10*/  LDL R2, [R1+0x82c] ;  /* 0x00082c0001027983 */ /* 0x000f280000100800 */
[----:B------:R-:W4:Y:S01]  /*13c20*/  LDL R3, [R1+0x830] ;  /* 0x0008300001037983 */ /* 0x000f220000100800 */
[----:B--2---:R-:W-:-:S02]  /*13c30*/  PRMT R29, RZ, 0x7610, R29 ;  /* 0x00007610ff1d7816 */ /* 0x004fc4000000001d */
[----:B----4-:R-:W-:-:S04]  /*13c40*/  @P2 LOP3.LUT R3, R3, R2, RZ, 0x3c, !PT ;  /* 0x0000000203032212 */ /* 0x010fc800078e3cff */
[----:B------:R-:W-:-:S04]  /*13c50*/  @P2 LOP3.LUT R2, R3, R2, RZ, 0x3c, !PT ;  /* 0x0000000203022212 */ /* 0x000fc800078e3cff */
[----:B------:R-:W-:-:S05]  /*13c60*/  @P2 LOP3.LUT R3, R3, R2, RZ, 0x3c, !PT ;  /* 0x0000000203032212 */ /* 0x000fca00078e3cff */
[----:B------:R-:W2:Y:S01]  /*13c70*/  @P2 LDG.E.U16 R29, [R2.64] ;  /* 0x00000006021d2981 */ /* 0x000ea2000c1e1500 */
[----:B------:R-:W-:-:S03]  /*13c80*/  ISETP.GT.AND P3, PT, R13, 0x3, PT ;  /* 0x000000030d00780c */ /* 0x000fc60003f64270 */
[----:B--2---:R0:W-:Y:S04]  /*13c90*/  STL [R1+0x3c4], R29 ;  /* 0x0003c41d01007387 */ /* 0x0041e80000100800 */
[----:B0-----:R-:W2:Y:S04]  /*13ca0*/  LDL.LU R29, [R1+0x2330] ;  /* 0x00233000011d7983 */ /* 0x001ea80000300800 */
[----:B------:R-:W4:Y:S04]  /*13cb0*/  LDL R2, [R1+0x824] ;  /* 0x0008240001027983 */ /* 0x000f280000100800 */
[----:B------:R-:W4:Y:S01]  /*13cc0*/  LDL R3, [R1+0x828] ;  /* 0x0008280001037983 */ /* 0x000f220000100800 */
[----:B------:R-:W-:-:S02]  /*13cd0*/  PRMT R17, RZ, 0x7610, R17 ;  /* 0x00007610ff117816 */ /* 0x000fc40000000011 */
[----:B----4-:R-:W-:-:S04]  /*13ce0*/  @P3 LOP3.LUT R3, R3, R2, RZ, 0x3c, !PT ;  /* 0x0000000203033212 */ /* 0x010fc800078e3cff */
[----:B------:R-:W-:-:S04]  /*13cf0*/  @P3 LOP3.LUT R2, R3, R2, RZ, 0x3c, !PT ;  /* 0x0000000203023212 */ /* 0x000fc800078e3cff */
[----:B------:R-:W-:-:S05]  /*13d00*/  @P3 LOP3.LUT R3, R3, R2, RZ, 0x3c, !PT ;  /* 0x0000000203033212 */ /* 0x000fca00078e3cff */
[----:B------:R-:W4:Y:S01]  /*13d10*/  @P3 LDG.E.U16 R17, [R2.64] ;  /* 0x0000000602113981 */ /* 0x000f22000c1e1500 */
[----:B------:R-:W-:-:S03]  /*13d20*/  ISETP.GT.AND P4, PT, R13, 0x4, PT ;  /* 0x000000040d00780c */ /* 0x000fc60003f84270 */
[----:B----4-:R0:W-:Y:S04]  /*13d30*/  STL [R1+0x404], R17 ;  /* 0x0004041101007387 */ /* 0x0101e80000100800 */
[----:B0-----:R-:W4:Y:S04]  /*13d40*/  LDL.LU R17, [R1+0x232c] ;  /* 0x00232c0001117983 */ /* 0x001f280000300800 */
[----:B------:R-:W2:Y:S04]  /*13d50*/  LDL R2, [R1+0x81c] ;  /* 0x00081c0001027983 */ /* 0x000ea80000100800 */
[----:B------:R-:W2:Y:S01]  /*13d60*/  LDL R3, [R1+0x820] ;  /* 0x0008200001037983 */ /* 0x000ea20000100800 */
[----:B---3--:R-:W-:-:S02]  /*13d70*/  PRMT R26, RZ, 0x7610, R26 ;  /* 0x00007610ff1a7816 */ /* 0x008fc4000000001a */
[----:B--2---:R-:W-:-:S04]  /*13d80*/  @P4 LOP3.LUT R3, R3, R2, RZ, 0x3c, !PT ;  /* 0x0000000203034212 */ /* 0x004fc800078e3cff */
[----:B------:R-:W-:-:S04]  /*13d90*/  @P4 LOP3.LUT R2, R3, R2, RZ, 0x3c, !PT ;  /* 0x0000000203024212 */ /* 0x000fc800078e3cff */
[----:B------:R-:W-:-:S05]  /*13da0*/  @P4 LOP3.LUT R3, R3, R2, RZ, 0x3c, !PT ;  /* 0x0000000203034212 */ /* 0x000fca00078e3cff */
[----:B------:R-:W2:Y:S01]  /*13db0*/  @P4 LDG.E.U16 R26, [R2.64] ;  /* 0x00000006021a4981 */ /* 0x000ea2000c1e1500 */
        /* <DEDUP_REMOVED lines=13> */
[----:B------:R-:W3:Y:S04]  /*13e90*/  LDL R2, [R1+0x80c] ;  /* 0x00080c0001027983 */ /* 0x000ee80000100800 */
[----:B------:R-:W3:Y:S01]  /*13ea0*/  LDL R3, [R1+0x810] ;  /* 0x0008100001037983 */ /* 0x000ee20000100800 */
[----:B--2---:R-:W-:-:S02]  /*13eb0*/  PRMT R26, RZ, 0x7610, R26 ;  /* 0x00007610ff1a7816 */ /* 0x004fc4000000001a */
[----:B---3--:R-:W-:-:S04]  /*13ec0*/  @P1 LOP3.LUT R3, R3, R2, RZ, 0x3c, !PT ;  /* 0x0000000203031212 */ /* 0x008fc800078e3cff */
        /* <DEDUP_REMOVED lines=16> */
[----:B------:R-:W2:Y:S04]  /*13fd0*/  LDL R2, [R1+0x7fc] ;  /* 0x0007fc0001027983 */ /* 0x000ea80000100800 */
[----:B------:R-:W2:Y:S01]  /*13fe0*/  LDL R3, [R1+0x800] ;  /* 0x0008000001037983 */ /* 0x000ea20000100800 */
[----:B----4-:R-:W-:-:S02]  /*13ff0*/  PRMT R17, RZ, 0x7610, R17 ;  /* 0x00007610ff117816 */ /* 0x010fc40000000011 */
[----:B--2---:R-:W-:-:S04]  /*14000*/  @P2 LOP3.LUT R3, R3, R2, RZ, 0x3c, !PT ;  /* 0x0000000203032212 */ /* 0x004fc800078e3cff */
        /* <DEDUP_REMOVED lines=28> */
[----:B----4-:R-:W-:-:S02]  /*141d0*/  PRMT R26, RZ, 0x7610, R26 ;  /* 0x00007610ff1a7816 */ /* 0x010fc4000000001a */
        /* <DEDUP_REMOVED lines=213> */
[----:B------:R0:W2:Y:S04]  /*14f30*/  @P0 LDG.E.U16 R29, [R2.64] ;  /* 0x00000006021d0981 */ /* 0x0000a8000c1e1500 */
[----:B0-----:R-:W4:Y:S04]  /*14f40*/  LDL R2, [R1+0x734] ;  /* 0x0007340001027983 */ /* 0x001f280000100800 */
[----:B------:R-:W4:Y:S01]  /*14f50*/  LDL R3, [R1+0x738] ;  /* 0x0007380001037983 */ /* 0x000f220000100800 */
[----:B------:R-:W-:Y:S02]  /*14f60*/  ISETP.GT.AND P2, PT, R13, 0x21, PT ;  /* 0x000000210d00780c */ /* 0x000fe40003f44270 */
[----:B------:R-:W-:-:S11]  /*14f70*/  PRMT R18, RZ, 0x7610, R18 ;  /* 0x00007610ff127816 */ /* 0x000fd60000000012 */
[----:B----4-:R-:W-:-:S04]  /*14f80*/  @P2 LOP3.LUT R3, R3, R2, RZ, 0x3c, !PT ;  /* 0x0000000203032212 */ /* 0x010fc800078e3cff */
[----:B------:R-:W-:-:S04]  /*14f90*/  @P2 LOP3.LUT R2, R3, R2, RZ, 0x3c, !PT ;  /* 0x0000000203022212 */ /* 0x000fc800078e3cff */
[----:B------:R-:W-:-:S05]  /*14fa0*/  @P2 LOP3.LUT R3, R3, R2, RZ, 0x3c, !PT ;  /* 0x0000000203032212 */ /* 0x000fca00078e3cff */
[----:B------:R-:W4:Y:S04]  /*14fb0*/  @P2 LDG.E.U16 R18, [R2.64] ;  /* 0x0000000602122981 */ /* 0x000f28000c1e1500 */
[----:B--2---:R-:W-:Y:S04]  /*14fc0*/  STL [R1+0x218c], R29 ;  /* 0x00218c1d01007387 */ /* 0x004fe80000100800 */
[----:B------:R-:W-:Y:S04]  /*14fd0*/  STL [R1+0x2190], R29 ;  /* 0x0021901d01007387 */ /* 0x000fe80000100800 */
[----:B------:R-:W-:Y:S04]  /*14fe0*/  STL [R1+0x21c0], R29 ;  /* 0x0021c01d01007387 */ /* 0x000fe80000100800 */
[----:B------:R-:W-:Y:S04]  /*14ff0*/  STL [R1+0x21c4], R29 ;  /* 0x0021c41d01007387 */ /* 0x000fe80000100800 */
[----:B----4-:R0:W-:Y:S04]  /*15000*/  STL [R1+0x1c], R18 ;  /* 0x00001c1201007387 */ /* 0x0101e80000100800 */
[----:B0-----:R-:W2:Y:S04]  /*15010*/  LDL.LU R18, [R1+0x22b8] ;  /* 0x0022b80001127983 */ /* 0x001ea80000300800 */
[----:B------:R-:W4:Y:S04]  /*15020*/  LDL R2, [R1+0x72c] ;  /* 0x00072c0001027983 */ /* 0x000f280000100800 */
[----:B------:R-:W4:Y:S01]  /*15030*/  LDL R3, [R1+0x730] ;  /* 0x0007300001037983 */ /* 0x000f220000100800 */
[----:B------:R-:W-:-:S02]  /*15040*/  ISETP.GT.AND P3, PT, R13, 0x22, PT ;  /* 0x000000220d00780c */ /* 0x000fc40003f64270 */
[----:B------:R-:W-:-:S11]  /*15050*/  PRMT R17, RZ, 0x7610, R17 ;  /* 0x00007610ff117816 */ /* 0x000fd60000000011 */
        /* <DEDUP_REMOVED lines=63> */
[----:B------:R0:W3:Y:S04]  /*15450*/  @P4 LDG.E.U16 R26, [R2.64] ;  /* 0x00000006021a4981 */ /* 0x0000e8000c1e1500 */
[----:B0-----:R-:W2:Y:S04]  /*15460*/  LDL R2, [R1+0x6f4] ;  /* 0x0006f40001027983 */ /* 0x001ea80000100800 */
[----:B------:R-:W2:Y:S01]  /*15470*/  LDL R3, [R1+0x6f8] ;  /* 0x0006f80001037983 */ /* 0x000ea20000100800 */
[----:B------:R-:W-:Y:S02]  /*15480*/  ISETP.GT.AND P1, PT, R13, 0x29, PT ;  /* 0x000000290d00780c */ /* 0x000fe40003f24270 */
[----:B----4-:R-:W-:-:S11]  /*15490*/  PRMT R18, RZ, 0x7610, R18 ;  /* 0x00007610ff127816 */ /* 0x010fd60000000012 */
[----:B--2---:R-:W-:-:S04]  /*154a0*/  @P1 LOP3.LUT R3, R3, R2, RZ, 0x3c, !PT ;  /* 0x0000000203031212 */ /* 0x004fc800078e3cff */
[----:B------:R-:W-:-:S04]  /*154b0*/  @P1 LOP3.LUT R2, R3, R2, RZ, 0x3c, !PT ;  /* 0x0000000203021212 */ /* 0x000fc800078e3cff */
[----:B------:R-:W-:-:S05]  /*154c0*/  @P1 LOP3.LUT R3, R3, R2, RZ, 0x3c, !PT ;  /* 0x0000000203031212 */ /* 0x000fca00078e3cff */
[----:B------:R-:W2:Y:S04]  /*154d0*/  @P1 LDG.E.U16 R18, [R2.64] ;  /* 0x0000000602121981 */ /* 0x000ea8000c1e1500 */
[----:B---3--:R-:W-:Y:S04]  /*154e0*/  STL [R1+0x2194], R26 ;  /* 0x0021941a01007387 */ /* 0x008fe80000100800 */
[----:B------:R-:W-:Y:S01]  /*154f0*/  STL [R1+0x2198], R26 ;  /* 0x0021981a01007387 */ /* 0x000fe20000100800 */
        /* <DEDUP_REMOVED lines=65> */
[----:B---3--:R-:W-:-:S02]  /*15910*/  PRMT R17, RZ, 0x7610, R17 ;  /* 0x00007610ff117816 */ /* 0x008fc40000000011 */
[----:B--2---:R-:W-:-:S04]  /*15920*/  @P2 LOP3.LUT R3, R3, R2, RZ, 0x3c, !PT ;  /* 0x0000000203032212 */ /* 0x004fc800078e3cff */
[----:B------:R-:W-:-:S04]  /*15930*/  @P2 LOP3.LUT R2, R3, R2, RZ, 0x3c, !PT ;  /* 0x0000000203022212 */ /* 0x000fc800078e3cff */
[----:B------:R-:W-:-:S05]  /*15940*/  @P2 LOP3.LUT R3, R3, R2, RZ, 0x3c, !PT ;  /* 0x0000000203032212 */ /* 0x000fca00078e3cff */
[----:B------:R0:W2:Y:S04]  /*15950*/  @P2 LDG.E.U16 R17, [R2.64] ;  /* 0x0000000602112981 */ /* 0x0000a8000c1e1500 */
[----:B0-----:R-:W3:Y:S04]  /*15960*/  LDL R2, [R1+0x6b4] ;  /* 0x0006b40001027983 */ /* 0x001ee80000100800 */
[----:B------:R-:W3:Y:S01]  /*15970*/  LDL R3, [R1+0x6b8] ;  /* 0x0006b80001037983 */ /* 0x000ee20000100800 */
[----:B------:R-:W-:Y:S02]  /*15980*/  ISETP.GT.AND P3, PT, R13, 0x31, PT ;  /* 0x000000310d00780c */ /* 0x000fe40003f64270 */
[----:B----4-:R-:W-:-:S11]  /*15990*/  PRMT R7, RZ, 0x7610, R7 ;  /* 0x00007610ff077816 */ /* 0x010fd60000000007 */
[----:B---3--:R-:W-:-:S04]  /*159a0*/  @P3 LOP3.LUT R3, R3, R2, RZ, 0x3c, !PT ;  /* 0x0000000203033212 */ /* 0x008fc800078e3cff */
[----:B------:R-:W-:-:S04]  /*159b0*/  @P3 LOP3.LUT R2, R3, R2, RZ, 0x3c, !PT ;  /* 0x0000000203023212 */ /* 0x000fc800078e3cff */
[----:B------:R-:W-:-:S05]  /*159c0*/  @P3 LOP3.LUT R3, R3, R2, RZ, 0x3c, !PT ;  /* 0x0000000203033212 */ /* 0x000fca00078e3cff */
[----:B------:R-:W3:Y:S04]  /*159d0*/  @P3 LDG.E.U16 R7, [R2.64] ;  /* 0x0000000602073981 */ /* 0x000ee8000c1e1500 */
[----:B--2---:R-:W-:Y:S04]  /*159e0*/  STL [R1+0x2188], R17 ;  /* 0x0021881101007387 */ /* 0x004fe80000100800 */
[----:B------:R-:W-:Y:S04]  /*159f0*/  STL [R1+0x219c], R17 ;  /* 0x00219c1101007387 */ /* 0x000fe80000100800 */
[----:B------:R-:W-:Y:S04]  /*15a00*/  STL [R1+0x21a0], R17 ;  /* 0x0021a01101007387 */ /* 0x000fe80000100800 */
[----:B---3--:R0:W-:Y:S04]  /*15a10*/  STL [R1+0xc], R7 ;  /* 0x00000c0701007387 */ /* 0x0081e80000100800 */
[----:B0-----:R-:W2:Y:S04]  /*15a20*/  LDL.LU R7, [R1+0x2280] ;  /* 0x0022800001077983 */ /* 0x001ea80000300800 */
[----:B------:R-:W3:Y:S04]  /*15a30*/  LDL R2, [R1+0x6ac] ;  /* 0x0006ac0001027983 */ /* 0x000ee80000100800 */
[----:B------:R-:W3:Y:S01]  /*15a40*/  LDL R3, [R1+0x6b0] ;  /* 0x0006b00001037983 */ /* 0x000ee20000100800 */
[----:B------:R-:W-:-:S02]  /*15a50*/  ISETP.GT.AND P4, PT, R13, 0x32, PT ;  /* 0x000000320d00780c */ /* 0x000fc40003f84270 */
[----:B------:R-:W-:-:S11]  /*15a60*/  PRMT R18, RZ, 0x7610, R18 ;  /* 0x00007610ff127816 */ /* 0x000fd60000000012 */
        /* <DEDUP_REMOVED lines=19> */
[----:B---3--:R-:W-:-:S02]  /*15ba0*/  PRMT R18, RZ, 0x7610, R18 ;  /* 0x00007610ff127816 */ /* 0x008fc40000000012 */
[----:B----4-:R-:W-:-:S04]  /*15bb0*/  @P0 LOP3.LUT R3, R3, R2, RZ, 0x3c, !PT ;  /* 0x0000000203030212 */ /* 0x010fc800078e3cff */
        /* <DEDUP_REMOVED lines=46> */
[----:B------:R-:W-:-:S11]  /*15ea0*/  PRMT R7, RZ, 0x7610, R7 ;  /* 0x00007610ff077816 */ /* 0x000fd60000000007 */
[----:B---3--:R-:W-:-:S04]  /*15eb0*/  @P0 LOP3.LUT R3, R3, R2, RZ, 0x3c, !PT ;  /* 0x0000000203030212 */ /* 0x008fc800078e3cff */
[----:B------:R-:W-:-:S04]  /*15ec0*/  @P0 LOP3.LUT R2, R3, R2, RZ, 0x3c, !PT ;  /* 0x0000000203020212 */ /* 0x000fc800078e3cff */
[----:B------:R-:W-:-:S05]  /*15ed0*/  @P0 LOP3.LUT R3, R3, R2, RZ, 0x3c, !PT ;  /* 0x0000000203030212 */ /* 0x000fca00078e3cff */
[----:B------:R-:W3:Y:S04]  /*15ee0*/  @P0 LDG.E.U16 R7, [R2.64] ;  /* 0x0000000602070981 */ /* 0x000ee8000c1e1500 */
[----:B--2---:R-:W-:Y:S04]  /*15ef0*/  STL [R1+0x21a4], R18 ;  /* 0x0021a41201007387 */ /* 0x004fe80000100800 */
[----:B------:R-:W-:Y:S01]  /*15f00*/  STL [R1+0x21a8], R18 ;  /* 0x0021a81201007387 */ /* 0x000fe20000100800 */
[----:B------:R-:W-:-:S03]  /*15f10*/  ISETP.GT.AND P2, PT, R13, 0x3a, PT ;  /* 0x0000003a0d00780c */ /* 0x000fc60003f44270 */
[----:B---3--:R0:W-:Y:S04]  /*15f20*/  STL [R1], R7 ;  /* 0x0000000701007387 */ /* 0x0081e80000100800 */
        /* <DEDUP_REMOVED lines=27> */
[----:B------:R0:W4:Y:S04]  /*160e0*/  @P4 LDG.E.U16 R7, [R2.64] ;  /* 0x0000000602074981 */ /* 0x000128000c1e1500 */
[----:B0-----:R-:W3:Y:S04]  /*160f0*/  LDL R2, [R1+0x654] ;  /* 0x0006540001027983 */ /* 0x001ee80000100800 */
[----:B------:R-:W3:Y:S01]  /*16100*/  LDL R3, [R1+0x658] ;  /* 0x0006580001037983 */ /* 0x000ee20000100800 */
[----:B------:R-:W-:Y:S02]  /*16110*/  ISETP.GT.AND P1, PT, R13, 0x3d, PT ;  /* 0x0000003d0d00780c */ /* 0x000fe40003f24270 */
[----:B--2---:R-:W-:-:S11]  /*16120*/  PRMT R12, RZ, 0x7610, R12 ;  /* 0x00007610ff0c7816 */ /* 0x004fd6000000000c */
[----:B---3--:R-:W-:-:S04]  /*16130*/  @P1 LOP3.LUT R3, R3, R2, RZ, 0x3c, !PT ;  /* 0x0000000203031212 */ /* 0x008fc800078e3cff */
[----:B------:R-:W-:-:S04]  /*16140*/  @P1 LOP3.LUT R2, R3, R2, RZ, 0x3c, !PT ;  /* 0x0000000203021212 */ /* 0x000fc800078e3cff */
[----:B------:R-:W-:-:S05]  /*16150*/  @P1 LOP3.LUT R3, R3, R2, RZ, 0x3c, !PT ;  /* 0x0000000203031212 */ /* 0x000fca00078e3cff */
[----:B------:R-:W2:Y:S04]  /*16160*/  @P1 LDG.E.U16 R12, [R2.64] ;  /* 0x00000006020c1981 */ /* 0x000ea8000c1e1500 */
[----:B----4-:R0:W-:Y:S04]  /*16170*/  STL [R1+0x3a4], R7 ;  /* 0x0003a40701007387 */ /* 0x0101e80000100800 */
[----:B0-----:R-:W3:Y:S04]  /*16180*/  LDL R7, [R1+0x640] ;  /* 0x0006400001077983 */ /* 0x001ee80000100800 */
[----:B--2---:R0:W-:Y:S04]  /*16190*/  STL [R1+0x3a0], R12 ;  /* 0x0003a00c01007387 */ /* 0x0041e80000100800 */
        /* <DEDUP_REMOVED lines=14> */
[----:B------:R-:W-:-:S02]  /*16280*/  PRMT R6, RZ, 0x7610, R6 ;  /* 0x00007610ff067816 */ /* 0x000fc40000000006 */
[----:B--2---:R-:W-:-:S04]  /*16290*/  @P2 LOP3.LUT R3, R3, R2, RZ, 0x3c, !PT ;  /* 0x0000000203032212 */ /* 0x004fc800078e3cff */
[----:B------:R-:W-:-:S04]  /*162a0*/  @P2 LOP3.LUT R2, R3, R2, RZ, 0x3c, !PT ;  /* 0x0000000203022212 */ /* 0x000fc800078e3cff */
[----:B------:R-:W-:-:S05]  /*162b0*/  @P2 LOP3.LUT R3, R3, R2, RZ, 0x3c, !PT ;  /* 0x0000000203032212 */ /* 0x000fca00078e3cff */
[----:B------:R-:W2:Y:S01]  /*162c0*/  @P2 LDG.E.U16 R6, [R2.64] ;  /* 0x0000000602062981 */ /* 0x000ea2000c1e1500 */
[C---:B------:R-:W-:Y:S02]  /*162d0*/  ISETP.GT.AND P3, PT, R13.reuse, 0x40, PT ;  /* 0x000000400d00780c */ /* 0x040fe40003f64270 */
[----:B------:R-:W-:Y:S01]  /*162e0*/  PRMT R12, RZ, 0x7610, R12 ;  /* 0x00007610ff0c7816 */ /* 0x000fe2000000000c */
[----:B--2---:R0:W-:Y:S04]  /*162f0*/  STL [R1+0x378], R6 ;  /* 0x0003780601007387 */ /* 0x0041e80000100800 */
[----:B0-----:R-:W2:Y:S04]  /*16300*/  LDL.LU R6, [R1+0x2250] ;  /* 0x0022500001067983 */ /* 0x001ea80000300800 */
[----:B------:R-:W2:Y:S02]  /*16310*/  LDL R3, [R1+0x63c] ;  /* 0x00063c0001037983 */ /* 0x000ea40000100800 */
[----:B---3--:R-:W-:Y:S01]  /*16320*/  @P3 IMAD.MOV.U32 R2, RZ, RZ, R7 ;  /* 0x000000ffff023224 */ /* 0x008fe200078e0007 */
[----:B------:R-:W-:-:S02]  /*16330*/  ISETP.GT.AND P4, PT, R13, 0x41, PT ;  /* 0x000000410d00780c */ /* 0x000fc40003f84270 */
[----:B----4-:R-:W-:Y:S01]  /*16340*/  PRMT R27, RZ, 0x7610, R27 ;  /* 0x00007610ff1b7816 */ /* 0x010fe2000000001b */
[----:B------:R-:W3:Y:S04]  /*16350*/  LDL R7, [R1+0x628] ;  /* 0x0006280001077983 */ /* 0x000ee80000100800 */
[----:B--2---:R0:W2:Y:S04]  /*16360*/  @P3 LDG.E.U16 R12, [R2.64] ;  /* 0x00000006020c3981 */ /* 0x0040a8000c1e1500 */
[----:B0-----:R-:W4:Y:S04]  /*16370*/  LDL R2, [R1+0x634] ;  /* 0x0006340001027983 */ /* 0x001f280000100800 */
[----:B------:R-:W4:Y:S04]  /*16380*/  LDL R3, [R1+0x638] ;  /* 0x0006380001037983 */ /* 0x000f280000100800 */
[----:B--2---:R-:W-:Y:S04]  /*16390*/  STL [R1+0x21ac], R12 ;  /* 0x0021ac0c01007387 */ /* 0x004fe80000100800 */
[----:B------:R-:W-:Y:S01]  /*163a0*/  STL [R1+0x21b0], R12 ;  /* 0x0021b00c01007387 */ /* 0x000fe20000100800 */
[----:B----4-:R-:W-:-:S04]  /*163b0*/  @P4 LOP3.LUT R3, R3, R2, RZ, 0x3c, !PT ;  /* 0x0000000203034212 */ /* 0x010fc800078e3cff */
[C---:B------:R-:W-:Y:S01]  /*163c0*/  @P4 LOP3.LUT R2, R3.reuse, R2, RZ, 0x3c, !PT ;  /* 0x0000000203024212 */ /* 0x040fe200078e3cff */
[----:B------:R-:W-:Y:S03]  /*163d0*/  STL [R1+0x21b4], R12 ;  /* 0x0021b40c01007387 */ /* 0x000fe60000100800 */
[----:B------:R-:W-:Y:S01]  /*163e0*/  @P4 LOP3.LUT R3, R3, R2, RZ, 0x3c, !PT ;  /* 0x0000000203034212 */ /* 0x000fe200078e3cff */
[----:B------:R-:W-:Y:S04]  /*163f0*/  STL [R1+0x21b8], R12 ;  /* 0x0021b80c01007387 */ /* 0x000fe80000100800 */
[----:B------:R-:W-:Y:S04]  /*16400*/  STL [R1+0x21bc], R12 ;  /* 0x0021bc0c01007387 */ /* 0x000fe80000100800 */
[----:B------:R0:W2:Y:S04]  /*16410*/  @P4 LDG.E.U16 R27, [R2.64] ;  /* 0x00000006021b4981 */ /* 0x0000a8000c1e1500 */
[----:B0-----:R-:W4:Y:S04]  /*16420*/  LDL R2, [R1+0x62c] ;  /* 0x00062c0001027983 */ /* 0x001f280000100800 */
[----:B------:R-:W4:Y:S01]  /*16430*/  LDL R3, [R1+0x630] ;  /* 0x0006300001037983 */ /* 0x000f220000100800 */
[----:B------:R-:W-:-:S02]  /*16440*/  ISETP.GT.AND P1, PT, R13, 0x42, PT ;  /* 0x000000420d00780c */ /* 0x000fc40003f24270 */
[----:B------:R-:W-:-:S11]  /*16450*/  PRMT R11, RZ, 0x7610, R11 ;  /* 0x00007610ff0b7816 */ /* 0x000fd6000000000b */
[----:B----4-:R-:W-:-:S04]  /*16460*/  @P1 LOP3.LUT R3, R3, R2, RZ, 0x3c, !PT ;  /* 0x0000000203031212 */ /* 0x010fc800078e3cff */
[----:B------:R-:W-:-:S04]  /*16470*/  @P1 LOP3.LUT R2, R3, R2, RZ, 0x3c, !PT ;  /* 0x0000000203021212 */ /* 0x000fc800078e3cff */
[----:B------:R-:W-:-:S05]  /*16480*/  @P1 LOP3.LUT R3, R3, R2, RZ, 0x3c, !PT ;  /* 0x0000000203031212 */ /* 0x000fca00078e3cff */
[----:B------:R-:W4:Y:S04]  /*16490*/  @P1 LDG.E.U16 R11, [R2.64] ;  /* 0x00000006020b1981 */ /* 0x000f28000c1e1500 */
[----:B--2---:R-:W-:Y:S01]  /*164a0*/  STL [R1+0x2148], R27 ;  /* 0x0021481b01007387 */ /* 0x004fe20000100800 */
[----:B------:R-:W-:-:S03]  /*164b0*/  ISETP.GT.AND P0, PT, R13, 0x43, PT ;  /* 0x000000430d00780c */ /* 0x000fc60003f04270 */
[----:B----4-:R0:W-:Y:S04]  /*164c0*/  STL [R1+0x104], R11 ;  /* 0x0001040b01007387 */ /* 0x0101e80000100800 */
[----:B0-----:R-:W2:Y:S04]  /*164d0*/  LDL.LU R11, [R1+0x224c] ;  /* 0x00224c00010b7983 */ /* 0x001ea80000300800 */
[----:B------:R-:W4:Y:S01]  /*164e0*/  LDL R3, [R1+0x624] ;  /* 0x0006240001037983 */ /* 0x000f220000100800 */
[----:B------:R-:W-:Y:S01]  /*164f0*/  PRMT R6, RZ, 0x7610, R6 ;  /* 0x00007610ff067816 */ /* 0x000fe20000000006 */
[----:B---3--:R-:W-:Y:S01]  /*16500*/  @P0 IMAD.MOV.U32 R2, RZ, RZ, R7 ;  /* 0x000000ffff020224 */ /* 0x008fe200078e0007 */
[----:B------:R-:W-:Y:S01]  /*16510*/  ISETP.GT.AND P2, PT, R13, 0x44, PT ;  /* 0x000000440d00780c */ /* 0x000fe20003f44270 */
[----:B------:R-:W3:Y:S04]  /*16520*/  LDL R7, [R1+0x5fc] ;  /* 0x0005fc0001077983 */ /* 0x000ee80000100800 */
[----:B----4-:R0:W4:Y:S04]  /*16530*/  @P0 LDG.E.U16 R6, [R2.64] ;  /* 0x0000000602060981 */ /* 0x010128000c1e1500 */
[----:B0-----:R-:W2:Y:S04]  /*16540*/  LDL R2, [R1+0x61c] ;  /* 0x00061c0001027983 */ /* 0x001ea80000100800 */
[----:B------:R-:W2:Y:S01]  /*16550*/  LDL R3, [R1+0x620] ;  /* 0x0006200001037983 */ /* 0x000ea20000100800 */
[----:B------:R-:W-:-:S02]  /*16560*/  PRMT R10, RZ, 0x7610, R10 ;  /* 0x00007610ff0a7816 */ /* 0x000fc4000000000a */
[----:B--2---:R-:W-:-:S04]  /*16570*/  @P2 LOP3.LUT R3, R3, R2, RZ, 0x3c, !PT ;  /* 0x0000000203032212 */ /* 0x004fc800078e3cff */
[----:B------:R-:W-:-:S04]  /*16580*/  @P2 LOP3.LUT R2, R3, R2, RZ, 0x3c, !PT ;  /* 0x0000000203022212 */ /* 0x000fc800078e3cff */
[----:B------:R-:W-:-:S05]  /*16590*/  @P2 LOP3.LUT R3, R3, R2, RZ, 0x3c, !PT ;  /* 0x0000000203032212 */ /* 0x000fca00078e3cff */
[----:B------:R-:W2:Y:S04]  /*165a0*/  @P2 LDG.E.U16 R10, [R2.64] ;  /* 0x00000006020a2981 */ /* 0x000ea8000c1e1500 */
[----:B----4-:R0:W-:Y:S04]  /*165b0*/  STL [R1+0x14c], R6 ;  /* 0x00014c0601007387 */ /* 0x0101e80000100800 */
[----:B0-----:R-:W4:Y:S04]  /*165c0*/  LDL R6, [R1+0x600] ;  /* 0x0006000001067983 */ /* 0x001f280000100800 */
[----:B--2---:R0:W-:Y:S04]  /*165d0*/  STL [R1+0x36c], R10 ;  /* 0x00036c0a01007387 */ /* 0x0041e80000100800 */
[----:B0-----:R-:W2:Y:S04]  /*165e0*/  LDL.LU R10, [R1+0x2248] ;  /* 0x00224800010a7983 */ /* 0x001ea80000300800 */
[----:B------:R-:W2:Y:S04]  /*165f0*/  LDL R2, [R1+0x614] ;  /* 0x0006140001027983 */ /* 0x000ea80000100800 */
[----:B------:R-:W2:Y:S01]  /*16600*/  LDL R3, [R1+0x618] ;  /* 0x0006180001037983 */ /* 0x000ea20000100800 */
[----:B------:R-:W-:-:S02]  /*16610*/  ISETP.GT.AND P3, PT, R13, 0x45, PT ;  /* 0x000000450d00780c */ /* 0x000fc40003f64270 */
[----:B------:R-:W-:-:S11]  /*16620*/  PRMT R22, RZ, 0x7610, R22 ;  /* 0x00007610ff167816 */ /* 0x000fd60000000016 */
[----:B--2---:R-:W-:-:S04]  /*16630*/  @P3 LOP3.LUT R3, R3, R2, RZ, 0x3c, !PT ;  /* 0x0000000203033212 */ /* 0x004fc800078e3cff */
[----:B------:R-:W-:-:S04]  /*16640*/  @P3 LOP3.LUT R2, R3, R2, RZ, 0x3c, !PT ;  /* 0x0000000203023212 */ /* 0x000fc800078e3cff */
[----:B------:R-:W-:-:S05]  /*16650*/  @P3 LOP3.LUT R3, R3, R2, RZ, 0x3c, !PT ;  /* 0x0000000203033212 */ /* 0x000fca00078e3cff */
[----:B------:R-:W2:Y:S01]  /*16660*/  @P3 LDG.E.U16 R22, [R2.64] ;  /* 0x0000000602163981 */ /* 0x000ea2000c1e1500 */
[----:B------:R-:W-:-:S03]  /*16670*/  ISETP.GT.AND P4, PT, R13, 0x46, PT ;  /* 0x000000460d00780c */ /* 0x000fc60003f84270 */
[----:B--2---:R0:W-:Y:S04]  /*16680*/  STL [R1+0x368], R22 ;  /* 0x0003681601007387 */ /* 0x0041e80000100800 */
[----:B0-----:R-:W2:Y:S04]  /*16690*/  LDL.LU R22, [R1+0x2244] ;  /* 0x0022440001167983 */ /* 0x001ea80000300800 */
[----:B------:R-:W2:Y:S04]  /*166a0*/  LDL R2, [R1+0x60c] ;  /* 0x00060c0001027983 */ /* 0x000ea80000100800 */
[----:B------:R-:W2:Y:S01]  /*166b0*/  LDL R3, [R1+0x610] ;  /* 0x0006100001037983 */ /* 0x000ea20000100800 */
[----:B------:R-:W-:-:S02]  /*166c0*/  PRMT R11, RZ, 0x7610, R11 ;  /* 0x00007610ff0b7816 */ /* 0x000fc4000000000b */
        /* <DEDUP_REMOVED lines=10> */
[----:B------:R-:W-:Y:S02]  /*16770*/  ISETP.GT.AND P0, PT, R13, 0x48, PT ;  /* 0x000000480d00780c */ /* 0x000fe40003f04270 */
[----:B--2---:R-:W-:-:S04]  /*16780*/  @P1 LOP3.LUT R3, R3, R2, RZ, 0x3c, !PT ;  /* 0x0000000203031212 */ /* 0x004fc800078e3cff */
[----:B------:R-:W-:-:S04]  /*16790*/  @P1 LOP3.LUT R2, R3, R2, RZ, 0x3c, !PT ;  /* 0x0000000203021212 */ /* 0x000fc800078e3cff */
[----:B------:R-:W-:-:S05]  /*167a0*/  @P1 LOP3.LUT R3, R3, R2, RZ, 0x3c, !PT ;  /* 0x0000000203031212 */ /* 0x000fca00078e3cff */
[----:B------:R4:W2:Y:S01]  /*167b0*/  @P1 LDG.E.U16 R22, [R2.64] ;  /* 0x0000000602161981 */ /* 0x0008a2000c1e1500 */
[----:B------:R-:W-:Y:S01]  /*167c0*/  PRMT R11, RZ, 0x7610, R11 ;  /* 0x00007610ff0b7816 */ /* 0x000fe2000000000b */
[----:B----4-:R-:W-:Y:S02]  /*167d0*/  @P0 IMAD.MOV.U32 R2, RZ, RZ, R6 ;  /* 0x000000ffff020224 */ /* 0x010fe400078e0006 */
[----:B---3--:R-:W-:-:S05]  /*167e0*/  @P0 IMAD.MOV.U32 R3, RZ, RZ, R7 ;  /* 0x000000ffff030224 */ /* 0x008fca00078e0007 */
[----:B------:R0:W3:Y:S04]  /*167f0*/  @P0 LDG.E.U16 R11, [R2.64] ;  /* 0x00000006020b0981 */ /* 0x0000e8000c1e1500 */
[----:B--2---:R1:W-:Y:S04]  /*16800*/  STL [R1+0x35c], R22 ;  /* 0x00035c1601007387 */ /* 0x0043e80000100800 */
[----:B-1----:R-:W2:Y:S04]  /*16810*/  LDL.LU R22, [R1+0x223c] ;  /* 0x00223c0001167983 */ /* 0x002ea80000300800 */
[----:B0-----:R-:W4:Y:S04]  /*16820*/  LDL R2, [R1+0x5f4] ;  /* 0x0005f40001027983 */ /* 0x001f280000100800 */
[----:B------:R-:W4:Y:S01]  /*16830*/  LDL R3, [R1+0x5f8] ;  /* 0x0005f80001037983 */ /* 0x000f220000100800 */
[----:B------:R-:W-:-:S03]  /*16840*/  ISETP.GT.AND P2, PT, R13, 0x49, PT ;  /* 0x000000490d00780c */ /* 0x000fc60003f44270 */
[----:B------:R-:W4:Y:S04]  /*16850*/  LDL R7, [R1+0x5d4] ;  /* 0x0005d40001077983 */ /* 0x000f280000100800 */
[----:B------:R-:W4:Y:S04]  /*16860*/  LDL R6, [R1+0x5d8] ;  /* 0x0005d80001067983 */ /* 0x000f280000100800 */
[----:B---3--:R-:W-:Y:S01]  /*16870*/  STL [R1+0x2184], R11 ;  /* 0x0021840b01007387 */ /* 0x008fe20000100800 */
[----:B--2---:R-:W-:Y:S02]  /*16880*/  PRMT R22, RZ, 0x7610, R22 ;  /* 0x00007610ff167816 */ /* 0x004fe40000000016 */
[----:B----4-:R-:W-:-:S04]  /*16890*/  @P2 LOP3.LUT R3, R3, R2, RZ, 0x3c, !PT ;  /* 0x0000000203032212 */ /* 0x010fc800078e3cff */
        /* <DEDUP_REMOVED lines=14> */
[----:B---3--:R0:W-:Y:S04]  /*16980*/  STL [R1+0xf0], R4 ;  /* 0x0000f00401007387 */ /* 0x0081e80000100800 */
        /* <DEDUP_REMOVED lines=13> */
[----:B------:R-:W-:-:S02]  /*16a60*/  ISETP.GT.AND P1, PT, R13, 0x4d, PT ;  /* 0x0000004d0d00780c */ /* 0x000fc40003f24270 */
[----:B--2---:R-:W-:Y:S02]  /*16a70*/  PRMT R4, RZ, 0x7610, R4 ;  /* 0x00007610ff047816 */ /* 0x004fe40000000004 */
[----:B----4-:R-:W-:-:S04]  /*16a80*/  @P0 LOP3.LUT R3, R3, R2, RZ, 0x3c, !PT ;  /* 0x0000000203030212 */ /* 0x010fc800078e3cff */
[----:B------:R-:W-:-:S04]  /*16a90*/  @P0 LOP3.LUT R2, R3, R2, RZ, 0x3c, !PT ;  /* 0x0000000203020212 */ /* 0x000fc800078e3cff */
[----:B------:R-:W-:Y:S02]  /*16aa0*/  @P0 LOP3.LUT R3, R3, R2, RZ, 0x3c, !PT ;  /* 0x0000000203030212 */ /* 0x000fe400078e3cff */
[----:B---3--:R-:W-:-:S03]  /*16ab0*/  PRMT R10, RZ, 0x7610, R10 ;  /* 0x00007610ff0a7816 */ /* 0x008fc6000000000a */
[----:B------:R0:W2:Y:S02]  /*16ac0*/  @P0 LDG.E.U16 R4, [R2.64] ;  /* 0x0000000602040981 */ /* 0x0000a4000c1e1500 */
[----:B0-----:R-:W-:Y:S02]  /*16ad0*/  @P1 IMAD.MOV.U32 R2, RZ, RZ, R6 ;  /* 0x000000ffff021224 */ /* 0x001fe400078e0006 */
[----:B------:R-:W-:-:S05]  /*16ae0*/  @P1 IMAD.MOV.U32 R3, RZ, RZ, R7 ;  /* 0x000000ffff031224 */ /* 0x000fca00078e0007 */
[----:B------:R-:W3:Y:S04]  /*16af0*/  @P1 LDG.E.U16 R10, [R2.64] ;  /* 0x00000006020a1981 */ /* 0x000ee8000c1e1500 */
[----:B--2---:R0:W-:Y:S04]  /*16b00*/  STL [R1+0x354], R4 ;  /* 0x0003540401007387 */ /* 0x0041e80000100800 */
[----:B0-----:R-:W2:Y:S04]  /*16b10*/  LDL.LU R4, [R1+0x2230] ;  /* 0x0022300001047983 */ /* 0x001ea80000300800 */
[----:B------:R-:W4:Y:S04]  /*16b20*/  LDL R7, [R1+0x5b4] ;  /* 0x0005b40001077983 */ /* 0x000f280000100800 */
[----:B------:R-:W2:Y:S04]  /*16b30*/  LDL R6, [R1+0x5b8] ;  /* 0x0005b80001067983 */ /* 0x000ea80000100800 */
[----:B---3--:R0:W-:Y:S04]  /*16b40*/  STL [R1+0x350], R10 ;  /* 0x0003500a01007387 */ /* 0x0081e80000100800 */
[----:B0-----:R-:W3:Y:S04]  /*16b50*/  LDL.LU R10, [R1+0x222c] ;  /* 0x00222c00010a7983 */ /* 0x001ee80000300800 */
[----:B------:R-:W2:Y:S04]  /*16b60*/  LDL R2, [R1+0x5cc] ;  /* 0x0005cc0001027983 */ /* 0x000ea80000100800 */
[----:B------:R-:W2:Y:S01]  /*16b70*/  LDL R3, [R1+0x5d0] ;  /* 0x0005d00001037983 */ /* 0x000ea20000100800 */
[----:B------:R-:W-:-:S02]  /*16b80*/  ISETP.GT.AND P2, PT, R13, 0x4e, PT ;  /* 0x0000004e0d00780c */ /* 0x000fc40003f44270 */
[----:B---3--:R-:W-:-:S11]  /*16b90*/  PRMT R10, RZ, 0x7610, R10 ;  /* 0x00007610ff0a7816 */ /* 0x008fd6000000000a */
        /* <DEDUP_REMOVED lines=20> */
[----:B------:R-:W-:Y:S02]  /*16ce0*/  ISETP.GT.AND P0, PT, R13, 0x51, PT ;  /* 0x000000510d00780c */ /* 0x000fe40003f04270 */
[----:B---3--:R-:W-:-:S04]  /*16cf0*/  @P1 LOP3.LUT R3, R3, R2, RZ, 0x3c, !PT ;  /* 0x0000000203031212 */ /* 0x008fc800078e3cff */
[----:B------:R-:W-:-:S04]  /*16d00*/  @P1 LOP3.LUT R2, R3, R2, RZ, 0x3c, !PT ;  /* 0x0000000203021212 */ /* 0x000fc800078e3cff */
[----:B------:R-:W-:-:S05]  /*16d10*/  @P1 LOP3.LUT R3, R3, R2, RZ, 0x3c, !PT ;  /* 0x0000000203031212 */ /* 0x000fca00078e3cff */
[----:B------:R0:W2:Y:S01]  /*16d20*/  @P1 LDG.E.U16 R10, [R2.64] ;  /* 0x00000006020a1981 */ /* 0x0000a2000c1e1500 */
[----:B------:R-:W-:Y:S01]  /*16d30*/  PRMT R4, RZ, 0x7610, R4 ;  /* 0x00007610ff047816 */ /* 0x000fe20000000004 */
[----:B0-----:R-:W-:Y:S02]  /*16d40*/  @P0 IMAD.MOV.U32 R2, RZ, RZ, R6 ;  /* 0x000000ffff020224 */ /* 0x001fe400078e0006 */
[----:B----4-:R-:W-:-:S05]  /*16d50*/  @P0 IMAD.MOV.U32 R3, RZ, RZ, R7 ;  /* 0x000000ffff030224 */ /* 0x010fca00078e0007 */
[----:B------:R0:W3:Y:S04]  /*16d60*/  @P0 LDG.E.U16 R4, [R2.64] ;  /* 0x0000000602040981 */ /* 0x0000e8000c1e1500 */
[----:B--2---:R-:W-:Y:S04]  /*16d70*/  STL [R1+0x2180], R10 ;  /* 0x0021800a01007387 */ /* 0x004fe80000100800 */
[----:B0-----:R-:W2:Y:S04]  /*16d80*/  LDL R2, [R1+0x5ac] ;  /* 0x0005ac0001027983 */ /* 0x001ea80000100800 */
[----:B------:R-:W2:Y:S01]  /*16d90*/  LDL R3, [R1+0x5b0] ;  /* 0x0005b00001037983 */ /* 0x000ea20000100800 */
[----:B------:R-:W-:-:S02]  /*16da0*/  ISETP.GT.AND P1, PT, R13, 0x52, PT ;  /* 0x000000520d00780c */ /* 0x000fc40003f24270 */
[----:B------:R-:W-:Y:S01]  /*16db0*/  PRMT R15, RZ, 0x7610, R15 ;  /* 0x00007610ff0f7816 */ /* 0x000fe2000000000f */
[----:B------:R-:W4:Y:S04]  /*16dc0*/  LDL R7, [R1+0x594] ;  /* 0x0005940001077983 */ /* 0x000f280000100800 */
[----:B------:R-:W3:Y:S06]  /*16dd0*/  LDL R6, [R1+0x598] ;  /* 0x0005980001067983 */ /* 0x000eec0000100800 */
        /* <DEDUP_REMOVED lines=21> */
[----:B------:R-:W-:-:S02]  /*16f30*/  ISETP.GT.AND P0, PT, R13, 0x55, PT ;  /* 0x000000550d00780c */ /* 0x000fc40003f04270 */
[----:B------:R-:W-:Y:S02]  /*16f40*/  PRMT R9, RZ, 0x7610, R9 ;  /* 0x00007610ff097816 */ /* 0x000fe40000000009 */
[----:B--2---:R-:W-:Y:S02]  /*16f50*/  PRMT R15, RZ, 0x7610, R15 ;  /* 0x00007610ff0f7816 */ /* 0x004fe4000000000f */
[----:B---3--:R-:W-:-:S04]  /*16f60*/  @P1 LOP3.LUT R3, R3, R2, RZ, 0x3c, !PT ;  /* 0x0000000203031212 */ /* 0x008fc800078e3cff */
[----:B------:R-:W-:-:S04]  /*16f70*/  @P1 LOP3.LUT R2, R3, R2, RZ, 0x3c, !PT ;  /* 0x0000000203021212 */ /* 0x000fc800078e3cff */
[----:B------:R-:W-:-:S05]  /*16f80*/  @P1 LOP3.LUT R3, R3, R2, RZ, 0x3c, !PT ;  /* 0x0000000203031212 */ /* 0x000fca00078e3cff */
[----:B------:R0:W2:Y:S02]  /*16f90*/  @P1 LDG.E.U16 R15, [R2.64] ;  /* 0x00000006020f1981 */ /* 0x0000a4000c1e1500 */
[----:B0-----:R-:W-:Y:S02]  /*16fa0*/  @P0 IMAD.MOV.U32 R2, RZ, RZ, R6 ;  /* 0x000000ffff020224 */ /* 0x001fe400078e0006 */
[----:B----4-:R-:W-:-:S05]  /*16fb0*/  @P0 IMAD.MOV.U32 R3, RZ, RZ, R7 ;  /* 0x000000ffff030224 */ /* 0x010fca00078e0007 */
[----:B------:R-:W3:Y:S04]  /*16fc0*/  @P0 LDG.E.U16 R9, [R2.64] ;  /* 0x0000000602090981 */ /* 0x000ee8000c1e1500 */
[----:B--2---:R0:W-:Y:S04]  /*16fd0*/  STL [R1+0x138], R15 ;  /* 0x0001380f01007387 */ /* 0x0041e80000100800 */
[----:B------:R-:W2:Y:S04]  /*16fe0*/  LDL R7, [R1+0x574] ;  /* 0x0005740001077983 */ /* 0x000ea80000100800 */
[----:B------:R-:W2:Y:S04]  /*16ff0*/  LDL R6, [R1+0x578] ;  /* 0x0005780001067983 */ /* 0x000ea80000100800 */
[----:B0-----:R-:W4:Y:S04]  /*17000*/  LDL R15, [R1+0x580] ;  /* 0x00058000010f7983 */ /* 0x001f280000100800 */
[----:B---3--:R0:W-:Y:S04]  /*17010*/  STL [R1+0x134], R9 ;  /* 0x0001340901007387 */ /* 0x0081e80000100800 */
[----:B0-----:R-:W3:Y:S04]  /*17020*/  LDL.LU R9, [R1+0x2218] ;  /* 0x0022180001097983 */ /* 0x001ee80000300800 */
        /* <DEDUP_REMOVED lines=19> */
[----:B------:R-:W-:Y:S01]  /*17160*/  ISETP.GT.AND P0, PT, R13, 0x59, PT ;  /* 0x000000590d00780c */ /* 0x000fe20003f04270 */
[----:B--2---:R0:W-:Y:S04]  /*17170*/  STL [R1+0x128], R14 ;  /* 0x0001280e01007387 */ /* 0x0041e80000100800 */
[----:B0-----:R-:W2:Y:S04]  /*17180*/  LDL.LU R14, [R1+0x2210] ;  /* 0x00221000010e7983 */ /* 0x001ea80000300800 */
[----:B------:R-:W2:Y:S01]  /*17190*/  LDL R3, [R1+0x57c] ;  /* 0x00057c0001037983 */ /* 0x000ea20000100800 */
[----:B---3--:R-:W-:Y:S01]  /*171a0*/  PRMT R9, RZ, 0x7610, R9 ;  /* 0x00007610ff097816 */ /* 0x008fe20000000009 */
[----:B----4-:R-:W-:Y:S01]  /*171b0*/  @P1 IMAD.MOV.U32 R2, RZ, RZ, R15 ;  /* 0x000000ffff021224 */ /* 0x010fe200078e000f */
[----:B------:R-:W-:Y:S01]  /*171c0*/  PRMT R28, RZ, 0x7610, R28 ;  /* 0x00007610ff1c7816 */ /* 0x000fe2000000001c */
[----:B------:R-:W3:Y:S04]  /*171d0*/  LDL R15, [R1+0x568] ;  /* 0x00056800010f7983 */ /* 0x000ee80000100800 */
[----:B--2---:R0:W2:Y:S02]  /*171e0*/  @P1 LDG.E.U16 R9, [R2.64] ;  /* 0x0000000602091981 */ /* 0x0040a4000c1e1500 */
[----:B0-----:R-:W-:-:S06]  /*171f0*/  PRMT R3, RZ, 0x7610, R3 ;  /* 0x00007610ff037816 */ /* 0x001fcc0000000003 */
[----:B------:R0:W4:Y:S04]  /*17200*/  @P0 LDG.E.U16 R3, [R6.64] ;  /* 0x0000000606030981 */ /* 0x000128000c1e1500 */
[----:B0-----:R-:W2:Y:S04]  /*17210*/  LDL R6, [R1+0x56c] ;  /* 0x00056c0001067983 */ /* 0x001ea80000100800 */
[----:B------:R-:W2:Y:S01]  /*17220*/  LDL R7, [R1+0x570] ;  /* 0x0005700001077983 */ /* 0x000ea20000100800 */
[----:B------:R-:W-:-:S03]  /*17230*/  ISETP.GT.AND P1, PT, R13, 0x5a, PT ;  /* 0x0000005a0d00780c */ /* 0x000fc60003f24270 */
[----:B----4-:R-:W-:Y:S10]  /*17240*/  STL [R1+0x2158], R3 ;  /* 0x0021580301007387 */ /* 0x010ff40000100800 */
[----:B--2---:R-:W-:-:S04]  /*17250*/  @P1 LOP3.LUT R7, R7, R6, RZ, 0x3c, !PT ;  /* 0x0000000607071212 */ /* 0x004fc800078e3cff */
[----:B------:R-:W-:-:S04]  /*17260*/  @P1 LOP3.LUT R6, R7, R6, RZ, 0x3c, !PT ;  /* 0x0000000607061212 */ /* 0x000fc800078e3cff */
[----:B------:R-:W-:Y:S01]  /*17270*/  @P1 LOP3.LUT R7, R7, R6, RZ, 0x3c, !PT ;  /* 0x0000000607071212 */ /* 0x000fe200078e3cff */
[----:B------:R-:W-:Y:S04]  /*17280*/  STL [R1+0x215c], R3 ;  /* 0x00215c0301007387 */ /* 0x000fe80000100800 */
[----:B------:R0:W2:Y:S04]  /*17290*/  @P1 LDG.E.U16 R28, [R6.64] ;  /* 0x00000006061c1981 */ /* 0x0000a8000c1e1500 */
[----:B0-----:R-:W4:Y:S01]  /*172a0*/  LDL R7, [R1+0x564] ;  /* 0x0005640001077983 */ /* 0x001f220000100800 */
[----:B------:R-:W-:-:S02]  /*172b0*/  ISETP.GT.AND P0, PT, R13, 0x5b, PT ;  /* 0x0000005b0d00780c */ /* 0x000fc40003f04270 */
[----:B------:R-:W-:-:S11]  /*172c0*/  PRMT R14, RZ, 0x7610, R14 ;  /* 0x00007610ff0e7816 */ /* 0x000fd6000000000e */
[----:B---3--:R-:W-:Y:S01]  /*172d0*/  @P0 IMAD.MOV.U32 R6, RZ, RZ, R15 ;  /* 0x000000ffff060224 */ /* 0x008fe200078e000f */
[----:B--2---:R-:W-:Y:S04]  /*172e0*/  STL [R1+0x213c], R28 ;  /* 0x00213c1c01007387 */ /* 0x004fe80000100800 */
[----:B------:R-:W-:Y:S04]  /*172f0*/  STL [R1+0x2140], R28 ;  /* 0x0021401c01007387 */ /* 0x000fe80000100800 */
[----:B------:R-:W-:Y:S04]  /*17300*/  STL [R1+0x2160], R28 ;  /* 0x0021601c01007387 */ /* 0x000fe80000100800 */
[----:B------:R-:W-:Y:S04]  /*17310*/  STL [R1+0x2164], R28 ;  /* 0x0021641c01007387 */ /* 0x000fe80000100800 */
[----:B----4-:R0:W2:Y:S01]  /*17320*/  @P0 LDG.E.U16 R14, [R6.64] ;  /* 0x00000006060e0981 */ /* 0x0100a2000c1e1500 */
[----:B------:R-:W-:-:S02]  /*17330*/  ISETP.GT.AND P1, PT, R13, 0x5c, PT ;  /* 0x0000005c0d00780c */ /* 0x000fc40003f24270 */
[----:B------:R-:W-:Y:S01]  /*17340*/  PRMT R8, RZ, 0x7610, R8 ;  /* 0x00007610ff087816 */ /* 0x000fe20000000008 */
[----:B------:R-:W3:Y:S04]  /*17350*/  LDL R15, [R1+0x53c] ;  /* 0x00053c00010f7983 */ /* 0x000ee80000100800 */
[----:B0-----:R-:W4:Y:S04]  /*17360*/  LDL R6, [R1+0x55c] ;  /* 0x00055c0001067983 */ /* 0x001f280000100800 */
[----:B------:R-:W4:Y:S02]  /*17370*/  LDL R7, [R1+0x560] ;  /* 0x0005600001077983 */ /* 0x000f240000100800 */
[----:B----4-:R-:W-:-:S04]  /*17380*/  @P1 LOP3.LUT R7, R7, R6, RZ, 0x3c, !PT ;  /* 0x0000000607071212 */ /* 0x010fc800078e3cff */
[----:B------:R-:W-:-:S04]  /*17390*/  @P1 LOP3.LUT R6, R7, R6, RZ, 0x3c, !PT ;  /* 0x0000000607061212 */ /* 0x000fc800078e3cff */
[----:B------:R-:W-:-:S05]  /*173a0*/  @P1 LOP3.LUT R7, R7, R6, RZ, 0x3c, !PT ;  /* 0x0000000607071212 */ /* 0x000fca00078e3cff */
[----:B------:R-:W4:Y:S04]  /*173b0*/  @P1 LDG.E.U16 R8, [R6.64] ;  /* 0x0000000606081981 */ /* 0x000f28000c1e1500 */
[----:B--2---:R0:W-:Y:S04]  /*173c0*/  STL [R1+0x10c], R14 ;  /* 0x00010c0e01007387 */ /* 0x0041e80000100800 */
[----:B0-----:R-:W2:Y:S04]  /*173d0*/  LDL R14, [R1+0x540] ;  /* 0x00054000010e7983 */ /* 0x001ea80000100800 */
[----:B----4-:R0:W-:Y:S04]  /*173e0*/  STL [R1+0x120], R8 ;  /* 0x0001200801007387 */ /* 0x0101e80000100800 */
[----:B0-----:R-:W4:Y:S04]  /*173f0*/  LDL.LU R8, [R1+0x220c] ;  /* 0x00220c0001087983 */ /* 0x001f280000300800 */
[----:B------:R-:W2:Y:S04]  /*17400*/  LDL R6, [R1+0x554] ;  /* 0x0005540001067983 */ /* 0x000ea80000100800 */
[----:B------:R-:W2:Y:S01]  /*17410*/  LDL R7, [R1+0x558] ;  /* 0x0005580001077983 */ /* 0x000ea20000100800 */
[----:B------:R-:W-:-:S02]  /*17420*/  ISETP.GT.AND P0, PT, R13, 0x5d, PT ;  /* 0x0000005d0d00780c */ /* 0x000fc40003f04270 */
[----:B----4-:R-:W-:-:S11]  /*17430*/  PRMT R8, RZ, 0x7610, R8 ;  /* 0x00007610ff087816 */ /* 0x010fd60000000008 */
        /* <DEDUP_REMOVED lines=26> */
[----:B0-----:R-:W-:Y:S02]  /*175e0*/  @P1 IMAD.MOV.U32 R6, RZ, RZ, R14 ;  /* 0x000000ffff061224 */ /* 0x001fe400078e000e */
[----:B---3--:R-:W-:-:S05]  /*175f0*/  @P1 IMAD.MOV.U32 R7, RZ, RZ, R15 ;  /* 0x000000ffff071224 */ /* 0x008fca00078e000f */
[----:B------:R0:W3:Y:S04]  /*17600*/  @P1 LDG.E.U16 R8, [R6.64] ;  /* 0x0000000606081981 */ /* 0x0000e8000c1e1500 */
[----:B--2---:R1:W-:Y:S04]  /*17610*/  STL [R1+0x110], R25 ;  /* 0x0001101901007387 */ /* 0x0043e80000100800 */
[----:B-1----:R-:W2:Y:S04]  /*17620*/  LDL.LU R25, [R1+0x2200] ;  /* 0x0022000001197983 */ /* 0x002ea80000300800 */
[----:B0-----:R-:W2:Y:S04]  /*17630*/  LDL R6, [R1+0x534] ;  /* 0x0005340001067983 */ /* 0x001ea80000100800 */
[----:B------:R-:W2:Y:S01]  /*17640*/  LDL R7, [R1+0x538] ;  /* 0x0005380001077983 */ /* 0x000ea20000100800 */
[----:B------:R-:W-:-:S02]  /*17650*/  ISETP.GT.AND P0, PT, R13, 0x61, PT ;  /* 0x000000610d00780c */ /* 0x000fc40003f04270 */
[----:B----4-:R-:W-:Y:S01]  /*17660*/  PRMT R19, RZ, 0x7610, R19 ;  /* 0x00007610ff137816 */ /* 0x010fe20000000013 */
[----:B------:R-:W4:Y:S01]  /*17670*/  LDL R15, [R1+0x51c] ;  /* 0x00051c00010f7983 */ /* 0x000f220000100800 */
[----:B------:R-:W-:-:S03]  /*17680*/  ISETP.GT.AND P1, PT, R13, 0x62, PT ;  /* 0x000000620d00780c */ /* 0x000fc60003f24270 */
[----:B------:R-:W3:Y:S06]  /*17690*/  LDL R14, [R1+0x520] ;  /* 0x00052000010e7983 */ /* 0x000eec0000100800 */
[----:B--2---:R-:W-:-:S04]  /*176a0*/  @P0 LOP3.LUT R7, R7, R6, RZ, 0x3c, !PT ;  /* 0x0000000607070212 */ /* 0x004fc800078e3cff */
[----:B------:R-:W-:-:S04]  /*176b0*/  @P0 LOP3.LUT R6, R7, R6, RZ, 0x3c, !PT ;  /* 0x0000000607060212 */ /* 0x000fc800078e3cff */
[----:B------:R-:W-:-:S05]  /*176c0*/  @P0 LOP3.LUT R7, R7, R6, RZ, 0x3c, !PT ;  /* 0x0000000607070212 */ /* 0x000fca00078e3cff */
[----:B------:R0:W2:Y:S04]  /*176d0*/  @P0 LDG.E.U16 R19, [R6.64] ;  /* 0x0000000606130981 */ /* 0x0000a8000c1e1500 */
[----:B0-----:R-:W3:Y:S04]  /*176e0*/  LDL R6, [R1+0x52c] ;  /* 0x00052c0001067983 */ /* 0x001ee80000100800 */
[----:B------:R-:W3:Y:S01]  /*176f0*/  LDL R7, [R1+0x530] ;  /* 0x0005300001077983 */ /* 0x000ee20000100800 */
[----:B------:R-:W-:-:S03]  /*17700*/  PRMT R25, RZ, 0x7610, R25 ;  /* 0x00007610ff197816 */ /* 0x000fc60000000019 */
[----:B--2---:R-:W-:Y:S01]  /*17710*/  STL [R1+0x2168], R19 ;  /* 0x0021681301007387 */ /* 0x004fe20000100800 */
[----:B---3--:R-:W-:-:S04]  /*17720*/  @P1 LOP3.LUT R7, R7, R6, RZ, 0x3c, !PT ;  /* 0x0000000607071212 */ /* 0x008fc800078e3cff */
[----:B------:R-:W-:-:S04]  /*17730*/  @P1 LOP3.LUT R6, R7, R6, RZ, 0x3c, !PT ;  /* 0x0000000607061212 */ /* 0x000fc800078e3cff */
[----:B------:R-:W-:Y:S01]  /*17740*/  @P1 LOP3.LUT R7, R7, R6, RZ, 0x3c, !PT ;  /* 0x0000000607071212 */ /* 0x000fe200078e3cff */
[----:B------:R-:W-:Y:S04]  /*17750*/  STL [R1+0x216c], R19 ;  /* 0x00216c1301007387 */ /* 0x000fe80000100800 */
[----:B------:R0:W2:Y:S04]  /*17760*/  @P1 LDG.E.U16 R25, [R6.64] ;  /* 0x0000000606191981 */ /* 0x0000a8000c1e1500 */
[----:B0-----:R-:W3:Y:S04]  /*17770*/  LDL R6, [R1+0x524] ;  /* 0x0005240001067983 */ /* 0x001ee80000100800 */
[----:B------:R-:W3:Y:S01]  /*17780*/  LDL R7, [R1+0x528] ;  /* 0x0005280001077983 */ /* 0x000ee20000100800 */
[----:B------:R-:W-:-:S02]  /*17790*/  ISETP.GT.AND P0, PT, R13, 0x63, PT ;  /* 0x000000630d00780c */ /* 0x000fc40003f04270 */
        /* <DEDUP_REMOVED lines=9> */
[----:B0-----:R-:W2:Y:S06]  /*17830*/  LDL.LU R20, [R1+0x21fc] ;  /* 0x0021fc0001147983 */ /* 0x001eac0000300800 */
[----:B------:R-:W-:-:S02]  /*17840*/  @P1 IMAD.MOV.U32 R6, RZ, RZ, R14 ;  /* 0x000000ffff061224 */ /* 0x000fc400078e000e */
[----:B----4-:R-:W-:Y:S01]  /*17850*/  @P1 IMAD.MOV.U32 R7, RZ, RZ, R15 ;  /* 0x000000ffff071224 */ /* 0x010fe200078e000f */
[----:B------:R-:W3:Y:S04]  /*17860*/  LDL R14, [R1+0x500] ;  /* 0x00050000010e7983 */ /* 0x000ee80000100800 */
[----:B------:R-:W3:Y:S01]  /*17870*/  LDL R15, [R1+0x4fc] ;  /* 0x0004fc00010f7983 */ /* 0x000ee20000100800 */
[----:B--2---:R-:W-:-:S06]  /*17880*/  PRMT R20, RZ, 0x7610, R20 ;  /* 0x00007610ff147816 */ /* 0x004fcc0000000014 */
        /* <DEDUP_REMOVED lines=20> */
[----:B------:R0:W2:Y:S04]  /*179d0*/  @P1 LDG.E.U16 R0, [R6.64] ;  /* 0x0000000606001981 */ /* 0x0000a8000c1e1500 */
[----:B0-----:R-:W2:Y:S04]  /*179e0*/  LDL R6, [R1+0x504] ;  /* 0x0005040001067983 */ /* 0x001ea80000100800 */
[----:B------:R-:W2:Y:S01]  /*179f0*/  LDL R7, [R1+0x508] ;  /* 0x0005080001077983 */ /* 0x000ea20000100800 */
[----:B------:R-:W-:Y:S02]  /*17a00*/  ISETP.GT.AND P0, PT, R13, 0x67, PT ;  /* 0x000000670d00780c */ /* 0x000fe40003f04270 */
[----:B------:R-:W-:-:S11]  /*17a10*/  PRMT R24, RZ, 0x7610, R24 ;  /* 0x00007610ff187816 */ /* 0x000fd60000000018 */
[----:B--2---:R-:W-:-:S04]  /*17a20*/  @P0 LOP3.LUT R7, R7, R6, RZ, 0x3c, !PT ;  /* 0x0000000607070212 */ /* 0x004fc800078e3cff */
[----:B------:R-:W-:-:S04]  /*17a30*/  @P0 LOP3.LUT R6, R7, R6, RZ, 0x3c, !PT ;  /* 0x0000000607060212 */ /* 0x000fc800078e3cff */
[----:B------:R-:W-:-:S05]  /*17a40*/  @P0 LOP3.LUT R7, R7, R6, RZ, 0x3c, !PT ;  /* 0x0000000607070212 */ /* 0x000fca00078e3cff */
[----:B------:R0:W2:Y:S01]  /*17a50*/  @P0 LDG.E.U16 R24, [R6.64] ;  /* 0x0000000606180981 */ /* 0x0000a2000c1e1500 */
[----:B------:R-:W-:-:S03]  /*17a60*/  ISETP.GT.AND P1, PT, R13, 0x68, PT ;  /* 0x000000680d00780c */ /* 0x000fc60003f24270 */
[----:B------:R-:W-:Y:S01]  /*17a70*/  STL [R1+0x2138], R0 ;  /* 0x0021380001007387 */ /* 0x000fe20000100800 */
[----:B0-----:R-:W-:-:S09]  /*17a80*/  PRMT R7, RZ, 0x7610, R7 ;  /* 0x00007610ff077816 */ /* 0x001fd20000000007 */
[----:B---3--:R0:W3:Y:S04]  /*17a90*/  @P1 LDG.E.U16 R7, [R14.64] ;  /* 0x000000060e071981 */ /* 0x0080e8000c1e1500 */
[----:B--2---:R1:W-:Y:S04]  /*17aa0*/  STL [R1+0xf8], R24 ;  /* 0x0000f81801007387 */ /* 0x0043e80000100800 */
[----:B-1----:R-:W2:Y:S04]  /*17ab0*/  LDL.LU R24, [R1+0x21f0] ;  /* 0x0021f00001187983 */ /* 0x002ea80000300800 */
[----:B0-----:R-:W2:Y:S04]  /*17ac0*/  LDL R14, [R1+0x4f4] ;  /* 0x0004f400010e7983 */ /* 0x001ea80000100800 */
[----:B------:R-:W2:Y:S01]  /*17ad0*/  LDL R15, [R1+0x4f8] ;  /* 0x0004f800010f7983 */ /* 0x000ea20000100800 */
[----:B------:R-:W-:-:S02]  /*17ae0*/  ISETP.GT.AND P0, PT, R13, 0x69, PT ;  /* 0x000000690d00780c */ /* 0x000fc40003f04270 */
[----:B------:R-:W-:-:S11]  /*17af0*/  PRMT R20, RZ, 0x7610, R20 ;  /* 0x00007610ff147816 */ /* 0x000fd60000000014 */
[----:B--2---:R-:W-:-:S04]  /*17b00*/  @P0 LOP3.LUT R15, R15, R14, RZ, 0x3c, !PT ;  /* 0x0000000e0f0f0212 */ /* 0x004fc800078e3cff */
[----:B------:R-:W-:-:S04]  /*17b10*/  @P0 LOP3.LUT R14, R15, R14, RZ, 0x3c, !PT ;  /* 0x0000000e0f0e0212 */ /* 0x000fc800078e3cff */
[----:B------:R-:W-:-:S05]  /*17b20*/  @P0 LOP3.LUT R15, R15, R14, RZ, 0x3c, !PT ;  /* 0x0000000e0f0f0212 */ /* 0x000fca00078e3cff */
[----:B------:R0:W2:Y:S04]  /*17b30*/  @P0 LDG.E.U16 R20, [R14.64] ;  /* 0x000000060e140981 */ /* 0x0000a8000c1e1500 */
[----:B0-----:R-:W3:Y:S04]  /*17b40*/  LDL R14, [R1+0x4bc] ;  /* 0x0004bc00010e7983 */ /* 0x001ee80000100800 */
[----:B------:R-:W3:Y:S01]  /*17b50*/  LDL R15, [R1+0x4c0] ;  /* 0x0004c000010f7983 */ /* 0x000ee20000100800 */
[----:B------:R-:W-:Y:S02]  /*17b60*/  ISETP.GT.AND P1, PT, R13, 0x70, PT ;  /* 0x000000700d00780c */ /* 0x000fe40003f24270 */
[----:B------:R-:W-:Y:S01]  /*17b70*/  PRMT R6, RZ, 0x7610, R6 ;  /* 0x00007610ff067816 */ /* 0x000fe20000000006 */
[----:B--2---:R-:W-:Y:S10]  /*17b80*/  STL [R1+0x2178], R20 ;  /* 0x0021781401007387 */ /* 0x004ff40000100800 */
        /* <DEDUP_REMOVED lines=8> */
[----:B----4-:R-:W-:-:S11]  /*17c10*/  PRMT R5, RZ, 0x7610, R5 ;  /* 0x00007610ff057816 */ /* 0x010fd60000000005 */
[----:B---3--:R-:W-:-:S04]  /*17c20*/  @P2 LOP3.LUT R15, R15, R14, RZ, 0x3c, !PT ;  /* 0x0000000e0f0f2212 */ /* 0x008fc800078e3cff */
[----:B------:R-:W-:-:S04]  /*17c30*/  @P2 LOP3.LUT R14, R15, R14, RZ, 0x3c, !PT ;  /* 0x0000000e0f0e2212 */ /* 0x000fc800078e3cff */
[----:B------:R-:W-:-:S05]  /*17c40*/  @P2 LOP3.LUT R15, R15, R14, RZ, 0x3c, !PT ;  /* 0x0000000e0f0f2212 */ /* 0x000fca00078e3cff */
[----:B------:R0:W3:Y:S04]  /*17c50*/  @P2 LDG.E.U16 R5, [R14.64] ;  /* 0x000000060e052981 */ /* 0x0000e8000c1e1500 */
[----:B0-----:R-:W4:Y:S04]  /*17c60*/  LDL R14, [R1+0x4ec] ;  /* 0x0004ec00010e7983 */ /* 0x001f280000100800 */
[----:B------:R-:W4:Y:S01]  /*17c70*/  LDL R15, [R1+0x4f0] ;  /* 0x0004f000010f7983 */ /* 0x000f220000100800 */
[----:B------:R-:W-:Y:S02]  /*17c80*/  ISETP.GT.AND P0, PT, R13, 0x6a, PT ;  /* 0x0000006a0d00780c */ /* 0x000fe40003f04270 */
[----:B------:R-:W-:-:S11]  /*17c90*/  PRMT R24, RZ, 0x7610, R24 ;  /* 0x00007610ff187816 */ /* 0x000fd60000000018 */
[----:B----4-:R-:W-:-:S04]  /*17ca0*/  @P0 LOP3.LUT R15, R15, R14, RZ, 0x3c, !PT ;  /* 0x0000000e0f0f0212 */ /* 0x010fc800078e3cff */
[----:B------:R-:W-:-:S04]  /*17cb0*/  @P0 LOP3.LUT R14, R15, R14, RZ, 0x3c, !PT ;  /* 0x0000000e0f0e0212 */ /* 0x000fc800078e3cff */
[----:B------:R-:W-:-:S05]  /*17cc0*/  @P0 LOP3.LUT R15, R15, R14, RZ, 0x3c, !PT ;  /* 0x0000000e0f0f0212 */ /* 0x000fca00078e3cff */
[----:B------:R0:W4:Y:S04]  /*17cd0*/  @P0 LDG.E.U16 R24, [R14.64] ;  /* 0x000000060e180981 */ /* 0x000128000c1e1500 */
[----:B0-----:R-:W2:Y:S04]  /*17ce0*/  LDL R14, [R1+0x4e4] ;  /* 0x0004e400010e7983 */ /* 0x001ea80000100800 */
[----:B------:R-:W2:Y:S01]  /*17cf0*/  LDL R15, [R1+0x4e8] ;  /* 0x0004e800010f7983 */ /* 0x000ea20000100800 */
[----:B------:R-:W-:Y:S02]  /*17d00*/  ISETP.GT.AND P1, PT, R13, 0x6b, PT ;  /* 0x0000006b0d00780c */ /* 0x000fe40003f24270 */
        /* <DEDUP_REMOVED lines=55> */
[----:B0-----:R-:W3:Y:S04]  /*18080*/  LDL R14, [R1+0x4ac] ;  /* 0x0004ac00010e7983 */ /* 0x001ee80000100800 */
[----:B------:R-:W3:Y:S01]  /*18090*/  LDL R15, [R1+0x4b0] ;  /* 0x0004b000010f7983 */ /* 0x000ee20000100800 */
[----:B------:R-:W-:Y:S02]  /*180a0*/  ISETP.GT.AND P1, PT, R13, 0x72, PT ;  /* 0x000000720d00780c */ /* 0x000fe40003f24270 */
[----:B--2---:R-:W-:-:S11]  /*180b0*/  PRMT R23, RZ, 0x7610, R23 ;  /* 0x00007610ff177816 */ /* 0x004fd60000000017 */
[----:B---3--:R-:W-:-:S04]  /*180c0*/  @P1 LOP3.LUT R15, R15, R14, RZ, 0x3c, !PT ;  /* 0x0000000e0f0f1212 */ /* 0x008fc800078e3cff */
        /* <DEDUP_REMOVED lines=68> */
[----:B------:R0:W3:Y:S04]  /*18510*/  @P0 LDG.E.U16 R21, [R14.64] ;  /* 0x000000060e150981 */ /* 0x0000e8000c1e1500 */
        /* <DEDUP_REMOVED lines=17> */
[----:B------:R0:W2:Y:S04]  /*18630*/  @P0 LDG.E.U16 R22, [R14.64] ;  /* 0x000000060e160981 */ /* 0x0000a8000c1e1500 */
[----:B0-----:R-:W3:Y:S01]  /*18640*/  LDL R14, [R1+0x454] ;  /* 0x00045400010e7983 */ /* 0x001ee20000100800 */
[----:B------:R-:W-:-:S03]  /*18650*/  ISETP.GT.AND P1, PT, R13, 0x7d, PT ;  /* 0x0000007d0d00780c */ /* 0x000fc60003f24270 */
[----:B--2---:R-:W-:Y:S04]  /*18660*/  STL [R1+0xc0], R22 ;  /* 0x0000c01601007387 */ /* 0x004fe80000100800 */
[----:B------:R-:W3:Y:S01]  /*18670*/  LDL R15, [R1+0x458] ;  /* 0x00045800010f7983 */ /* 0x000ee20000100800 */
[----:B------:R-:W-:-:S05]  /*18680*/  PRMT R0, RZ, 0x7610, R0 ;  /* 0x00007610ff007816 */ /* 0x000fca0000000000 */
        /* <DEDUP_REMOVED lines=17> */
[----:B------:R-:W-:-:S03]  /*187a0*/  PRMT R18, RZ, 0x7610, R18 ;  /* 0x00007610ff127816 */ /* 0x000fc60000000012 */
[----:B------:R-:W0:Y:S01]  /*187b0*/  S2R R22, SR_TID.X ;  /* 0x0000000000167919 */ /* 0x000e220000002100 */
[----:B--2---:R-:W-:-:S04]  /*187c0*/  @P1 LOP3.LUT R15, R15, R14, RZ, 0x3c, !PT ;  /* 0x0000000e0f0f1212 */ /* 0x004fc800078e3cff */
[----:B------:R-:W-:-:S04]  /*187d0*/  @P1 LOP3.LUT R14, R15, R14, RZ, 0x3c, !PT ;  /* 0x0000000e0f0e1212 */ /* 0x000fc800078e3cff */
[----:B------:R-:W-:-:S05]  /*187e0*/  @P1 LOP3.LUT R15, R15, R14, RZ, 0x3c, !PT ;  /* 0x0000000e0f0f1212 */ /* 0x000fca00078e3cff */
[----:B------:R1:W2:Y:S04]  /*187f0*/  @P1 LDG.E.U16 R18, [R14.64] ;  /* 0x000000060e121981 */ /* 0x0002a8000c1e1500 */
[----:B-1----:R-:W3:Y:S04]  /*18800*/  LDL R14, [R1+0x854] ;  /* 0x00085400010e7983 */ /* 0x002ee80000100800 */
[----:B------:R-:W3:Y:S01]  /*18810*/  LDL R15, [R1+0xbe0] ;  /* 0x000be000010f7983 */ /* 0x000ee20000100800 */
[----:B0-----:R-:W-:-:S04]  /*18820*/  LOP3.LUT R22, R22, 0x7f, RZ, 0xc0, !PT ;  /* 0x0000007f16167812 */ /* 0x001fc800078ec0ff */
[----:B------:R-:W-:Y:S02]  /*18830*/  ISETP.GE.AND P0, PT, R22, R13, PT ;  /* 0x0000000d1600720c */ /* 0x000fe40003f06270 */
[----:B------:R-:W-:Y:S01]  /*18840*/  PRMT R17, RZ, 0x7610, R17 ;  /* 0x00007610ff117816 */ /* 0x000fe20000000011 */
[----:B------:R-:W-:Y:S06]  /*18850*/  BAR.SYNC.DEFER_BLOCKING 0x0 ;  /* 0x0000000000007b1d */ /* 0x000fec0000010000 */
[----:B--2---:R0:W-:Y:S04]  /*18860*/  STL [R1+0xb4], R18 ;  /* 0x0000b41201007387 */ /* 0x0041e80000100800 */
[----:B0-----:R-:W2:Y:S01]  /*18870*/  LDL.LU R18, [R1+0x20] ;  /* 0x0000200001127983 */ /* 0x001ea20000300800 */
[----:B---3--:R-:W-:-:S04]  /*18880*/  @!P0 LOP3.LUT R15, R15, R14, RZ, 0x3c, !PT ;  /* 0x0000000e0f0f8212 */ /* 0x008fc800078e3cff */
[----:B------:R-:W-:-:S04]  /*18890*/  @!P0 LOP3.LUT R14, R15, R14, RZ, 0x3c, !PT ;  /* 0x0000000e0f0e8212 */ /* 0x000fc800078e3cff */
[----:B------:R-:W-:-:S05]  /*188a0*/  @!P0 LOP3.LUT R15, R15, R14, RZ, 0x3c, !PT ;  /* 0x0000000e0f0f8212 */ /* 0x000fca00078e3cff */
[----:B------:R0:W3:Y:S04]  /*188b0*/  @!P0 LDG.E.U16 R17, [R14.64] ;  /* 0x000000060e118981 */ /* 0x0000e8000c1e1500 */
[----:B0-----:R-:W2:Y:S04]  /*188c0*/  LDL R14, [R1+0xbbc] ;  /* 0x000bbc00010e7983 */ /* 0x001ea80000100800 */
[----:B------:R-:W2:Y:S01]  /*188d0*/  LDL R15, [R1+0xbc0] ;  /* 0x000bc000010f7983 */ /* 0x000ea20000100800 */
[----:B------:R-:W-:-:S03]  /*188e0*/  PRMT R26, RZ, 0x7610, R26 ;  /* 0x00007610ff1a7816 */ /* 0x000fc6000000001a */
[----:B---3--:R0:W-:Y:S04]  /*188f0*/  STL [R1+0xb0], R17 ;  /* 0x0000b01101007387 */ /* 0x0081e80000100800 */
[----:B0-----:R-:W3:Y:S01]  /*18900*/  LDL.LU R17, [R1+0x18] ;  /* 0x0000180001117983 */ /* 0x001ee20000300800 */
[----:B--2---:R-:W-:-:S04]  /*18910*/  @!P0 LOP3.LUT R15, R15, R14, RZ, 0x3c, !PT ;  /* 0x0000000e0f0f8212 */ /* 0x004fc800078e3cff */
[----:B------:R-:W-:-:S04]  /*18920*/  @!P0 LOP3.LUT R14, R15, R14, RZ, 0x3c, !PT ;  /* 0x0000000e0f0e8212 */ /* 0x000fc800078e3cff */
[----:B------:R-:W-:-:S05]  /*18930*/  @!P0 LOP3.LUT R15, R15, R14, RZ, 0x3c, !PT ;  /* 0x0000000e0f0f8212 */ /* 0x000fca00078e3cff */
[----:B------:R0:W2:Y:S04]  /*18940*/  @!P0 LDG.E.U16 R26, [R14.64] ;  /* 0x000000060e1a8981 */ /* 0x0000a8000c1e1500 */
[----:B0-----:R-:W3:Y:S04]  /*18950*/  LDL R14, [R1+0xb7c] ;  /* 0x000b7c00010e7983 */ /* 0x001ee80000100800 */
[----:B------:R-:W3:Y:S01]  /*18960*/  LDL R15, [R1+0xb80] ;  /* 0x000b8000010f7983 */ /* 0x000ee20000100800 */
[----:B------:R-:W-:-:S03]  /*18970*/  PRMT R29, RZ, 0x7610, R29 ;  /* 0x00007610ff1d7816 */ /* 0x000fc6000000001d */
        /* <DEDUP_REMOVED lines=8> */
[----:B------:R-:W-:Y:S02]  /*18a00*/  PRMT R12, RZ, 0x7610, R12 ;  /* 0x00007610ff0c7816 */ /* 0x000fe4000000000c */
[----:B--2---:R-:W-:-:S04]  /*18a10*/  @!P0 LOP3.LUT R15, R15, R14, RZ, 0x3c, !PT ;  /* 0x0000000e0f0f8212 */ /* 0x004fc800078e3cff */
[----:B------:R-:W-:-:S04]  /*18a20*/  @!P0 LOP3.LUT R14, R15, R14, RZ, 0x3c, !PT ;  /* 0x0000000e0f0e8212 */ /* 0x000fc800078e3cff */
[----:B------:R-:W-:-:S05]  /*18a30*/  @!P0 LOP3.LUT R15, R15, R14, RZ, 0x3c, !PT ;  /* 0x0000000e0f0f8212 */ /* 0x000fca00078e3cff */
[----:B------:R-:W2:Y:S04]  /*18a40*/  @!P0 LDG.E.U16 R12, [R14.64] ;  /* 0x000000060e0c8981 */ /* 0x000ea8000c1e1500 */
[----:B---3--:R0:W-:Y:S04]  /*18a50*/  STL [R1+0xa8], R29 ;  /* 0x0000a81d01007387 */ /* 0x0081e80000100800 */
[----:B0-----:R-:W3:Y:S04]  /*18a60*/  LDL.LU R29, [R1+0x8] ;  /* 0x00000800011d7983 */ /* 0x001ee80000300800 */
[----:B--2---:R0:W-:Y:S04]  /*18a70*/  STL [R1+0xa4], R12 ;  /* 0x0000a40c01007387 */ /* 0x0041e80000100800 */
[----:B0-----:R-:W2:Y:S04]  /*18a80*/  LDL.LU R12, [R1+0x21bc] ;  /* 0x0021bc00010c7983 */ /* 0x001ea80000300800 */
[----:B------:R-:W3:Y:S04]  /*18a90*/  LDL R14, [R1+0xafc] ;  /* 0x000afc00010e7983 */ /* 0x000ee80000100800 */
[----:B------:R-:W3:Y:S01]  /*18aa0*/  LDL R15, [R1+0xb00] ;  /* 0x000b0000010f7983 */ /* 0x000ee20000100800 */
[----:B--2---:R-:W-:-:S02]  /*18ab0*/  PRMT R12, RZ, 0x7610, R12 ;  /* 0x00007610ff0c7816 */ /* 0x004fc4000000000c */
[----:B---3--:R-:W-:-:S04]  /*18ac0*/  @!P0 LOP3.LUT R15, R15, R14, RZ, 0x3c, !PT ;  /* 0x0000000e0f0f8212 */ /* 0x008fc800078e3cff */
[----:B------:R-:W-:-:S04]  /*18ad0*/  @!P0 LOP3.LUT R14, R15, R14, RZ, 0x3c, !PT ;  /* 0x0000000e0f0e8212 */ /* 0x000fc800078e3cff */
[----:B------:R-:W-:-:S05]  /*18ae0*/  @!P0 LOP3.LUT R15, R15, R14, RZ, 0x3c, !PT ;  /* 0x0000000e0f0f8212 */ /* 0x000fca00078e3cff */
[----:B------:R-:W2:Y:S04]  /*18af0*/  @!P0 LDG.E.U16 R12, [R14.64] ;  /* 0x000000060e0c8981 */ /* 0x000ea8000c1e1500 */
        /* <DEDUP_REMOVED lines=26> */
[----:B------:R-:W2:Y:S01]  /*18ca0*/  @!P0 LDG.E.U16 R12, [R14.64] ;  /* 0x000000060e0c8981 */ /* 0x000ea2000c1e1500 */
[----:B------:R-:W-:-:S05]  /*18cb0*/  IMAD.SHL.U32 R22, R22, 0x2, RZ ;  /* 0x0000000216167824 */ /* 0x000fca00078e00ff */
[----:B------:R-:W-:Y:S04]  /*18cc0*/  STS.U16 [R22], R18 ;  /* 0x0000001216007388 */ /* 0x000fe80000000400 */
[----:B--2---:R0:W-:Y:S04]  /*18cd0*/  STL [R1+0x94], R12 ;  /* 0x0000940c01007387 */ /* 0x0041e80000100800 */
[----:B0-----:R-:W2:Y:S04]  /*18ce0*/  LDL.LU R12, [R1+0x21ac] ;  /* 0x0021ac00010c7983 */ /* 0x001ea80000300800 */
[----:B------:R-:W3:Y:S04]  /*18cf0*/  LDL R14, [R1+0x9fc] ;  /* 0x0009fc00010e7983 */ /* 0x000ee80000100800 */
[----:B------:R-:W3:Y:S04]  /*18d00*/  LDL R15, [R1+0xa00] ;  /* 0x000a0000010f7983 */ /* 0x000ee80000100800 */
[----:B------:R-:W2:Y:S01]  /*18d10*/  LDL.LU R18, [R1+0x21a8] ;  /* 0x0021a80001127983 */ /* 0x000ea20000300800 */
[----:B---3--:R-:W-:-:S04]  /*18d20*/  @!P0 LOP3.LUT R15, R15, R14, RZ, 0x3c, !PT ;  /* 0x0000000e0f0f8212 */ /* 0x008fc800078e3cff */
[C---:B------:R-:W-:Y:S02]  /*18d30*/  @!P0 LOP3.LUT R14, R15.reuse, R14, RZ, 0x3c, !PT ;  /* 0x0000000e0f0e8212 */ /* 0x040fe400078e3cff */
[----:B--2---:R-:W-:Y:S02]  /*18d40*/  PRMT R18, RZ, 0x7610, R18 ;  /* 0x00007610ff127816 */ /* 0x004fe40000000012 */
[----:B------:R-:W-:-:S05]  /*18d50*/  @!P0 LOP3.LUT R15, R15, R14, RZ, 0x3c, !PT ;  /* 0x0000000e0f0f8212 */ /* 0x000fca00078e3cff */
[----:B------:R-:W2:Y:S04]  /*18d60*/  @!P0 LDG.E.U16 R18, [R14.64] ;  /* 0x000000060e128981 */ /* 0x000ea8000c1e1500 */
[----:B------:R-:W-:Y:S04]  /*18d70*/  STS.U16 [R22+0x800], R17 ;  /* 0x0008001116007388 */ /* 0x000fe80000000400 */
        /* <DEDUP_REMOVED lines=32> */
[----:B--2---:R0:W-:Y:S04]  /*18f80*/  STL [R1+0x84], R29 ;  /* 0x0000841d01007387 */ /* 0x0041e80000100800 */
[----:B0-----:R-:W2:Y:S04]  /*18f90*/  LDL.LU R29, [R1+0x218c] ;  /* 0x00218c00011d7983 */ /* 0x001ea80000300800 */
[----:B------:R-:W3:Y:S04]  /*18fa0*/  LDL R14, [R1+0x8fc] ;  /* 0x0008fc00010e7983 */ /* 0x000ee80000100800 */
[----:B------:R-:W3:Y:S01]  /*18fb0*/  LDL R15, [R1+0x900] ;  /* 0x00090000010f7983 */ /* 0x000ee20000100800 */
[----:B------:R-:W-:-:S02]  /*18fc0*/  PRMT R13, RZ, 0x7610, R13 ;  /* 0x00007610ff0d7816 */ /* 0x000fc4000000000d */
        /* <DEDUP_REMOVED lines=12> */
[----:B0-----:R-:W3:Y:S04]  /*19090*/  LDL R13, [R1+0x850] ;  /* 0x00085000010d7983 */ /* 0x001ee80000100800 */
[----:B--2---:R0:W-:Y:S04]  /*190a0*/  STL [R1+0x7c], R17 ;  /* 0x00007c1101007387 */ /* 0x0041e80000100800 */
[----:B0-----:R-:W2:Y:S04]  /*190b0*/  LDL.LU R17, [R1+0x2188] ;  /* 0x0021880001117983 */ /* 0x001ea80000300800 */
[----:B------:R-:W2:Y:S04]  /*190c0*/  LDL R14, [R1+0x87c] ;  /* 0x00087c00010e7983 */ /* 0x000ea80000100800 */
[----:B------:R-:W2:Y:S01]  /*190d0*/  LDL R15, [R1+0x880] ;  /* 0x00088000010f7983 */ /* 0x000ea20000100800 */
[----:B------:R-:W-:-:S02]  /*190e0*/  PRMT R27, RZ, 0x7610, R27 ;  /* 0x00007610ff1b7816 */ /* 0x000fc4000000001b */
[----:B--2---:R-:W-:-:S04]  /*190f0*/  @!P0 LOP3.LUT R15, R15, R14, RZ, 0x3c, !PT ;  /* 0x0000000e0f0f8212 */ /* 0x004fc800078e3cff */
[----:B------:R-:W-:-:S04]  /*19100*/  @!P0 LOP3.LUT R14, R15, R14, RZ, 0x3c, !PT ;  /* 0x0000000e0f0e8212 */ /* 0x000fc800078e3cff */
[----:B------:R-:W-:-:S05]  /*19110*/  @!P0 LOP3.LUT R15, R15, R14, RZ, 0x3c, !PT ;  /* 0x0000000e0f0f8212 */ /* 0x000fca00078e3cff */
[----:B------:R0:W2:Y:S04]  /*19120*/  @!P0 LDG.E.U16 R27, [R14.64] ;  /* 0x000000060e1b8981 */ /* 0x0000a8000c1e1500 */
[----:B0-----:R-:W2:Y:S04]  /*19130*/  LDL R14, [R1+0x858] ;  /* 0x00085800010e7983 */ /* 0x001ea80000100800 */
[----:B------:R-:W2:Y:S01]  /*19140*/  LDL R15, [R1+0xc18] ;  /* 0x000c1800010f7983 */ /* 0x000ea20000100800 */
[----:B------:R-:W-:Y:S02]  /*19150*/  PRMT R25, RZ, 0x7610, R25 ;  /* 0x00007610ff197816 */ /* 0x000fe40000000019 */
[----:B--2---:R-:W-:-:S04]  /*19160*/  @!P0 LOP3.LUT R15, R15, R14, RZ, 0x3c, !PT ;  /* 0x0000000e0f0f8212 */ /* 0x004fc800078e3cff */
[----:B------:R-:W-:-:S04]  /*19170*/  @!P0 LOP3.LUT R14, R15, R14, RZ, 0x3c, !PT ;  /* 0x0000000e0f0e8212 */ /* 0x000fc800078e3cff */
[----:B------:R-:W-:-:S05]  /*19180*/  @!P0 LOP3.LUT R15, R15, R14, RZ, 0x3c, !PT ;  /* 0x0000000e0f0f8212 */ /* 0x000fca00078e3cff */
[----:B------:R-:W2:Y:S04]  /*19190*/  @!P0 LDG.E.U16 R25, [R14.64] ;  /* 0x000000060e198981 */ /* 0x000ea8000c1e1500 */
[----:B------:R-:W-:Y:S04]  /*191a0*/  STS.U16 [R22+0x2000], R29 ;  /* 0x0020001d16007388 */ /* 0x000fe80000000400 */
[----:B------:R-:W-:Y:S04]  /*191b0*/  STS.U16 [R22+0x2800], R26 ;  /* 0x0028001a16007388 */ /* 0x000fe80000000400 */
[----:B------:R-:W-:Y:S04]  /*191c0*/  STS.U16 [R22+0x3000], R17 ;  /* 0x0030001116007388 */ /* 0x000fe80000000400 */
[----:B------:R0:W-:Y:S04]  /*191d0*/  STL [R1+0x78], R27 ;  /* 0x0000781b01007387 */ /* 0x0001e80000100800 */
[----:B------:R-:W-:Y:S04]  /*191e0*/  STS.U16 [R22+0x3800], R18 ;  /* 0x0038001216007388 */ /* 0x000fe80000000400 */
[----:B------:R1:W-:Y:S04]  /*191f0*/  STS.U16 [R22+0x4000], R12 ;  /* 0x0040000c16007388 */ /* 0x0003e80000000400 */
[----:B0-----:R-:W3:Y:S04]  /*19200*/  LDL R27, [R1+0xb78] ;  /* 0x000b7800011b7983 */ /* 0x001ee80000100800 */
[----:B--2---:R0:W-:Y:S04]  /*19210*/  STL [R1+0x74], R25 ;  /* 0x0000741901007387 */ /* 0x0041e80000100800 */
[----:B-1----:R-:W3:Y:S01]  /*19220*/  LDL R12, [R1+0x440] ;  /* 0x00044000010c7983 */ /* 0x002ee20000100800 */
[----:B------:R-:W-:-:S03]  /*19230*/  PRMT R11, RZ, 0x7610, R11 ;  /* 0x00007610ff0b7816 */ /* 0x000fc6000000000b */
[----:B0-----:R-:W2:Y:S01]  /*19240*/  LDL R25, [R1+0xb38] ;  /* 0x000b380001197983 */ /* 0x001ea20000100800 */
[----:B---3--:R-:W-:-:S04]  /*19250*/  @!P0 LOP3.LUT R13, R13, R12, RZ, 0x3c, !PT ;  /* 0x0000000c0d0d8212 */ /* 0x008fc800078e3cff */
[----:B------:R-:W-:-:S04]  /*19260*/  @!P0 LOP3.LUT R12, R13, R12, RZ, 0x3c, !PT ;  /* 0x0000000c0d0c8212 */ /* 0x000fc800078e3cff */
[----:B------:R-:W-:-:S05]  /*19270*/  @!P0 LOP3.LUT R13, R13, R12, RZ, 0x3c, !PT ;  /* 0x0000000c0d0d8212 */ /* 0x000fca00078e3cff */
[----:B------:R-:W3:Y:S04]  /*19280*/  @!P0 LDG.E.U16 R11, [R12.64] ;  /* 0x000000060c0b8981 */ /* 0x000ee8000c1e1500 */
[----:B---3--:R0:W-:Y:S04]  /*19290*/  STL [R1+0x70], R11 ;  /* 0x0000700b01007387 */ /* 0x0081e80000100800 */
[----:B0-----:R-:W3:Y:S04]  /*192a0*/  LDL.LU R11, [R1+0x2184] ;  /* 0x00218400010b7983 */ /* 0x001ee80000300800 */
[----:B------:R-:W2:Y:S04]  /*192b0*/  LDL R12, [R1+0xbb4] ;  /* 0x000bb400010c7983 */ /* 0x000ea80000100800 */
[----:B------:R-:W2:Y:S01]  /*192c0*/  LDL R13, [R1+0xbb8] ;  /* 0x000bb800010d7983 */ /* 0x000ea20000100800 */
[----:B------:R-:W-:-:S02]  /*192d0*/  PRMT R10, RZ, 0x7610, R10 ;  /* 0x00007610ff0a7816 */ /* 0x000fc4000000000a */
[----:B--2---:R-:W-:-:S04]  /*192e0*/  @!P0 LOP3.LUT R13, R13, R12, RZ, 0x3c, !PT ;  /* 0x0000000c0d0d8212 */ /* 0x004fc800078e3cff */
[----:B------:R-:W-:-:S04]  /*192f0*/  @!P0 LOP3.LUT R12, R13, R12, RZ, 0x3c, !PT ;  /* 0x0000000c0d0c8212 */ /* 0x000fc800078e3cff */
[----:B------:R-:W-:-:S05]  /*19300*/  @!P0 LOP3.LUT R13, R13, R12, RZ, 0x3c, !PT ;  /* 0x0000000c0d0d8212 */ /* 0x000fca00078e3cff */
[----:B------:R0:W2:Y:S04]  /*19310*/  @!P0 LDG.E.U16 R10, [R12.64] ;  /* 0x000000060c0a8981 */ /* 0x0000a8000c1e1500 */
[----:B---3--:R1:W-:Y:S04]  /*19320*/  STS.U16 [R22+0x4800], R11 ;  /* 0x0048000b16007388 */ /* 0x0083e80000000400 */
[----:B-1----:R-:W3:Y:S04]  /*19330*/  LDL R11, [R1+0xb74] ;  /* 0x000b7400010b7983 */ /* 0x002ee80000100800 */
[----:B0-----:R-:W0:Y:S04]  /*19340*/  S2R R13, SR_TID.X ;  /* 0x00000000000d7919 */ /* 0x001e280000002100 */
[----:B--2---:R1:W-:Y:S04]  /*19350*/  STL [R1+0x6c], R10 ;  /* 0x00006c0a01007387 */ /* 0x0043e80000100800 */
[----:B-1----:R-:W2:Y:S01]  /*19360*/  LDL.LU R10, [R1+0x2180] ;  /* 0x00218000010a7983 */ /* 0x002ea20000300800 */
[----:B0-----:R-:W-:-:S05]  /*19370*/  LOP3.LUT R13, R13, 0x7f, RZ, 0xc0, !PT ;  /* 0x0000007f0d0d7812 */ /* 0x001fca00078ec0ff */
[----:B------:R-:W-:Y:S01]  /*19380*/  IMAD.SHL.U32 R13, R13, 0x2, RZ ;  /* 0x000000020d0d7824 */ /* 0x000fe200078e00ff */
[----:B------:R-:W-:-:S04]  /*19390*/  PRMT R4, RZ, 0x7610, R4 ;  /* 0x00007610ff047816 */ /* 0x000fc80000000004 */
[----:B--2---:R0:W-:Y:S02]  /*193a0*/  STS.U16 [R13+0x5000], R10 ;  /* 0x0050000a0d007388 */ /* 0x0041e40000000400 */
[----:B0-----:R-:W-:Y:S02]  /*193b0*/  @!P0 IMAD.MOV.U32 R10, RZ, RZ, R27 ;  /* 0x000000ffff0a8224 */ /* 0x001fe400078e001b */
[----:B------:R-:W2:Y:S04]  /*193c0*/  LDL.LU R27, [R1+0x30] ;  /* 0x00003000011b7983 */ /* 0x000ea80000300800 */
[----:B---3--:R0:W3:Y:S04]  /*193d0*/  @!P0 LDG.E.U16 R4, [R10.64] ;  /* 0x000000060a048981 */ /* 0x0080e8000c1e1500 */
[----:B0-----:R-:W2:Y:S01]  /*193e0*/  LDL R11, [R1+0xb34] ;  /* 0x000b3400010b7983 */ /* 0x001ea20000100800 */
[----:B------:R-:W-:Y:S01]  /*193f0*/  PRMT R19, RZ, 0x7610, R19 ;  /* 0x00007610ff137816 */ /* 0x000fe20000000013 */
[----:B------:R-:W-:-:S05]  /*19400*/  @!P0 IMAD.MOV.U32 R10, RZ, RZ, R25 ;  /* 0x000000ffff0a8224 */ /* 0x000fca00078e0019 */
[----:B--2---:R-:W2:Y:S04]  /*19410*/  @!P0 LDG.E.U16 R19, [R10.64] ;  /* 0x000000060a138981 */ /* 0x004ea8000c1e1500 */
[----:B---3--:R0:W-:Y:S04]  /*19420*/  STL [R1+0x68], R4 ;  /* 0x0000680401007387 */ /* 0x0081e80000100800 */
[----:B------:R1:W-:Y:S04]  /*19430*/  STS.U16 [R13+0x5800], R9 ;  /* 0x005800090d007388 */ /* 0x0003e80000000400 */
[----:B0-----:R-:W3:Y:S04]  /*19440*/  LDL R4, [R1+0xa78] ;  /* 0x000a780001047983 */ /* 0x001ee80000100800 */
[----:B-1----:R-:W3:Y:S04]  /*19450*/  LDL R9, [R1+0xaf8] ;  /* 0x000af80001097983 */ /* 0x002ee80000100800 */
[----:B------:R-:W3:Y:S04]  /*19460*/  LDL.LU R25, [R1+0x2c] ;  /* 0x00002c0001197983 */ /* 0x000ee80000300800 */
[----:B------:R-:W-:Y:S04]  /*19470*/  STS.U16 [R13+0x6000], R8 ;  /* 0x006000080d007388 */ /* 0x000fe80000000400 */
[----:B--2---:R0:W-:Y:S04]  /*19480*/  STL [R1+0x64], R19 ;  /* 0x0000641301007387 */ /* 0x0041e80000100800 */
[----:B0-----:R-:W2:Y:S04]  /*19490*/  LDL.LU R19, [R1+0x28] ;  /* 0x0000280001137983 */ /* 0x001ea80000300800 */
        /* <DEDUP_REMOVED lines=8> */
[----:B------:R-:W-:-:S03]  /*19520*/  PRMT R3, RZ, 0x7610, R3 ;  /* 0x00007610ff037816 */ /* 0x000fc60000000003 */
[----:B------:R-:W-:Y:S04]  /*19530*/  STS.U16 [R13+0x6800], R7 ;  /* 0x006800070d007388 */ /* 0x000fe80000000400 */
[----:B---3--:R0:W-:Y:S04]  /*19540*/  STL [R1+0x60], R28 ;  /* 0x0000601c01007387 */ /* 0x0081e80000100800 */
[----:B0-----:R-:W3:Y:S01]  /*19550*/  LDL.LU R28, [R1+0x24] ;  /* 0x00002400011c7983 */ /* 0x001ee20000300800 */
[----:B--2---:R-:W-:-:S03]  /*19560*/  @!P0 LOP3.LUT R9, R9, R8, RZ, 0x3c, !PT ;  /* 0x0000000809098212 */ /* 0x004fc600078e3cff */
[----:B------:R-:W2:Y:S01]  /*19570*/  LDL R7, [R1+0xa74] ;  /* 0x000a740001077983 */ /* 0x000ea20000100800 */
[----:B------:R-:W-:-:S04]  /*19580*/  @!P0 LOP3.LUT R8, R9, R8, RZ, 0x3c, !PT ;  /* 0x0000000809088212 */ /* 0x000fc800078e3cff */
[----:B------:R-:W-:-:S05]  /*19590*/  @!P0 LOP3.LUT R9, R9, R8, RZ, 0x3c, !PT ;  /* 0x0000000809098212 */ /* 0x000fca00078e3cff */
[----:B------:R-:W3:Y:S01]  /*195a0*/  @!P0 LDG.E.U16 R3, [R8.64] ;  /* 0x0000000608038981 */ /* 0x000ee2000c1e1500 */
[----:B------:R-:W-:-:S03]  /*195b0*/  PRMT R12, RZ, 0x7610, R12 ;  /* 0x00007610ff0c7816 */ /* 0x000fc6000000000c */
[----:B------:R0:W-:Y:S02]  /*195c0*/  STS.U16 [R13+0x7000], R6 ;  /* 0x007000060d007388 */ /* 0x0001e40000000400 */
[----:B0-----:R-:W-:-:S05]  /*195d0*/  @!P0 IMAD.MOV.U32 R6, RZ, RZ, R4 ;  /* 0x000000ffff068224 */ /* 0x001fca00078e0004 */
[----:B--2---:R0:W2:Y:S04]  /*195e0*/  @!P0 LDG.E.U16 R12, [R6.64] ;  /* 0x00000006060c8981 */ /* 0x0040a8000c1e1500 */
[----:B---3--:R1:W-:Y:S04]  /*195f0*/  STL [R1+0x5c], R3 ;  /* 0x00005c0301007387 */ /* 0x0083e80000100800 */
[----:B-1----:R-:W3:Y:S04]  /*19600*/  LDL.LU R3, [R1+0x1c] ;  /* 0x00001c0001037983 */ /* 0x002ee80000300800 */
[----:B------:R-:W2:Y:S04]  /*19610*/  LDL.LU R4, [R1+0x14] ;  /* 0x0000140001047983 */ /* 0x000ea80000300800 */
[----:B0-----:R-:W2:Y:S04]  /*19620*/  LDL R6, [R1+0xa34] ;  /* 0x000a340001067983 */ /* 0x001ea80000100800 */
[----:B------:R-:W2:Y:S01]  /*19630*/  LDL R7, [R1+0xa38] ;  /* 0x000a380001077983 */ /* 0x000ea20000100800 */
[----:B------:R-:W-:-:S02]  /*19640*/  PRMT R20, RZ, 0x7610, R20 ;  /* 0x00007610ff147816 */ /* 0x000fc40000000014 */
[----:B--2---:R-:W-:-:S04]  /*19650*/  @!P0 LOP3.LUT R7, R7, R6, RZ, 0x3c, !PT ;  /* 0x0000000607078212 */ /* 0x004fc800078e3cff */
[----:B------:R-:W-:-:S04]  /*19660*/  @!P0 LOP3.LUT R6, R7, R6, RZ, 0x3c, !PT ;  /* 0x0000000607068212 */ /* 0x000fc800078e3cff */
[----:B------:R-:W-:-:S05]  /*19670*/  @!P0 LOP3.LUT R7, R7, R6, RZ, 0x3c, !PT ;  /* 0x0000000607078212 */ /* 0x000fca00078e3cff */
[----:B------:R-:W2:Y:S04]  /*19680*/  @!P0 LDG.E.U16 R20, [R6.64] ;  /* 0x0000000606148981 */ /* 0x000ea8000c1e1500 */
[----:B------:R0:W-:Y:S02]  /*19690*/  STL [R1+0x58], R12 ;  /* 0x0000580c01007387 */ /* 0x0001e40000100800 */
[----:B0-----:R-:W-:Y:S02]  /*196a0*/  LOP3.LUT R12, R22, 0x10, RZ, 0x3c, !PT ;  /* 0x00000010160c7812 */ /* 0x001fe400078e3cff */
[----:B------:R-:W3:Y:S04]  /*196b0*/  LDL.LU R22, [R1+0xc] ;  /* 0x00000c0001167983 */ /* 0x000ee80000300800 */
        /* <DEDUP_REMOVED lines=9> */
[----:B------:R-:W-:Y:S04]  /*19750*/  STS.U16 [R13+0x7800], R5 ;  /* 0x007800050d007388 */ /* 0x000fe80000000400 */
[----:B------:R0:W-:Y:S04]  /*19760*/  STS.U16 [R12+0x100], R27 ;  /* 0x0001001b0c007388 */ /* 0x0001e80000000400 */
[----:B0-----:R-:W3:Y:S04]  /*19770*/  LDL.LU R27, [R1] ;  /* 0x00000000011b7983 */ /* 0x001ee80000300800 */
[----:B------:R-:W-:Y:S04]  /*19780*/  STS.U16 [R12+0x900], R25 ;  /* 0x000900190c007388 */ /* 0x000fe80000000400 */
[----:B--2---:R0:W-:Y:S04]  /*19790*/  STL [R1+0x50], R20 ;  /* 0x0000501401007387 */ /* 0x0041e80000100800 */
[----:B0-----:R-:W2:Y:S04]  /*197a0*/  LDL.LU R20, [R1+0x2178] ;  /* 0x0021780001147983 */ /* 0x001ea80000300800 */
[----:B------:R-:W2:Y:S04]  /*197b0*/  LDL R6, [R1+0x9b4] ;  /* 0x0009b40001067983 */ /* 0x000ea80000100800 */
[----:B------:R-:W2:Y:S04]  /*197c0*/  LDL R7, [R1+0x9b8] ;  /* 0x0009b80001077983 */ /* 0x000ea80000100800 */
[----:B------:R-:W3:Y:S01]  /*197d0*/  LDL.LU R25, [R1+0x2174] ;  /* 0x0021740001197983 */ /* 0x000ee20000300800 */
[----:B--2---:R-:W-:-:S04]  /*197e0*/  @!P0 LOP3.LUT R7, R7, R6, RZ, 0x3c, !PT ;  /* 0x0000000607078212 */ /* 0x004fc800078e3cff */
[C---:B------:R-:W-:Y:S02]  /*197f0*/  @!P0 LOP3.LUT R6, R7.reuse, R6, RZ, 0x3c, !PT ;  /* 0x0000000607068212 */ /* 0x040fe400078e3cff */
[----:B---3--:R-:W-:Y:S02]  /*19800*/  PRMT R25, RZ, 0x7610, R25 ;  /* 0x00007610ff197816 */ /* 0x008fe40000000019 */
        /* <DEDUP_REMOVED lines=50> */
[----:B------:R-:W-:-:S03]  /*19b30*/  PRMT R5, RZ, 0x7610, R5 ;  /* 0x00007610ff057816 */ /* 0x000fc60000000005 */
[----:B------:R0:W-:Y:S04]  /*19b40*/  STS.U16 [R12+0x3100], R22 ;  /* 0x003100160c007388 */ /* 0x0001e80000000400 */
        /* <DEDUP_REMOVED lines=10> */
[----:B0-----:R-:W3:Y:S01]  /*19bf0*/  LDL R5, [R1+0xb70] ;  /* 0x000b700001057983 */ /* 0x001ee20000100800 */
[----:B--2---:R-:W-:-:S03]  /*19c00*/  @!P0 LOP3.LUT R7, R7, R6, RZ, 0x3c, !PT ;  /* 0x0000000607078212 */ /* 0x004fc600078e3cff */
[----:B------:R-:W2:Y:S01]  /*19c10*/  LDL.LU R27, [R1+0x2148] ;  /* 0x00214800011b7983 */ /* 0x000ea20000300800 */
        /* <DEDUP_REMOVED lines=10> */
[----:B------:R0:W-:Y:S04]  /*19cc0*/  STL [R1+0x2c], R8 ;  /* 0x00002c0801007387 */ /* 0x0001e80000100800 */
        /* <DEDUP_REMOVED lines=9> */
[----:B------:R-:W2:Y:S04]  /*19d60*/  @!P0 LDG.E.U16 R15, [R6.64] ;  /* 0x00000006060f8981 */ /* 0x000ea8000c1e1500 */
[----:B------:R-:W-:Y:S04]  /*19d70*/  STS.U16 [R12+0x4100], R27 ;  /* 0x0041001b0c007388 */ /* 0x000fe80000000400 */
[----:B------:R-:W-:Y:S04]  /*19d80*/  STS.U16 [R12+0x4900], R22 ;  /* 0x004900160c007388 */ /* 0x000fe80000000400 */
[----:B------:R0:W-:Y:S04]  /*19d90*/  STS.U16 [R12+0x5100], R4 ;  /* 0x005100040c007388 */ /* 0x0001e80000000400 */
[----:B--2---:R1:W-:Y:S04]  /*19da0*/  STL [R1+0x44], R15 ;  /* 0x0000440f01007387 */ /* 0x0043e80000100800 */
[----:B0-----:R-:W3:Y:S01]  /*19db0*/  LDL R4, [R1+0xb6c] ;  /* 0x000b6c0001047983 */ /* 0x001ee20000100800 */
[----:B------:R-:W-:-:S02]  /*19dc0*/  PRMT R10, RZ, 0x7610, R10 ;  /* 0x00007610ff0a7816 */ /* 0x000fc4000000000a */
[----:B------:R-:W-:Y:S01]  /*19dd0*/  PRMT R28, RZ, 0x7610, R28 ;  /* 0x00007610ff1c7816 */ /* 0x000fe2000000001c */
[----:B------:R0:W-:Y:S04]  /*19de0*/  STS.U16 [R12+0x5900], R3 ;  /* 0x005900030c007388 */ /* 0x0001e80000000400 */
[----:B-1----:R-:W2:Y:S01]  /*19df0*/  LDL R15, [R1+0xab0] ;  /* 0x000ab000010f7983 */ /* 0x002ea20000100800 */
[----:B---3--:R-:W-:-:S04]  /*19e00*/  @!P0 LOP3.LUT R5, R5, R4, RZ, 0x3c, !PT ;  /* 0x0000000405058212 */ /* 0x008fc800078e3cff */
[----:B------:R-:W-:-:S04]  /*19e10*/  @!P0 LOP3.LUT R4, R5, R4, RZ, 0x3c, !PT ;  /* 0x0000000405048212 */ /* 0x000fc800078e3cff */
[----:B------:R-:W-:-:S05]  /*19e20*/  @!P0 LOP3.LUT R5, R5, R4, RZ, 0x3c, !PT ;  /* 0x0000000405058212 */ /* 0x000fca00078e3cff */
[----:B------:R1:W3:Y:S04]  /*19e30*/  @!P0 LDG.E.U16 R10, [R4.64] ;  /* 0x00000006040a8981 */ /* 0x0002e8000c1e1500 */
[----:B-1----:R-:W2:Y:S01]  /*19e40*/  LDL R5, [R1+0xb2c] ;  /* 0x000b2c0001057983 */ /* 0x002ea20000100800 */
[----:B------:R-:W-:-:S05]  /*19e50*/  @!P0 IMAD.MOV.U32 R4, RZ, RZ, R8 ;  /* 0x000000ffff048224 */ /* 0x000fca00078e0008 */
[----:B--2---:R-:W2:Y:S04]  /*19e60*/  @!P0 LDG.E.U16 R28, [R4.64] ;  /* 0x00000006041c8981 */ /* 0x004ea8000c1e1500 */
[----:B---3--:R1:W-:Y:S04]  /*19e70*/  STL [R1+0x28], R10 ;  /* 0x0000280a01007387 */ /* 0x0083e80000100800 */
[----:B0-----:R-:W3:Y:S04]  /*19e80*/  LDL R3, [R1+0xa6c] ;  /* 0x000a6c0001037983 */ /* 0x001ee80000100800 */
[----:B-1----:R-:W3:Y:S04]  /*19e90*/  LDL R10, [R1+0xa70] ;  /* 0x000a7000010a7983 */ /* 0x002ee80000100800 */
[----:B------:R-:W3:Y:S04]  /*19ea0*/  LDL.LU R8, [R1+0x3b8] ;  /* 0x0003b80001087983 */ /* 0x000ee80000300800 */
        /* <DEDUP_REMOVED lines=9> */
[----:B0-----:R-:W2:Y:S01]  /*19f40*/  LDL R5, [R1+0xaac] ;  /* 0x000aac0001057983 */ /* 0x001ea20000100800 */
[----:B------:R-:W-:Y:S01]  /*19f50*/  PRMT R11, RZ, 0x7610, R11 ;  /* 0x00007610ff0b7816 */ /* 0x000fe2000000000b */
[----:B------:R-:W-:Y:S02]  /*19f60*/  @!P0 IMAD.MOV.U32 R4, RZ, RZ, R15 ;  /* 0x000000ffff048224 */ /* 0x000fe400078e000f */
[----:B------:R-:W-:Y:S01]  /*19f70*/  STS.U16 [R12+0x6100], R19 ;  /* 0x006100130c007388 */ /* 0x000fe20000000400 */
[----:B------:R-:W-:-:S03]  /*19f80*/  PRMT R9, RZ, 0x7610, R9 ;  /* 0x00007610ff097816 */ /* 0x000fc60000000009 */
[----:B--2---:R-:W2:Y:S04]  /*19f90*/  @!P0 LDG.E.U16 R11, [R4.64] ;  /* 0x00000006040b8981 */ /* 0x004ea8000c1e1500 */
[----:B------:R-:W-:Y:S04]  /*19fa0*/  STS.U16 [R12+0x6900], R20 ;  /* 0x006900140c007388 */ /* 0x000fe80000000400 */
[----:B------:R3:W-:Y:S04]  /*19fb0*/  STS.U16 [R12+0x7100], R2 ;  /* 0x007100020c007388 */ /* 0x0007e80000000400 */
[----:B------:R0:W-:Y:S01]  /*19fc0*/  STL [R1+0x20], R14 ;  /* 0x0000200e01007387 */ /* 0x0001e20000100800 */
[----:B---3--:R-:W-:-:S03]  /*19fd0*/  @!P0 IMAD.MOV.U32 R2, RZ, RZ, R10 ;  /* 0x000000ffff028224 */ /* 0x008fc600078e000a */
[----:B0-----:R-:W3:Y:S04]  /*19fe0*/  LDL.LU R14, [R1+0x37c] ;  /* 0x00037c00010e7983 */ /* 0x001ee80000300800 */
[----:B------:R-:W3:Y:S04]  /*19ff0*/  LDL.LU R15, [R1+0x370] ;  /* 0x00037000010f7983 */ /* 0x000ee80000300800 */
[----:B------:R0:W3:Y:S04]  /*1a000*/  @!P0 LDG.E.U16 R9, [R2.64] ;  /* 0x0000000602098981 */ /* 0x0000e8000c1e1500 */
[----:B--2---:R1:W-:Y:S04]  /*1a010*/  STL [R1+0x1c], R11 ;  /* 0x00001c0b01007387 */ /* 0x0043e80000100800 */
[----:B0-----:R-:W2:Y:S04]  /*1a020*/  LDL R2, [R1+0xa2c] ;  /* 0x000a2c0001027983 */ /* 0x001ea80000100800 */
[----:B------:R-:W2:Y:S04]  /*1a030*/  LDL R3, [R1+0xa30] ;  /* 0x000a300001037983 */ /* 0x000ea80000100800 */
[----:B-1----:R-:W0:Y:S01]  /*1a040*/  S2R R11, SR_TID.X ;  /* 0x00000000000b7919 */ /* 0x002e220000002100 */
[----:B------:R-:W-:-:S03]  /*1a050*/  PRMT R26, RZ, 0x7610, R26 ;  /* 0x00007610ff1a7816 */ /* 0x000fc6000000001a */
[----:B------:R1:W-:Y:S04]  /*1a060*/  STS.U16 [R12+0x7900], R16 ;  /* 0x007900100c007388 */ /* 0x0003e80000000400 */
[----:B-1----:R-:W4:Y:S01]  /*1a070*/  LDL R12, [R1+0x9ac] ;  /* 0x0009ac00010c7983 */ /* 0x002f220000100800 */
[----:B0-----:R-:W-:-:S05]  /*1a080*/  LOP3.LUT R11, R11, 0x7f, RZ, 0xc0, !PT ;  /* 0x0000007f0b0b7812 */ /* 0x001fca00078ec0ff */
[----:B------:R-:W-:Y:S02]  /*1a090*/  IMAD.SHL.U32 R10, R11, 0x2, RZ ;  /* 0x000000020b0a7824 */ /* 0x000fe400078e00ff */
[----:B------:R-:W4:Y:S04]  /*1a0a0*/  LDL R11, [R1+0x9b0] ;  /* 0x0009b000010b7983 */ /* 0x000f280000100800 */
        /* <DEDUP_REMOVED lines=14> */
[----:B------:R4:W3:Y:S01]  /*1a190*/  @!P0 LDG.E.U16 R22, [R2.64] ;  /* 0x0000000602168981 */ /* 0x0008e2000c1e1500 */
[----:B------:R-:W-:Y:S02]  /*1a1a0*/  LOP3.LUT R10, R10, 0x20, RZ, 0x3c, !PT ;  /* 0x000000200a0a7812 */ /* 0x000fe400078e3cff */
[----:B------:R-:W-:Y:S01]  /*1a1b0*/  PRMT R18, RZ, 0x7610, R18 ;  /* 0x00007610ff127816 */ /* 0x000fe20000000012 */
[----:B----4-:R-:W-:Y:S02]  /*1a1c0*/  @!P0 IMAD.MOV.U32 R2, RZ, RZ, R11 ;  /* 0x000000ffff028224 */ /* 0x010fe400078e000b */
[----:B------:R-:W-:-:S05]  /*1a1d0*/  @!P0 IMAD.MOV.U32 R3, RZ, RZ, R12 ;  /* 0x000000ffff038224 */ /* 0x000fca00078e000c */
[----:B------:R0:W2:Y:S04]  /*1a1e0*/  @!P0 LDG.E.U16 R18, [R2.64] ;  /* 0x0000000602128981 */ /* 0x0000a8000c1e1500 */
[----:B--2---:R1:W-:Y:S04]  /*1a1f0*/  STS.U16 [R10+0x200], R26 ;  /* 0x0002001a0a007388 */ /* 0x0043e80000000400 */
[----:B------:R2:W-:Y:S04]  /*1a200*/  STS.U16 [R10+0xa00], R8 ;  /* 0x000a00080a007388 */ /* 0x0005e80000000400 */
[----:B-1----:R-:W4:Y:S04]  /*1a210*/  LDL R26, [R1+0x970] ;  /* 0x00097000011a7983 */ /* 0x002f280000100800 */
[----:B---3--:R1:W-:Y:S04]  /*1a220*/  STL [R1+0x20e0], R22 ;  /* 0x0020e01601007387 */ /* 0x0083e80000100800 */
[----:B--2---:R-:W2:Y:S04]  /*1a230*/  LDL R8, [R1+0x930] ;  /* 0x0009300001087983 */ /* 0x004ea80000100800 */
[----:B-1----:R-:W3:Y:S04]  /*1a240*/  LDL R22, [R1+0x92c] ;  /* 0x00092c0001167983 */ /* 0x002ee80000100800 */
[----:B------:R-:W2:Y:S04]  /*1a250*/  LDL.LU R12, [R1+0x130] ;  /* 0x00013000010c7983 */ /* 0x000ea80000300800 */
[----:B0-----:R-:W2:Y:S01]  /*1a260*/  LDL R3, [R1+0x96c] ;  /* 0x00096c0001037983 */ /* 0x001ea20000100800 */
[----:B------:R-:W-:-:S02]  /*1a270*/  PRMT R7, RZ, 0x7610, R7 ;  /* 0x00007610ff077816 */ /* 0x000fc40000000007 */
[----:B------:R-:W-:Y:S01]  /*1a280*/  PRMT R6, RZ, 0x7610, R6 ;  /* 0x00007610ff067816 */ /* 0x000fe20000000006 */
[----:B------:R-:W-:Y:S04]  /*1a290*/  STL [R1+0x20e4], R18 ;  /* 0x0020e41201007387 */ /* 0x000fe80000100800 */
[----:B------:R0:W-:Y:S04]  /*1a2a0*/  STS.U16 [R10+0x1200], R14 ;  /* 0x0012000e0a007388 */ /* 0x0001e80000000400 */
[----:B------:R-:W3:Y:S04]  /*1a2b0*/  LDL R11, [R1+0x8f0] ;  /* 0x0008f000010b7983 */ /* 0x000ee80000100800 */
[----:B0-----:R-:W3:Y:S01]  /*1a2c0*/  LDL R14, [R1+0x8ec] ;  /* 0x0008ec00010e7983 */ /* 0x001ee20000100800 */
[----:B----4-:R-:W-:-:S05]  /*1a2d0*/  @!P0 IMAD.MOV.U32 R2, RZ, RZ, R26 ;  /* 0x000000ffff028224 */ /* 0x010fca00078e001a */
[----:B--2---:R0:W2:Y:S02]  /*1a2e0*/  @!P0 LDG.E.U16 R7, [R2.64] ;  /* 0x0000000602078981 */ /* 0x0040a4000c1e1500 */
[----:B0-----:R-:W-:Y:S02]  /*1a2f0*/  @!P0 IMAD.MOV.U32 R2, RZ, RZ, R8 ;  /* 0x000000ffff028224 */ /* 0x001fe400078e0008 */
[----:B---3--:R-:W-:-:S05]  /*1a300*/  @!P0 IMAD.MOV.U32 R3, RZ, RZ, R22 ;  /* 0x000000ffff038224 */ /* 0x008fca00078e0016 */
[----:B------:R0:W3:Y:S01]  /*1a310*/  @!P0 LDG.E.U16 R6, [R2.64] ;  /* 0x0000000602068981 */ /* 0x0000e2000c1e1500 */
[----:B------:R-:W-:-:S03]  /*1a320*/  PRMT R5, RZ, 0x7610, R5 ;  /* 0x00007610ff057816 */ /* 0x000fc60000000005 */
[----:B------:R1:W-:Y:S04]  /*1a330*/  STS.U16 [R10+0x1a00], R15 ;  /* 0x001a000f0a007388 */ /* 0x0003e80000000400 */
[----:B------:R-:W-:Y:S01]  /*1a340*/  STS.U16 [R10+0x2200], R9 ;  /* 0x002200090a007388 */ /* 0x000fe20000000400 */
[----:B0-----:R-:W-:Y:S02]  /*1a350*/  @!P0 IMAD.MOV.U32 R2, RZ, RZ, R11 ;  /* 0x000000ffff028224 */ /* 0x001fe400078e000b */
[----:B------:R-:W-:-:S05]  /*1a360*/  @!P0 IMAD.MOV.U32 R3, RZ, RZ, R14 ;  /* 0x000000ffff038224 */ /* 0x000fca00078e000e */
[----:B------:R0:W4:Y:S04]  /*1a370*/  @!P0 LDG.E.U16 R5, [R2.64] ;  /* 0x0000000602058981 */ /* 0x000128000c1e1500 */
[----:B--2---:R2:W-:Y:S04]  /*1a380*/  STL [R1+0x20e8], R7 ;  /* 0x0020e80701007387 */ /* 0x0045e80000100800 */
[----:B-1----:R-:W4:Y:S04]  /*1a390*/  LDL R15, [R1+0x8ac] ;  /* 0x0008ac00010f7983 */ /* 0x002f280000100800 */
[----:B--2---:R-:W2:Y:S04]  /*1a3a0*/  LDL R7, [R1+0x8b0] ;  /* 0x0008b00001077983 */ /* 0x004ea80000100800 */
[----:B---3--:R-:W-:Y:S04]  /*1a3b0*/  STL [R1+0x20ec], R6 ;  /* 0x0020ec0601007387 */ /* 0x008fe80000100800 */
[----:B------:R-:W3:Y:S04]  /*1a3c0*/  LDL R9, [R1+0x870] ;  /* 0x0008700001097983 */ /* 0x000ee80000100800 */
[----:B------:R-:W3:Y:S04]  /*1a3d0*/  LDL R8, [R1+0xbe8] ;  /* 0x000be80001087983 */ /* 0x000ee80000100800 */
[----:B------:R-:W3:Y:S04]  /*1a3e0*/  LDL.LU R22, [R1+0xf0] ;  /* 0x0000f00001167983 */ /* 0x000ee80000300800 */
[----:B------:R-:W3:Y:S04]  /*1a3f0*/  LDL R14, [R1+0xbec] ;  /* 0x000bec00010e7983 */ /* 0x000ee80000100800 */
[----:B------:R-:W3:Y:S04]  /*1a400*/  LDL R11, [R1+0xc30] ;  /* 0x000c3000010b7983 */ /* 0x000ee80000100800 */
[----:B------:R-:W3:Y:S04]  /*1a410*/  LDL.LU R26, [R1+0x4] ;  /* 0x00000400011a7983 */ /* 0x000ee80000300800 */
[----:B0-----:R-:W3:Y:S01]  /*1a420*/  LDL.LU R3, [R1+0x140] ;  /* 0x0001400001037983 */ /* 0x001ee20000300800 */
[----:B------:R-:W-:Y:S01]  /*1a430*/  PRMT R4, RZ, 0x7610, R4 ;  /* 0x00007610ff047816 */ /* 0x000fe20000000004 */
[----:B--2---:R-:W-:-:S02]  /*1a440*/  @!P0 IMAD.MOV.U32 R2, RZ, RZ, R7 ;  /* 0x000000ffff028224 */ /* 0x004fc400078e0007 */
[----:B---3--:R4:W-:Y:S02]  /*1a450*/  STS.U16 [R10+0x2a00], R3 ;  /* 0x002a00030a007388 */ /* 0x0089e40000000400 */
[----:B----4-:R-:W-:-:S05]  /*1a460*/  @!P0 IMAD.MOV.U32 R3, RZ, RZ, R15 ;  /* 0x000000ffff038224 */ /* 0x010fca00078e000f */
[----:B------:R0:W2:Y:S04]  /*1a470*/  @!P0 LDG.E.U16 R4, [R2.64] ;  /* 0x0000000602048981 */ /* 0x0000a8000c1e1500 */
[----:B------:R-:W-:Y:S04]  /*1a480*/  STL [R1+0x20f0], R5 ;  /* 0x0020f00501007387 */ /* 0x000fe80000100800 */
[----:B------:R-:W3:Y:S01]  /*1a490*/  LDL R15, [R1+0x848] ;  /* 0x00084800010f7983 */ /* 0x000ee20000100800 */
[----:B0-----:R-:W-:-:S03]  /*1a4a0*/  PRMT R3, RZ, 0x7610, R3 ;  /* 0x00007610ff037816 */ /* 0x001fc60000000003 */
[----:B------:R-:W4:Y:S04]  /*1a4b0*/  LDL R7, [R1+0xbd8] ;  /* 0x000bd80001077983 */ /* 0x000f280000100800 */
[----:B------:R0:W-:Y:S04]  /*1a4c0*/  STS.U16 [R10+0x3200], R12 ;  /* 0x0032000c0a007388 */ /* 0x0001e80000000400 */
[----:B------:R1:W3:Y:S04]  /*1a4d0*/  @!P0 LDG.E.U16 R3, [R8.64] ;  /* 0x0000000608038981 */ /* 0x0002e8000c1e1500 */
[----:B--2---:R2:W-:Y:S04]  /*1a4e0*/  STL [R1+0x20f4], R4 ;  /* 0x0020f40401007387 */ /* 0x0045e80000100800 */
[----:B0-----:R-:W4:Y:S04]  /*1a4f0*/  LDL R12, [R1+0xba4] ;  /* 0x000ba400010c7983 */ /* 0x001f280000100800 */
[----:B--2---:R-:W2:Y:S04]  /*1a500*/  LDL R4, [R1+0xba8] ;  /* 0x000ba80001047983 */ /* 0x004ea80000100800 */
[----:B-1----:R-:W2:Y:S01]  /*1a510*/  LDL.LU R9, [R1+0x118] ;  /* 0x0001180001097983 */ /* 0x002ea20000300800 */
[----:B------:R-:W-:Y:S01]  /*1a520*/  PRMT R2, RZ, 0x7610, R2 ;  /* 0x00007610ff027816 */ /* 0x000fe20000000002 */
[----:B------:R-:W-:-:S02]  /*1a530*/  @!P0 IMAD.MOV.U32 R8, RZ, RZ, R11 ;  /* 0x000000ffff088224 */ /* 0x000fc400078e000b */
[----:B---3--:R-:W-:Y:S04]  /*1a540*/  STL [R1+0x20f8], R3 ;  /* 0x0020f80301007387 */ /* 0x008fe80000100800 */
[----:B------:R-:W3:Y:S04]  /*1a550*/  LDL R11, [R1+0xb68] ;  /* 0x000b6800010b7983 */ /* 0x000ee80000100800 */
[----:B--2---:R0:W-:Y:S02]  /*1a560*/  STS.U16 [R10+0x3a00], R9 ;  /* 0x003a00090a007388 */ /* 0x0041e40000000400 */
[----:B0-----:R-:W-:-:S02]  /*1a570*/  @!P0 IMAD.MOV.U32 R9, RZ, RZ, R14 ;  /* 0x000000ffff098224 */ /* 0x001fc400078e000e */
[----:B------:R-:W2:Y:S04]  /*1a580*/  LDL R14, [R1+0xb64] ;  /* 0x000b6400010e7983 */ /* 0x000ea80000100800 */
[----:B------:R0:W2:Y:S04]  /*1a590*/  @!P0 LDG.E.U16 R2, [R8.64] ;  /* 0x0000000608028981 */ /* 0x0000a8000c1e1500 */
[----:B0-----:R-:W2:Y:S01]  /*1a5a0*/  LDL.LU R9, [R1+0x104] ;  /* 0x0001040001097983 */ /* 0x001ea20000300800 */
[----:B------:R-:W-:Y:S01]  /*1a5b0*/  PRMT R28, RZ, 0x7610, R28 ;  /* 0x00007610ff1c7816 */ /* 0x000fe2000000001c */
[----:B----4-:R-:W-:-:S02]  /*1a5c0*/  @!P0 IMAD.MOV.U32 R8, RZ, RZ, R7 ;  /* 0x000000ffff088224 */ /* 0x010fc400078e0007 */
[----:B--2---:R0:W-:Y:S02]  /*1a5d0*/  STS.U16 [R10+0x4200], R9 ;  /* 0x004200090a007388 */ /* 0x0041e40000000400 */
[----:B0-----:R-:W-:-:S05]  /*1a5e0*/  @!P0 IMAD.MOV.U32 R9, RZ, RZ, R15 ;  /* 0x000000ffff098224 */ /* 0x001fca00078e000f */
[----:B------:R0:W2:Y:S04]  /*1a5f0*/  @!P0 LDG.E.U16 R28, [R8.64] ;  /* 0x00000006081c8981 */ /* 0x0000a8000c1e1500 */
[----:B------:R-:W-:Y:S04]  /*1a600*/  STL [R1+0x20fc], R2 ;  /* 0x0020fc0201007387 */ /* 0x000fe80000100800 */
[----:B------:R-:W4:Y:S04]  /*1a610*/  LDL R15, [R1+0xb24] ;  /* 0x000b2400010f7983 */ /* 0x000f280000100800 */
[----:B------:R-:W4:Y:S01]  /*1a620*/  LDL R7, [R1+0xb28] ;  /* 0x000b280001077983 */ /* 0x000f220000100800 */
[----:B0-----:R-:W-:-:S02]  /*1a630*/  @!P0 IMAD.MOV.U32 R8, RZ, RZ, R4 ;  /* 0x000000ffff088224 */ /* 0x001fc400078e0004 */
[----:B------:R-:W-:Y:S01]  /*1a640*/  @!P0 IMAD.MOV.U32 R9, RZ, RZ, R12 ;  /* 0x000000ffff098224 */ /* 0x000fe200078e000c */
[----:B------:R-:W-:Y:S02]  /*1a650*/  PRMT R18, RZ, 0x7610, R18 ;  /* 0x00007610ff127816 */ /* 0x000fe40000000012 */
[----:B------:R-:W-:-:S04]  /*1a660*/  PRMT R6, RZ, 0x7610, R6 ;  /* 0x00007610ff067816 */ /* 0x000fc80000000006 */
[----:B------:R3:W4:Y:S02]  /*1a670*/  @!P0 LDG.E.U16 R18, [R8.64] ;  /* 0x0000000608128981 */ /* 0x000724000c1e1500 */
[----:B---3--:R-:W-:Y:S02]  /*1a680*/  @!P0 IMAD.MOV.U32 R8, RZ, RZ, R11 ;  /* 0x000000ffff088224 */ /* 0x008fe400078e000b */
[----:B------:R-:W-:-:S05]  /*1a690*/  @!P0 IMAD.MOV.U32 R9, RZ, RZ, R14 ;  /* 0x000000ffff098224 */ /* 0x000fca00078e000e */
[----:B------:R4:W3:Y:S04]  /*1a6a0*/  @!P0 LDG.E.U16 R6, [R8.64] ;  /* 0x0000000608068981 */ /* 0x0008e8000c1e1500 */
[----:B--2---:R0:W-:Y:S04]  /*1a6b0*/  STL [R1+0x14], R28 ;  /* 0x0000141c01007387 */ /* 0x0041e80000100800 */
[----:B0-----:R-:W2:Y:S04]  /*1a6c0*/  LDL.LU R28, [R1+0x213c] ;  /* 0x00213c00011c7983 */ /* 0x001ea80000300800 */
[----:B------:R-:W2:Y:S04]  /*1a6d0*/  LDL R12, [R1+0xae4] ;  /* 0x000ae400010c7983 */ /* 0x000ea80000100800 */
[----:B------:R-:W2:Y:S01]  /*1a6e0*/  LDL R4, [R1+0xae8] ;  /* 0x000ae80001047983 */ /* 0x000ea20000100800 */
[----:B------:R-:W-:Y:S01]  /*1a6f0*/  PRMT R2, RZ, 0x7610, R2 ;  /* 0x00007610ff027816 */ /* 0x000fe20000000002 */
[----:B----4-:R-:W-:-:S02]  /*1a700*/  @!P0 IMAD.MOV.U32 R8, RZ, RZ, R7 ;  /* 0x000000ffff088224 */ /* 0x010fc400078e0007 */
[----:B------:R-:W-:Y:S01]  /*1a710*/  @!P0 IMAD.MOV.U32 R9, RZ, RZ, R15 ;  /* 0x000000ffff098224 */ /* 0x000fe200078e000f */
[----:B------:R-:W-:Y:S01]  /*1a720*/  PRMT R3, RZ, 0x7610, R3 ;  /* 0x00007610ff037816 */ /* 0x000fe20000000003 */
[----:B------:R-:W4:Y:S04]  /*1a730*/  LDL R11, [R1+0xaa4] ;  /* 0x000aa400010b7983 */ /* 0x000f280000100800 */
[----:B------:R2:W4:Y:S04]  /*1a740*/  @!P0 LDG.E.U16 R2, [R8.64] ;  /* 0x0000000608028981 */ /* 0x000528000c1e1500 */
[----:B---3--:R0:W-:Y:S04]  /*1a750*/  STL [R1+0xc], R6 ;  /* 0x00000c0601007387 */ /* 0x0081e80000100800 */
[----:B0-----:R-:W3:Y:S04]  /*1a760*/  LDL R6, [R1+0xaa8] ;  /* 0x000aa80001067983 */ /* 0x001ee80000100800 */
[----:B------:R-:W3:Y:S04]  /*1a770*/  LDL.LU R14, [R1+0x404] ;  /* 0x00040400010e7983 */ /* 0x000ee80000300800 */
[----:B------:R-:W3:Y:S01]  /*1a780*/  LDL R7, [R1+0xa64] ;  /* 0x000a640001077983 */ /* 0x000ee20000100800 */
[----:B--2---:R-:W-:-:S02]  /*1a790*/  @!P0 IMAD.MOV.U32 R9, RZ, RZ, R12 ;  /* 0x000000ffff098224 */ /* 0x004fc400078e000c */
[----:B------:R-:W-:-:S05]  /*1a7a0*/  @!P0 IMAD.MOV.U32 R8, RZ, RZ, R4 ;  /* 0x000000ffff088224 */ /* 0x000fca00078e0004 */
[----:B------:R0:W2:Y:S04]  /*1a7b0*/  @!P0 LDG.E.U16 R3, [R8.64] ;  /* 0x0000000608038981 */ /* 0x0000a8000c1e1500 */
[----:B----4-:R1:W-:Y:S04]  /*1a7c0*/  STL [R1+0x8], R2 ;  /* 0x0000080201007387 */ /* 0x0103e80000100800 */
[----:B-1----:R-:W4:Y:S04]  /*1a7d0*/  LDL R2, [R1+0xa68] ;  /* 0x000a680001027983 */ /* 0x002f280000100800 */
[----:B------:R-:W4:Y:S04]  /*1a7e0*/  LDL.LU R15, [R1+0x3f0] ;  /* 0x0003f000010f7983 */ /* 0x000f280000300800 */
[----:B------:R-:W4:Y:S01]  /*1a7f0*/  LDL R4, [R1+0xa24] ;  /* 0x000a240001047983 */ /* 0x000f220000100800 */
[----:B------:R-:W-:Y:S01]  /*1a800*/  PRMT R5, RZ, 0x7610, R5 ;  /* 0x00007610ff057816 */ /* 0x000fe20000000005 */
[----:B0-----:R-:W-:-:S02]  /*1a810*/  @!P0 IMAD.MOV.U32 R9, RZ, RZ, R11 ;  /* 0x000000ffff098224 */ /* 0x001fc400078e000b */
[----:B---3--:R-:W-:-:S05]  /*1a820*/  @!P0 IMAD.MOV.U32 R8, RZ, RZ, R6 ;  /* 0x000000ffff088224 */ /* 0x008fca00078e0006 */
[----:B------:R0:W3:Y:S04]  /*1a830*/  @!P0 LDG.E.U16 R5, [R8.64] ;  /* 0x0000000608058981 */ /* 0x0000e8000c1e1500 */
[----:B--2---:R1:W-:Y:S04]  /*1a840*/  STL [R1+0x4], R3 ;  /* 0x0000040301007387 */ /* 0x0043e80000100800 */
[----:B------:R-:W-:Y:S01]  /*1a850*/  STS.U16 [R10+0x4a00], R22 ;  /* 0x004a00160a007388 */ /* 0x000fe20000000400 */
[----:B0-----:R-:W-:-:S03]  /*1a860*/  @!P0 IMAD.MOV.U32 R9, RZ, RZ, R7 ;  /* 0x000000ffff098224 */ /* 0x001fc600078e0007 */
[----:B------:R-:W2:Y:S04]  /*1a870*/  LDL R6, [R1+0x9e4] ;  /* 0x0009e40001067983 */ /* 0x000ea80000100800 */
[----:B-1----:R-:W2:Y:S04]  /*1a880*/  LDL R3, [R1+0xa28] ;  /* 0x000a280001037983 */ /* 0x002ea80000100800 */
[----:B------:R-:W-:Y:S01]  /*1a890*/  STS.U16 [R10+0x5200], R26 ;  /* 0x0052001a0a007388 */ /* 0x000fe20000000400 */
[----:B----4-:R-:W-:-:S03]  /*1a8a0*/  @!P0 IMAD.MOV.U32 R8, RZ, RZ, R2 ;  /* 0x000000ffff088224 */ /* 0x010fc600078e0002 */
[----:B------:R0:W-:Y:S04]  /*1a8b0*/  STS.U16 [R10+0x5a00], R28 ;  /* 0x005a001c0a007388 */ /* 0x0001e80000000400 */
[----:B------:R-:W-:Y:S01]  /*1a8c0*/  STS.U16 [R10+0x6200], R25 ;  /* 0x006200190a007388 */ /* 0x000fe20000000400 */
[----:B0-----:R-:W-:-:S03]  /*1a8d0*/  PRMT R28, RZ, 0x7610, R28 ;  /* 0x00007610ff1c7816 */ /* 0x001fc6000000001c */
[----:B------:R0:W-:Y:S04]  /*1a8e0*/  STS.U16 [R10+0x6a00], R24 ;  /* 0x006a00180a007388 */ /* 0x0001e80000000400 */
[----:B------:R1:W4:Y:S01]  /*1a8f0*/  @!P0 LDG.E.U16 R28, [R8.64] ;  /* 0x00000006081c8981 */ /* 0x000322000c1e1500 */
[----:B0-----:R-:W-:Y:S01]  /*1a900*/  PRMT R24, RZ, 0x7610, R24 ;  /* 0x00007610ff187816 */ /* 0x001fe20000000018 */
[----:B-1----:R-:W-:Y:S02]  /*1a910*/  @!P0 IMAD.MOV.U32 R9, RZ, RZ, R4 ;  /* 0x000000ffff098224 */ /* 0x002fe400078e0004 */
[----:B---3--:R0:W-:Y:S04]  /*1a920*/  STL [R1], R5 ;  /* 0x0000000501007387 */ /* 0x0081e80000100800 */
[----:B0-----:R-:W3:Y:S04]  /*1a930*/  LDL R5, [R1+0x9e8] ;  /* 0x0009e80001057983 */ /* 0x001ee80000100800 */
[----:B------:R-:W3:Y:S01]  /*1a940*/  LDL.LU R11, [R1+0x3e4] ;  /* 0x0003e400010b7983 */ /* 0x000ee20000300800 */
[----:B--2---:R-:W-:-:S05]  /*1a950*/  @!P0 IMAD.MOV.U32 R8, RZ, RZ, R3 ;  /* 0x000000ffff088224 */ /* 0x004fca00078e0003 */
[----:B------:R0:W2:Y:S04]  /*1a960*/  @!P0 LDG.E.U16 R24, [R8.64] ;  /* 0x0000000608188981 */ /* 0x0000a8000c1e1500 */
[----:B------:R-:W-:Y:S04]  /*1a970*/  STL [R1+0x10], R18 ;  /* 0x0000101201007387 */ /* 0x000fe80000100800 */
[----:B------:R-:W2:Y:S01]  /*1a980*/  LDL.LU R12, [R1+0x3d0] ;  /* 0x0003d000010c7983 */ /* 0x000ea20000300800 */
[----:B------:R-:W-:-:S03]  /*1a990*/  LOP3.LUT R2, R13, 0x30, RZ, 0x3c, !PT ;  /* 0x000000300d027812 */ /* 0x000fc600078e3cff */
[----:B------:R-:W-:Y:S04]  /*1a9a0*/  STS.U16 [R10+0x7200], R23 ;  /* 0x007200170a007388 */ /* 0x000fe80000000400 */
[----:B----4-:R-:W-:Y:S04]  /*1a9b0*/  STL [R1+0x20c8], R28 ;  /* 0x0020c81c01007387 */ /* 0x010fe80000100800 */
[----:B------:R-:W4:Y:S04]  /*1a9c0*/  LDL R4, [R1+0x9a4] ;  /* 0x0009a40001047983 */ /* 0x000f280000100800 */
[----:B------:R-:W4:Y:S04]  /*1a9d0*/  LDL R3, [R1+0x9a8] ;  /* 0x0009a80001037983 */ /* 0x000f280000100800 */
[----:B------:R-:W4:Y:S04]  /*1a9e0*/  LDL.LU R13, [R1+0x3c0] ;  /* 0x0003c000010d7983 */ /* 0x000f280000300800 */
[----:B------:R1:W-:Y:S01]  /*1a9f0*/  STS.U16 [R10+0x7a00], R21 ;  /* 0x007a00150a007388 */ /* 0x0003e20000000400 */
[----:B------:R-:W-:Y:S01]  /*1aa00*/  PRMT R20, RZ, 0x7610, R20 ;  /* 0x00007610ff147816 */ /* 0x000fe20000000014 */
[----:B0-----:R-:W-:-:S02]  /*1aa10*/  @!P0 IMAD.MOV.U32 R9, RZ, RZ, R6 ;  /* 0x000000ffff098224 */ /* 0x001fc400078e0006 */
[----:B---3--:R-:W-:-:S05]  /*1aa20*/  @!P0 IMAD.MOV.U32 R8, RZ, RZ, R5 ;  /* 0x000000ffff088224 */ /* 0x008fca00078e0005 */
[----:B------:R4:W3:Y:S04]  /*1aa30*/  @!P0 LDG.E.U16 R20, [R8.64] ;  /* 0x0000000608148981 */ /* 0x0008e8000c1e1500 */
[----:B--2---:R-:W-:Y:S04]  /*1aa40*/  STL [R1+0x20cc], R24 ;  /* 0x0020cc1801007387 */ /* 0x004fe80000100800 */
[----:B-1----:R-:W2:Y:S04]  /*1aa50*/  LDL R10, [R1+0x964] ;  /* 0x00096400010a7983 */ /* 0x002ea80000100800 */
[----:B------:R-:W2:Y:S01]  /*1aa60*/  LDL R7, [R1+0x968] ;  /* 0x0009680001077983 */ /* 0x000ea20000100800 */
[----:B------:R-:W-:-:S03]  /*1aa70*/  PRMT R16, RZ, 0x7610, R16 ;  /* 0x00007610ff107816 */ /* 0x000fc60000000010 */
[----:B------:R0:W-:Y:S04]  /*1aa80*/  STS.U16 [R2+0x300], R14 ;  /* 0x0003000e02007388 */ /* 0x0001e80000000400 */
[----:B------:R1:W-:Y:S01]  /*1aa90*/  STS.U16 [R2+0xb00], R15 ;  /* 0x000b000f02007388 */ /* 0x0003e20000000400 */
[----:B----4-:R-:W-:Y:S02]  /*1aaa0*/  @!P0 IMAD.MOV.U32 R9, RZ, RZ, R4 ;  /* 0x000000ffff098224 */ /* 0x010fe400078e0004 */
[----:B------:R-:W-:Y:S01]  /*1aab0*/  @!P0 IMAD.MOV.U32 R8, RZ, RZ, R3 ;  /* 0x000000ffff088224 */ /* 0x000fe200078e0003 */
[----:B------:R2:W-:Y:S04]  /*1aac0*/  STS.U16 [R2+0x1300], R11 ;  /* 0x0013000b02007388 */ /* 0x0005e80000000400 */
[----:B------:R4:W2:Y:S04]  /*1aad0*/  @!P0 LDG.E.U16 R16, [R8.64] ;  /* 0x0000000608108981 */ /* 0x0008a8000c1e1500 */
[----:B------:R-:W2:Y:S04]  /*1aae0*/  LDL R5, [R1+0x928] ;  /* 0x0009280001057983 */ /* 0x000ea80000100800 */
[----:B0-----:R-:W2:Y:S01]  /*1aaf0*/  LDL.LU R14, [R1+0x3a8] ;  /* 0x0003a800010e7983 */ /* 0x001ea20000300800 */
[----:B----4-:R-:W-:-:S03]  /*1ab00*/  PRMT R8, RZ, 0x7610, R8 ;  /* 0x00007610ff087816 */ /* 0x010fc60000000008 */
[----:B---3--:R-:W-:Y:S04]  /*1ab10*/  STL [R1+0x20d0], R20 ;  /* 0x0020d01401007387 */ /* 0x008fe80000100800 */
[----:B------:R-:W3:Y:S04]  /*1ab20*/  LDL R6, [R1+0x924] ;  /* 0x0009240001067983 */ /* 0x000ee80000100800 */
[----:B-1----:R-:W4:Y:S04]  /*1ab30*/  LDL.LU R15, [R1+0x374] ;  /* 0x00037400010f7983 */ /* 0x002f280000300800 */
[----:B------:R-:W4:Y:S04]  /*1ab40*/  LDL R4, [R1+0x8e4] ;  /* 0x0008e40001047983 */ /* 0x000f280000100800 */
[----:B------:R-:W4:Y:S01]  /*1ab50*/  LDL R3, [R1+0x8e8] ;  /* 0x0008e80001037983 */ /* 0x000f220000100800 */
[----:B--2---:R-:W-:-:S02]  /*1ab60*/  @!P0 IMAD.MOV.U32 R11, RZ, RZ, R10 ;  /* 0x000000ffff0b8224 */ /* 0x004fc400078e000a */
[----:B------:R-:W-:-:S05]  /*1ab70*/  @!P0 IMAD.MOV.U32 R10, RZ, RZ, R7 ;  /* 0x000000ffff0a8224 */ /* 0x000fca00078e0007 */
[----:B------:R0:W2:Y:S01]  /*1ab80*/  @!P0 LDG.E.U16 R8, [R10.64] ;  /* 0x000000060a088981 */ /* 0x0000a2000c1e1500 */
[----:B------:R-:W-:-:S03]  /*1ab90*/  PRMT R9, RZ, 0x7610, R9 ;  /* 0x00007610ff097816 */ /* 0x000fc60000000009 */
[----:B------:R-:W-:Y:S04]  /*1aba0*/  STL [R1+0x20d4], R16 ;  /* 0x0020d41001007387 */ /* 0x000fe80000100800 */
[----:B------:R-:W4:Y:S04]  /*1abb0*/  LDL.LU R22, [R1+0x360] ;  /* 0x0003600001167983 */ /* 0x000f280000300800 */
[----:B------:R-:W4:Y:S01]  /*1abc0*/  LDL R7, [R1+0x8a8] ;  /* 0x0008a80001077983 */ /* 0x000f220000100800 */
[----:B0-----:R-:W-:Y:S02]  /*1abd0*/  @!P0 IMAD.MOV.U32 R10, RZ, RZ, R5 ;  /* 0x000000ffff0a8224 */ /* 0x001fe400078e0005 */
[----:B---3--:R-:W-:-:S05]  /*1abe0*/  @!P0 IMAD.MOV.U32 R11, RZ, RZ, R6 ;  /* 0x000000ffff0b8224 */ /* 0x008fca00078e0006 */
[----:B------:R0:W3:Y:S04]  /*1abf0*/  @!P0 LDG.E.U16 R9, [R10.64] ;  /* 0x000000060a098981 */ /* 0x0000e8000c1e1500 */
[----:B--2---:R1:W-:Y:S04]  /*1ac00*/  STL [R1+0x20d8], R8 ;  /* 0x0020d80801007387 */ /* 0x0043e80000100800 */
[----:B------:R-:W2:Y:S04]  /*1ac10*/  LDL R6, [R1+0x86c] ;  /* 0x00086c0001067983 */ /* 0x000ea80000100800 */
[----:B------:R-:W2:Y:S04]  /*1ac20*/  LDL R5, [R1+0xbf0] ;  /* 0x000bf00001057983 */ /* 0x000ea80000100800 */
[----:B-1----:R-:W2:Y:S01]  /*1ac30*/  LDL R8, [R1+0x8a4] ;  /* 0x0008a40001087983 */ /* 0x002ea20000100800 */
[----:B0-----:R-:W-:-:S03]  /*1ac40*/  PRMT R10, RZ, 0x7610, R10 ;  /* 0x00007610ff0a7816 */ /* 0x001fc6000000000a */
[----:B------:R4:W-:Y:S04]  /*1ac50*/  STS.U16 [R2+0x1b00], R12 ;  /* 0x001b000c02007388 */ /* 0x0009e80000000400 */
[----:B------:R0:W-:Y:S01]  /*1ac60*/  STS.U16 [R2+0x2300], R13 ;  /* 0x0023000d02007388 */ /* 0x0001e20000000400 */
[----:B------:R-:W-:-:S03]  /*1ac70*/  PRMT R11, RZ, 0x7610, R11 ;  /* 0x00007610ff0b7816 */ /* 0x000fc6000000000b */
[----:B------:R-:W2:Y:S01]  /*1ac80*/  LDL.LU R26, [R1+0x14c] ;  /* 0x00014c00011a7983 */ /* 0x000ea20000300800 */
[----:B----4-:R-:W-:Y:S02]  /*1ac90*/  @!P0 IMAD.MOV.U32 R12, RZ, RZ, R3 ;  /* 0x000000ffff0c8224 */ /* 0x010fe400078e0003 */
[----:B0-----:R-:W-:-:S05]  /*1aca0*/  @!P0 IMAD.MOV.U32 R13, RZ, RZ, R4 ;  /* 0x000000ffff0d8224 */ /* 0x001fca00078e0004 */
[----:B------:R0:W4:Y:S02]  /*1acb0*/  @!P0 LDG.E.U16 R10, [R12.64] ;  /* 0x000000060c0a8981 */ /* 0x000124000c1e1500 */
[----:B0-----:R-:W-:Y:S02]  /*1acc0*/  @!P0 IMAD.MOV.U32 R12, RZ, RZ, R7 ;  /* 0x000000ffff0c8224 */ /* 0x001fe400078e0007 */
[----:B------:R0:W-:Y:S04]  /*1acd0*/  STS.U16 [R2+0x2b00], R14 ;  /* 0x002b000e02007388 */ /* 0x0001e80000000400 */
[----:B------:R1:W-:Y:S04]  /*1ace0*/  STS.U16 [R2+0x3300], R15 ;  /* 0x0033000f02007388 */ /* 0x0003e80000000400 */
[----:B---3--:R-:W-:Y:S04]  /*1acf0*/  STL [R1+0x2100], R9 ;  /* 0x0021000901007387 */ /* 0x008fe80000100800 */
[----:B------:R-:W4:Y:S04]  /*1ad00*/  LDL R4, [R1+0xbf4] ;  /* 0x000bf40001047983 */ /* 0x000f280000100800 */
[----:B------:R-:W4:Y:S01]  /*1ad10*/  LDL R3, [R1+0xc2c] ;  /* 0x000c2c0001037983 */ /* 0x000f220000100800 */
[----:B--2---:R-:W-:-:S05]  /*1ad20*/  @!P0 IMAD.MOV.U32 R13, RZ, RZ, R8 ;  /* 0x000000ffff0d8224 */ /* 0x004fca00078e0008 */
[----:B------:R2:W3:Y:S01]  /*1ad30*/  @!P0 LDG.E.U16 R11, [R12.64] ;  /* 0x000000060c0b8981 */ /* 0x0004e2000c1e1500 */
[----:B0-----:R-:W-:Y:S02]  /*1ad40*/  @!P0 IMAD.MOV.U32 R14, RZ, RZ, R5 ;  /* 0x000000ffff0e8224 */ /* 0x001fe400078e0005 */
[----:B-1----:R-:W-:Y:S01]  /*1ad50*/  @!P0 IMAD.MOV.U32 R15, RZ, RZ, R6 ;  /* 0x000000ffff0f8224 */ /* 0x002fe200078e0006 */
[----:B--2---:R-:W-:-:S06]  /*1ad60*/  PRMT R12, RZ, 0x7610, R12 ;  /* 0x00007610ff0c7816 */ /* 0x004fcc000000000c */
[----:B------:R0:W2:Y:S04]  /*1ad70*/  @!P0 LDG.E.U16 R12, [R14.64] ;  /* 0x000000060e0c8981 */ /* 0x0000a8000c1e1500 */
[----:B----4-:R1:W-:Y:S04]  /*1ad80*/  STL [R1+0x2104], R10 ;  /* 0x0021040a01007387 */ /* 0x0103e80000100800 */
[----:B------:R-:W4:Y:S01]  /*1ad90*/  LDL.LU R7, [R1+0x13c] ;  /* 0x00013c0001077983 */ /* 0x000f220000300800 */
[----:B0-----:R-:W-:-:S03]  /*1ada0*/  @!P0 IMAD.MOV.U32 R15, RZ, RZ, R4 ;  /* 0x000000ffff0f8224 */ /* 0x001fc600078e0004 */
[----:B---3--:R-:W-:Y:S04]  /*1adb0*/  STL [R1+0x2108], R11 ;  /* 0x0021080b01007387 */ /* 0x008fe80000100800 */
[----:B-1----:R-:W3:Y:S04]  /*1adc0*/  LDL R10, [R1+0x844] ;  /* 0x00084400010a7983 */ /* 0x002ee80000100800 */
[----:B------:R-:W4:Y:S04]  /*1add0*/  LDL R9, [R1+0xbd4] ;  /* 0x000bd40001097983 */ /* 0x000f280000100800 */
[----:B------:R-:W4:Y:S04]  /*1ade0*/  LDL.LU R5, [R1+0x124] ;  /* 0x0001240001057983 */ /* 0x000f280000300800 */
[----:B--2---:R-:W-:Y:S04]  /*1adf0*/  STL [R1+0x210c], R12 ;  /* 0x00210c0c01007387 */ /* 0x004fe80000100800 */
[----:B------:R-:W2:Y:S04]  /*1ae00*/  LDL R4, [R1+0xba0] ;  /* 0x000ba00001047983 */ /* 0x000ea80000100800 */
[----:B------:R-:W2:Y:S04]  /*1ae10*/  LDL.LU R24, [R1+0x10c] ;  /* 0x00010c0001187983 */ /* 0x000ea80000300800 */
[----:B------:R-:W2:Y:S01]  /*1ae20*/  LDL R6, [R1+0xb9c] ;  /* 0x000b9c0001067983 */ /* 0x000ea20000100800 */
[----:B------:R-:W-:Y:S01]  /*1ae30*/  PRMT R13, RZ, 0x7610, R13 ;  /* 0x00007610ff0d7816 */ /* 0x000fe2000000000d */
[----:B------:R-:W-:Y:S01]  /*1ae40*/  @!P0 IMAD.MOV.U32 R14, RZ, RZ, R3 ;  /* 0x000000ffff0e8224 */ /* 0x000fe200078e0003 */
[----:B------:R-:W-:-:S02]  /*1ae50*/  PRMT R17, RZ, 0x7610, R17 ;  /* 0x00007610ff117816 */ /* 0x000fc40000000011 */
[----:B------:R-:W-:Y:S01]  /*1ae60*/  PRMT R19, RZ, 0x7610, R19 ;  /* 0x00007610ff137816 */ /* 0x000fe20000000013 */
[----:B------:R0:W-:Y:S04]  /*1ae70*/  STS.U16 [R2+0x3b00], R22 ;  /* 0x003b001602007388 */ /* 0x0001e80000000400 */
[----:B------:R3:W2:Y:S04]  /*1ae80*/  @!P0 LDG.E.U16 R13, [R14.64] ;  /* 0x000000060e0d8981 */ /* 0x0006a8000c1e1500 */
[----:B------:R-:W2:Y:S01]  /*1ae90*/  LDL.LU R28, [R1+0xf4] ;  /* 0x0000f400011c7983 */ /* 0x000ea20000300800 */
[----:B---3--:R-:W-:-:S02]  /*1aea0*/  @!P0 IMAD.MOV.U32 R15, RZ, RZ, R10 ;  /* 0x000000ffff0f8224 */ /* 0x008fc400078e000a */
[----:B----4-:R-:W-:-:S05]  /*1aeb0*/  @!P0 IMAD.MOV.U32 R14, RZ, RZ, R9 ;  /* 0x000000ffff0e8224 */ /* 0x010fca00078e0009 */
[----:B------:R2:W3:Y:S02]  /*1aec0*/  @!P0 LDG.E.U16 R17, [R14.64] ;  /* 0x000000060e118981 */ /* 0x0004e4000c1e1500 */
[----:B--2---:R-:W-:Y:S02]  /*1aed0*/  @!P0 IMAD.MOV.U32 R14, RZ, RZ, R4 ;  /* 0x000000ffff0e8224 */ /* 0x004fe400078e0004 */
[----:B------:R-:W-:-:S05]  /*1aee0*/  @!P0 IMAD.MOV.U32 R15, RZ, RZ, R6 ;  /* 0x000000ffff0f8224 */ /* 0x000fca00078e0006 */
[----:B------:R-:W2:Y:S04]  /*1aef0*/  @!P0 LDG.E.U16 R19, [R14.64] ;  /* 0x000000060e138981 */ /* 0x000ea8000c1e1500 */
[----:B0-----:R-:W0:Y:S04]  /*1af00*/  S2R R22, SR_TID.X ;  /* 0x0000000000167919 */ /* 0x001e280000002100 */
[----:B------:R-:W-:Y:S04]  /*1af10*/  STL [R1+0x2110], R13 ;  /* 0x0021100d01007387 */ /* 0x000fe80000100800 */
[----:B------:R1:W-:Y:S04]  /*1af20*/  STS.U16 [R2+0x4300], R26 ;  /* 0x0043001a02007388 */ /* 0x0003e80000000400 */
[----:B------:R-:W4:Y:S04]  /*1af30*/  LDL R3, [R1+0xb5c] ;  /* 0x000b5c0001037983 */ /* 0x000f280000100800 */
[----:B-1----:R-:W4:Y:S01]  /*1af40*/  LDL R2, [R1+0xb60] ;  /* 0x000b600001027983 */ /* 0x002f220000100800 */
[----:B0-----:R-:W-:-:S03]  /*1af50*/  LOP3.LUT R18, R22, 0x7f, RZ, 0xc0, !PT ;  /* 0x0000007f16127812 */ /* 0x001fc600078ec0ff */
[----:B------:R-:W4:Y:S02]  /*1af60*/  LDL.LU R22, [R1+0xe4] ;  /* 0x0000e40001167983 */ /* 0x000f240000300800 */
[----:B------:R-:W-:Y:S02]  /*1af70*/  IMAD.SHL.U32 R8, R18, 0x2, RZ ;  /* 0x0000000212087824 */ /* 0x000fe400078e00ff */
[----:B------:R-:W4:Y:S04]  /*1af80*/  LDL R9, [R1+0xb20] ;  /* 0x000b200001097983 */ /* 0x000f280000100800 */
[----:B------:R-:W4:Y:S04]  /*1af90*/  LDL.LU R26, [R1+0xd4] ;  /* 0x0000d400011a7983 */ /* 0x000f280000300800 */
[----:B---3--:R0:W-:Y:S04]  /*1afa0*/  STL [R1+0x20c4], R17 ;  /* 0x0020c41101007387 */ /* 0x0081e80000100800 */
[----:B------:R-:W3:Y:S04]  /*1afb0*/  LDL R10, [R1+0xb1c] ;  /* 0x000b1c00010a7983 */ /* 0x000ee80000100800 */
[----:B------:R-:W3:Y:S01]  /*1afc0*/  LDL R6, [R1+0xae0] ;  /* 0x000ae00001067983 */ /* 0x000ee20000100800 */
[----:B0-----:R-:W-:-:S05]  /*1afd0*/  LOP3.LUT R17, R8, 0x30, RZ, 0x3c, !PT ;  /* 0x0000003008117812 */ /* 0x001fca00078e3cff */
[----:B------:R0:W-:Y:S04]  /*1afe0*/  STS.U16 [R17+0x4b00], R7 ;  /* 0x004b000711007388 */ /* 0x0001e80000000400 */
[----:B------:R1:W-:Y:S04]  /*1aff0*/  STS.U16 [R17+0x5300], R5 ;  /* 0x0053000511007388 */ /* 0x0003e80000000400 */
[----:B0-----:R-:W3:Y:S04]  /*1b000*/  LDL R7, [R1+0xadc] ;  /* 0x000adc0001077983 */ /* 0x001ee80000100800 */
[----:B--2---:R-:W-:Y:S04]  /*1b010*/  STL [R1+0x2114], R19 ;  /* 0x0021141301007387 */ /* 0x004fe80000100800 */
[----:B-1----:R-:W2:Y:S04]  /*1b020*/  LDL R5, [R1+0xa9c] ;  /* 0x000a9c0001057983 */ /* 0x002ea80000100800 */
[----:B------:R-:W2:Y:S01]  /*1b030*/  LDL R4, [R1+0xaa0] ;  /* 0x000aa00001047983 */ /* 0x000ea20000100800 */
[----:B------:R-:W-:Y:S01]  /*1b040*/  PRMT R21, RZ, 0x7610, R21 ;  /* 0x00007610ff157816 */ /* 0x000fe20000000015 */
[----:B----4-:R-:W-:Y:S01]  /*1b050*/  @!P0 IMAD.MOV.U32 R15, RZ, RZ, R3 ;  /* 0x000000ffff0f8224 */ /* 0x010fe200078e0003 */
[----:B------:R-:W-:Y:S01]  /*1b060*/  PRMT R23, RZ, 0x7610, R23 ;  /* 0x00007610ff177816 */ /* 0x000fe20000000017 */
[----:B------:R-:W4:Y:S01]  /*1b070*/  LDL R3, [R1+0xa5c] ;  /* 0x000a5c0001037983 */ /* 0x000f220000100800 */
[----:B------:R-:W-:-:S03]  /*1b080*/  @!P0 IMAD.MOV.U32 R14, RZ, RZ, R2 ;  /* 0x000000ffff0e8224 */ /* 0x000fc600078e0002 */
[----:B------:R-:W4:Y:S04]  /*1b090*/  LDL R2, [R1+0xa60] ;  /* 0x000a600001027983 */ /* 0x000f280000100800 */
[----:B------:R0:W4:Y:S01]  /*1b0a0*/  @!P0 LDG.E.U16 R21, [R14.64] ;  /* 0x000000060e158981 */ /* 0x000122000c1e1500 */
[----:B------:R-:W-:Y:S01]  /*1b0b0*/  PRMT R25, RZ, 0x7610, R25 ;  /* 0x00007610ff197816 */ /* 0x000fe20000000019 */
[----:B0-----:R-:W-:Y:S01]  /*1b0c0*/  @!P0 IMAD.MOV.U32 R14, RZ, RZ, R9 ;  /* 0x000000ffff0e8224 */ /* 0x001fe200078e0009 */
[----:B------:R-:W-:Y:S01]  /*1b0d0*/  PRMT R27, RZ, 0x7610, R27 ;  /* 0x00007610ff1b7816 */ /* 0x000fe2000000001b */
[----:B---3--:R-:W-:-:S05]  /*1b0e0*/  @!P0 IMAD.MOV.U32 R15, RZ, RZ, R10 ;  /* 0x000000ffff0f8224 */ /* 0x008fca00078e000a */
[----:B------:R0:W3:Y:S02]  /*1b0f0*/  @!P0 LDG.E.U16 R23, [R14.64] ;  /* 0x000000060e178981 */ /* 0x0000e4000c1e1500 */
[----:B0-----:R-:W-:Y:S02]  /*1b100*/  @!P0 IMAD.MOV.U32 R14, RZ, RZ, R6 ;  /* 0x000000ffff0e8224 */ /* 0x001fe400078e0006 */
[----:B------:R-:W-:-:S05]  /*1b110*/  @!P0 IMAD.MOV.U32 R15, RZ, RZ, R7 ;  /* 0x000000ffff0f8224 */ /* 0x000fca00078e0007 */
[----:B------:R2:W3:Y:S02]  /*1b120*/  @!P0 LDG.E.U16 R25, [R14.64] ;  /* 0x000000060e198981 */ /* 0x0004e4000c1e1500 */
[----:B--2---:R-:W-:Y:S02]  /*1b130*/  @!P0 IMAD.MOV.U32 R14, RZ, RZ, R4 ;  /* 0x000000ffff0e8224 */ /* 0x004fe400078e0004 */
[----:B------:R-:W-:-:S05]  /*1b140*/  @!P0 IMAD.MOV.U32 R15, RZ, RZ, R5 ;  /* 0x000000ffff0f8224 */ /* 0x000fca00078e0005 */
[----:B------:R4:W2:Y:S01]  /*1b150*/  @!P0 LDG.E.U16 R27, [R14.64] ;  /* 0x000000060e1b8981 */ /* 0x0008a2000c1e1500 */
[----:B------:R-:W-:Y:S01]  /*1b160*/  PRMT R29, RZ, 0x7610, R29 ;  /* 0x00007610ff1d7816 */ /* 0x000fe2000000001d */
[----:B----4-:R-:W-:Y:S02]  /*1b170*/  @!P0 IMAD.MOV.U32 R14, RZ, RZ, R2 ;  /* 0x000000ffff0e8224 */ /* 0x010fe400078e0002 */
[----:B------:R-:W-:-:S05]  /*1b180*/  @!P0 IMAD.MOV.U32 R15, RZ, RZ, R3 ;  /* 0x000000ffff0f8224 */ /* 0x000fca00078e0003 */
[----:B------:R-:W4:Y:S04]  /*1b190*/  @!P0 LDG.E.U16 R29, [R14.64] ;  /* 0x000000060e1d8981 */ /* 0x000f28000c1e1500 */
[----:B------:R-:W-:Y:S04]  /*1b1a0*/  STL [R1+0x2118], R21 ;  /* 0x0021181501007387 */ /* 0x000fe80000100800 */
[----:B------:R-:W-:Y:S04]  /*1b1b0*/  STS.U16 [R17+0x5b00], R24 ;  /* 0x005b001811007388 */ /* 0x000fe80000000400 */
[----:B------:R-:W-:Y:S04]  /*1b1c0*/  STS.U16 [R17+0x6300], R28 ;  /* 0x0063001c11007388 */ /* 0x000fe80000000400 */
[----:B------:R-:W-:Y:S04]  /*1b1d0*/  STS.U16 [R17+0x6b00], R22 ;  /* 0x006b001611007388 */ /* 0x000fe80000000400 */
[----:B------:R0:W-:Y:S04]  /*1b1e0*/  STS.U16 [R17+0x7300], R26 ;  /* 0x0073001a11007388 */ /* 0x0001e80000000400 */
[----:B---3--:R-:W-:Y:S04]  /*1b1f0*/  STL [R1+0x211c], R23 ;  /* 0x00211c1701007387 */ /* 0x008fe80000100800 */
[----:B------:R-:W-:Y:S04]  /*1b200*/  STL [R1+0x2120], R25 ;  /* 0x0021201901007387 */ /* 0x000fe80000100800 */
[----:B--2---:R-:W-:Y:S04]  /*1b210*/  STL [R1+0x2124], R27 ;  /* 0x0021241b01007387 */ /* 0x004fe80000100800 */
[----:B------:R-:W2:Y:S04]  /*1b220*/  LDL.LU R13, [R1+0xc4] ;  /* 0x0000c400010d7983 */ /* 0x000ea80000300800 */
[----:B------:R-:W3:Y:S04]  /*1b230*/  LDL.LU R12, [R1+0x434] ;  /* 0x00043400010c7983 */ /* 0x000ee80000300800 */
[----:B------:R-:W3:Y:S04]  /*1b240*/  LDL.LU R11, [R1+0x424] ;  /* 0x00042400010b7983 */ /* 0x000ee80000300800 */
[----:B------:R-:W3:Y:S04]  /*1b250*/  LDL.LU R10, [R1+0x414] ;  /* 0x00041400010a7983 */ /* 0x000ee80000300800 */
[----:B------:R-:W3:Y:S04]  /*1b260*/  LDL.LU R9, [R1+0x400] ;  /* 0x0004000001097983 */ /* 0x000ee80000300800 */
[----:B0-----:R-:W3:Y:S04]  /*1b270*/  LDL.LU R26, [R1+0x3ec] ;  /* 0x0003ec00011a7983 */ /* 0x001ee80000300800 */
        /* <DEDUP_REMOVED lines=11> */
[----:B----4-:R-:W-:Y:S04]  /*1b330*/  STL [R1+0x2128], R29 ;  /* 0x0021281d01007387 */ /* 0x010fe80000100800 */
        /* <DEDUP_REMOVED lines=10> */
[----:B------:R-:W-:Y:S01]  /*1b3e0*/  STL [R1+0x2080], R15 ;  /* 0x0020800f01007387 */ /* 0x000fe20000100800 */
[----:B0-----:R-:W-:-:S03]  /*1b3f0*/  LOP3.LUT R14, R8, 0x40, RZ, 0x3c, !PT ;  /* 0x00000040080e7812 */ /* 0x001fc600078e3cff */
        /* <DEDUP_REMOVED lines=9> */
[----:B--2---:R-:W-:Y:S04]  /*1b490*/  STS.U16 [R17+0x7b00], R13 ;  /* 0x007b000d11007388 */ /* 0x004fe80000000400 */
[----:B---3--:R-:W-:Y:S04]  /*1b4a0*/  STS.U16 [R14+0x400], R12 ;  /* 0x0004000c0e007388 */ /* 0x008fe80000000400 */
[----:B------:R-:W-:Y:S04]  /*1b4b0*/  STS.U16 [R14+0xc00], R11 ;  /* 0x000c000b0e007388 */ /* 0x000fe80000000400 */
[----:B------:R-:W-:Y:S04]  /*1b4c0*/  STS.U16 [R14+0x1400], R10 ;  /* 0x0014000a0e007388 */ /* 0x000fe80000000400 */
[----:B------:R-:W-:Y:S04]  /*1b4d0*/  STS.U16 [R14+0x1c00], R9 ;  /* 0x001c00090e007388 */ /* 0x000fe80000000400 */
[----:B------:R0:W-:Y:S04]  /*1b4e0*/  STS.U16 [R14+0x2400], R26 ;  /* 0x0024001a0e007388 */ /* 0x0001e80000000400 */
[----:B0-----:R-:W2:Y:S04]  /*1b4f0*/  LDL.LU R26, [R1+0x430] ;  /* 0x00043000011a7983 */ /* 0x001ea80000300800 */
[----:B------:R-:W3:Y:S04]  /*1b500*/  LDL.LU R17, [R1+0x410] ;  /* 0x0004100001117983 */ /* 0x000ee80000300800 */
[----:B------:R-:W4:Y:S04]  /*1b510*/  LDL.LU R15, [R1+0x3fc] ;  /* 0x0003fc00010f7983 */ /* 0x000f280000300800 */
[----:B------:R-:W3:Y:S04]  /*1b520*/  LDL.LU R29, [R1+0x3e8] ;  /* 0x0003e800011d7983 */ /* 0x000ee80000300800 */
[----:B------:R-:W-:Y:S04]  /*1b530*/  STS.U16 [R14+0x2c00], R16 ;  /* 0x002c00100e007388 */ /* 0x000fe80000000400 */
        /* <DEDUP_REMOVED lines=9> */
[----:B------:R0:W-:Y:S04]  /*1b5d0*/  STS.U16 [R14+0x5400], R3 ;  /* 0x005400030e007388 */ /* 0x0001e80000000400 */
[----:B------:R-:W3:Y:S04]  /*1b5e0*/  LDL.LU R13, [R1+0x134] ;  /* 0x00013400010d7983 */ /* 0x000ee80000300800 */
[----:B------:R-:W-:Y:S04]  /*1b5f0*/  STS.U16 [R14+0x5c00], R4 ;  /* 0x005c00040e007388 */ /* 0x000fe80000000400 */
[----:B0-----:R-:W3:Y:S04]  /*1b600*/  LDL.LU R3, [R1+0x11c] ;  /* 0x00011c0001037983 */ /* 0x001ee80000300800 */
[----:B------:R-:W3:Y:S04]  /*1b610*/  LDL.LU R2, [R1+0x100] ;  /* 0x0001000001027983 */ /* 0x000ee80000300800 */
[----:B------:R-:W3:Y:S04]  /*1b620*/  LDL.LU R12, [R1+0xe8] ;  /* 0x0000e800010c7983 */ /* 0x000ee80000300800 */
[----:B------:R0:W-:Y:S04]  /*1b630*/  STS.U16 [R14+0x6400], R5 ;  /* 0x006400050e007388 */ /* 0x0001e80000000400 */
[----:B------:R-:W3:Y:S04]  /*1b640*/  LDL.LU R11, [R1+0xd0] ;  /* 0x0000d000010b7983 */ /* 0x000ee80000300800 */
[----:B------:R1:W-:Y:S04]  /*1b650*/  STS.U16 [R14+0x6c00], R6 ;  /* 0x006c00060e007388 */ /* 0x0003e80000000400 */
[----:B0-----:R-:W3:Y:S04]  /*1b660*/  LDL.LU R5, [R1+0x42c] ;  /* 0x00042c0001057983 */ /* 0x001ee80000300800 */
[----:B------:R-:W-:Y:S04]  /*1b670*/  STS.U16 [R14+0x7400], R7 ;  /* 0x007400070e007388 */ /* 0x000fe80000000400 */
[----:B-1----:R-:W3:Y:S04]  /*1b680*/  LDL.LU R6, [R1+0x41c] ;  /* 0x00041c0001067983 */ /* 0x002ee80000300800 */
[----:B------:R-:W-:Y:S04]  /*1b690*/  STS.U16 [R14+0x7c00], R22 ;  /* 0x007c00160e007388 */ /* 0x000fe80000000400 */
[----:B------:R0:W-:Y:S04]  /*1b6a0*/  STL [R1+0x2134], R14 ;  /* 0x0021340e01007387 */ /* 0x0001e80000100800 */
[----:B0-----:R-:W3:Y:S01]  /*1b6b0*/  LDL.LU R14, [R1+0x420] ;  /* 0x00042000010e7983 */ /* 0x001ee20000300800 */
[----:B------:R-:W-:-:S03]  /*1b6c0*/  IMAD.SHL.U32 R4, R18, 0x2, RZ ;  /* 0x0000000212047824 */ /* 0x000fc600078e00ff */
[----:B------:R-:W4:Y:S02]  /*1b6d0*/  LDL.LU R9, [R1+0x40c] ;  /* 0x00040c0001097983 */ /* 0x000f240000300800 */
[C---:B------:R-:W-:Y:S02]  /*1b6e0*/  LOP3.LUT R10, R4.reuse, 0x50, RZ, 0x3c, !PT ;  /* 0x00000050040a7812 */ /* 0x040fe400078e3cff */
[----:B------:R-:W4:Y:S04]  /*1b6f0*/  LDL.LU R16, [R1+0x3f8] ;  /* 0x0003f80001107983 */ /* 0x000f280000300800 */
[----:B------:R-:W4:Y:S04]  /*1b700*/  LDL.LU R20, [R1+0x3e0] ;  /* 0x0003e00001147983 */ /* 0x000f280000300800 */
[----:B------:R-:W4:Y:S04]  /*1b710*/  LDL.LU R24, [R1+0x3cc] ;  /* 0x0003cc0001187983 */ /* 0x000f280000300800 */
[----:B------:R-:W4:Y:S04]  /*1b720*/  LDL.LU R28, [R1+0x3b0] ;  /* 0x0003b000011c7983 */ /* 0x000f280000300800 */
[----:B------:R-:W4:Y:S04]  /*1b730*/  LDL.LU R7, [R1+0x39c] ;  /* 0x00039c0001077983 */ /* 0x000f280000300800 */
[----:B------:R-:W4:Y:S04]  /*1b740*/  LDL.LU R18, [R1+0x364] ;  /* 0x0003640001127983 */ /* 0x000f280000300800 */
[----:B------:R-:W4:Y:S04]  /*1b750*/  LDL.LU R22, [R1+0x148] ;  /* 0x0001480001167983 */ /* 0x000f280000300800 */
[----:B--2---:R0:W-:Y:S04]  /*1b760*/  STS.U16 [R10+0x500], R26 ;  /* 0x0005001a0a007388 */ /* 0x0041e80000000400 */
[----:B0-----:R-:W2:Y:S04]  /*1b770*/  LDL.LU R26, [R1+0x12c] ;  /* 0x00012c00011a7983 */ /* 0x001ea80000300800 */
[----:B---3--:R-:W-:Y:S04]  /*1b780*/  STS.U16 [R10+0xd00], R14 ;  /* 0x000d000e0a007388 */ /* 0x008fe80000000400 */
[----:B------:R-:W-:Y:S04]  /*1b790*/  STS.U16 [R10+0x1500], R17 ;  /* 0x001500110a007388 */ /* 0x000fe80000000400 */
[----:B----4-:R-:W-:Y:S04]  /*1b7a0*/  STS.U16 [R10+0x1d00], R15 ;  /* 0x001d000f0a007388 */ /* 0x010fe80000000400 */
[----:B------:R-:W-:Y:S04]  /*1b7b0*/  STS.U16 [R10+0x2500], R29 ;  /* 0x0025001d0a007388 */ /* 0x000fe80000000400 */
[----:B------:R-:W-:Y:S04]  /*1b7c0*/  STS.U16 [R10+0x2d00], R27 ;  /* 0x002d001b0a007388 */ /* 0x000fe80000000400 */
[----:B------:R-:W-:Y:S04]  /*1b7d0*/  STS.U16 [R10+0x3500], R25 ;  /* 0x003500190a007388 */ /* 0x000fe80000000400 */
[----:B------:R-:W-:Y:S04]  /*1b7e0*/  STS.U16 [R10+0x3d00], R23 ;  /* 0x003d00170a007388 */ /* 0x000fe80000000400 */
[----:B------:R-:W-:Y:S04]  /*1b7f0*/  STS.U16 [R10+0x4500], R21 ;  /* 0x004500150a007388 */ /* 0x000fe80000000400 */
[----:B------:R-:W-:Y:S04]  /*1b800*/  STS.U16 [R10+0x4d00], R19 ;  /* 0x004d00130a007388 */ /* 0x000fe80000000400 */
[----:B------:R-:W-:Y:S04]  /*1b810*/  STS.U16 [R10+0x5500], R13 ;  /* 0x0055000d0a007388 */ /* 0x000fe80000000400 */
[----:B------:R0:W-:Y:S04]  /*1b820*/  STS.U16 [R10+0x5d00], R3 ;  /* 0x005d00030a007388 */ /* 0x0001e80000000400 */
[----:B------:R1:W-:Y:S04]  /*1b830*/  STS.U16 [R10+0x6500], R2 ;  /* 0x006500020a007388 */ /* 0x0003e80000000400 */
[----:B------:R-:W-:Y:S04]  /*1b840*/  STS.U16 [R10+0x6d00], R12 ;  /* 0x006d000c0a007388 */ /* 0x000fe80000000400 */
[----:B0-----:R-:W3:Y:S01]  /*1b850*/  LDL.LU R3, [R1+0x114] ;  /* 0x0001140001037983 */ /* 0x001ee20000300800 */
[----:B-1----:R-:W-:-:S03]  /*1b860*/  LOP3.LUT R2, R4, 0x60, RZ, 0x3c, !PT ;  /* 0x0000006004027812 */ /* 0x002fc600078e3cff */
[----:B------:R-:W-:Y:S04]  /*1b870*/  STS.U16 [R10+0x7500], R11 ;  /* 0x0075000b0a007388 */ /* 0x000fe80000000400 */
[----:B------:R-:W4:Y:S04]  /*1b880*/  LDL.LU R4, [R1+0xe0] ;  /* 0x0000e00001047983 */ /* 0x000f280000300800 */
[----:B------:R0:W-:Y:S04]  /*1b890*/  STS.U16 [R10+0x7d00], R0 ;  /* 0x007d00000a007388 */ /* 0x0001e80000000400 */
[----:B------:R1:W-:Y:S04]  /*1b8a0*/  STS.U16 [R2+0x600], R5 ;  /* 0x0006000502007388 */ /* 0x0003e80000000400 */
[----:B0-----:R-:W4:Y:S04]  /*1b8b0*/  LDL.LU R0, [R1+0x2138] ;  /* 0x0021380001007983 */ /* 0x001f280000300800 */
[----:B------:R0:W-:Y:S04]  /*1b8c0*/  STS.U16 [R2+0xe00], R6 ;  /* 0x000e000602007388 */ /* 0x0001e80000000400 */
[----:B-1----:R-:W4:Y:S04]  /*1b8d0*/  LDL.LU R5, [R1+0xcc] ;  /* 0x0000cc0001057983 */ /* 0x002f280000300800 */
[----:B------:R-:W-:Y:S04]  /*1b8e0*/  STS.U16 [R2+0x1600], R9 ;  /* 0x0016000902007388 */ /* 0x000fe80000000400 */
[----:B0-----:R-:W4:Y:S04]  /*1b8f0*/  LDL.LU R6, [R1+0xb8] ;  /* 0x0000b80001067983 */ /* 0x001f280000300800 */
[----:B------:R-:W4:Y:S04]  /*1b900*/  LDL.LU R15, [R1+0x428] ;  /* 0x00042800010f7983 */ /* 0x000f280000300800 */
[----:B------:R-:W4:Y:S04]  /*1b910*/  LDL.LU R29, [R1+0x418] ;  /* 0x00041800011d7983 */ /* 0x000f280000300800 */
[----:B------:R-:W-:Y:S04]  /*1b920*/  STS.U16 [R2+0x1e00], R16 ;  /* 0x001e001002007388 */ /* 0x000fe80000000400 */
[----:B------:R-:W4:Y:S04]  /*1b930*/  LDL.LU R27, [R1+0x408] ;  /* 0x00040800011b7983 */ /* 0x000f280000300800 */
[----:B------:R-:W-:Y:S04]  /*1b940*/  STS.U16 [R2+0x2600], R20 ;  /* 0x0026001402007388 */ /* 0x000fe80000000400 */
[----:B------:R-:W4:Y:S04]  /*1b950*/  LDL.LU R25, [R1+0x3f4] ;  /* 0x0003f40001197983 */ /* 0x000f280000300800 */
[----:B------:R-:W-:Y:S04]  /*1b960*/  STS.U16 [R2+0x2e00], R24 ;  /* 0x002e001802007388 */ /* 0x000fe80000000400 */
[----:B------:R-:W4:Y:S04]  /*1b970*/  LDL.LU R23, [R1+0x3dc] ;  /* 0x0003dc0001177983 */ /* 0x000f280000300800 */
[----:B------:R-:W-:Y:S04]  /*1b980*/  STS.U16 [R2+0x3600], R28 ;  /* 0x0036001c02007388 */ /* 0x000fe80000000400 */
[----:B------:R-:W4:Y:S04]  /*1b990*/  LDL.LU R21, [R1+0x3c8] ;  /* 0x0003c80001157983 */ /* 0x000f280000300800 */
[----:B------:R0:W-:Y:S04]  /*1b9a0*/  STS.U16 [R2+0x3e00], R7 ;  /* 0x003e000702007388 */ /* 0x0001e80000000400 */
[----:B------:R-:W4:Y:S04]  /*1b9b0*/  LDL.LU R19, [R1+0x3ac] ;  /* 0x0003ac0001137983 */ /* 0x000f280000300800 */
[----:B------:R1:W-:Y:S04]  /*1b9c0*/  STS.U16 [R2+0x4600], R18 ;  /* 0x0046001202007388 */ /* 0x0003e80000000400 */
[----:B0-----:R-:W4:Y:S04]  /*1b9d0*/  LDL.LU R7, [R1+0x378] ;  /* 0x0003780001077983 */ /* 0x001f280000300800 */
[----:B------:R0:W-:Y:S04]  /*1b9e0*/  STS.U16 [R2+0x4e00], R22 ;  /* 0x004e001602007388 */ /* 0x0001e80000000400 */
[----:B-1----:R-:W4:Y:S04]  /*1b9f0*/  LDL.LU R18, [R1+0x35c] ;  /* 0x00035c0001127983 */ /* 0x002f280000300800 */
[----:B0-----:R-:W4:Y:S04]  /*1ba00*/  LDL.LU R22, [R1+0x144] ;  /* 0x0001440001167983 */ /* 0x001f280000300800 */
[----:B--2---:R0:W-:Y:S04]  /*1ba10*/  STS.U16 [R2+0x5600], R26 ;  /* 0x0056001a02007388 */ /* 0x0041e80000000400 */
[----:B0-----:R-:W2:Y:S04]  /*1ba20*/  LDL.LU R26, [R1+0x128] ;  /* 0x00012800011a7983 */ /* 0x001ea80000300800 */
[----:B------:R-:W2:Y:S04]  /*1ba30*/  LDL.LU R13, [R1+0x110] ;  /* 0x00011000010d7983 */ /* 0x000ea80000300800 */
        /* <DEDUP_REMOVED lines=8> */
[----:B---3--:R-:W-:Y:S04]  /*1bac0*/  STS.U16 [R2+0x5e00], R3 ;  /* 0x005e000302007388 */ /* 0x008fe80000000400 */
[----:B----4-:R0:W-:Y:S04]  /*1bad0*/  STS.U16 [R2+0x6600], R0 ;  /* 0x0066000002007388 */ /* 0x0101e80000000400 */
[----:B------:R-:W-:Y:S01]  /*1bae0*/  STS.U16 [R2+0x6e00], R4 ;  /* 0x006e000402007388 */ /* 0x000fe20000000400 */
[----:B0-----:R-:W-:-:S03]  /*1baf0*/  LOP3.LUT R0, R8, 0x70, RZ, 0x3c, !PT ;  /* 0x0000007008007812 */ /* 0x001fc600078e3cff */
[----:B------:R-:W-:Y:S04]  /*1bb00*/  STS.U16 [R2+0x7600], R5 ;  /* 0x0076000502007388 */ /* 0x000fe80000000400 */
[----:B------:R0:W-:Y:S04]  /*1bb10*/  STS.U16 [R2+0x7e00], R6 ;  /* 0x007e000602007388 */ /* 0x0001e80000000400 */
[----:B------:R-:W-:Y:S04]  /*1bb20*/  STS.U16 [R0+0x700], R15 ;  /* 0x0007000f00007388 */ /* 0x000fe80000000400 */
[----:B------:R-:W-:Y:S04]  /*1bb30*/  STS.U16 [R0+0xf00], R29 ;  /* 0x000f001d00007388 */ /* 0x000fe80000000400 */
[----:B0-----:R-:W3:Y:S04]  /*1bb40*/  LDL.LU R2, [R1+0xa0] ;  /* 0x0000a00001027983 */ /* 0x001ee80000300800 */
        /* <DEDUP_REMOVED lines=9> */
[----:B------:R0:W-:Y:S04]  /*1bbe0*/  STS.U16 [R0+0x3f00], R7 ;  /* 0x003f000700007388 */ /* 0x0001e80000000400 */
[----:B------:R1:W-:Y:S04]  /*1bbf0*/  STS.U16 [R0+0x4700], R18 ;  /* 0x0047001200007388 */ /* 0x0003e80000000400 */
[----:B0-----:R-:W4:Y:S04]  /*1bc00*/  LDL.LU R7, [R1+0x8c] ;  /* 0x00008c0001077983 */ /* 0x001f280000300800 */
[----:B------:R0:W-:Y:S04]  /*1bc10*/  STS.U16 [R0+0x4f00], R22 ;  /* 0x004f001600007388 */ /* 0x0001e80000000400 */
[----:B-1----:R-:W4:Y:S04]  /*1bc20*/  LDL.LU R18, [R1+0x88] ;  /* 0x0000880001127983 */ /* 0x002f280000300800 */
[----:B0-----:R-:W4:Y:S04]  /*1bc30*/  LDL.LU R22, [R1+0x84] ;  /* 0x0000840001167983 */ /* 0x001f280000300800 */
[----:B--2---:R0:W-:Y:S04]  /*1bc40*/  STS.U16 [R0+0x5700], R26 ;  /* 0x0057001a00007388 */ /* 0x0041e80000000400 */
[----:B0-----:R-:W2:Y:S04]  /*1bc50*/  LDL.LU R26, [R1+0x80] ;  /* 0x00008000011a7983 */ /* 0x001ea80000300800 */
[----:B------:R-:W-:Y:S04]  /*1bc60*/  STL [R1+0x2050], R0 ;  /* 0x0020500001007387 */ /* 0x000fe80000100800 */
[----:B------:R-:W-:Y:S04]  /*1bc70*/  STL [R1+0x20bc], R0 ;  /* 0x0020bc0001007387 */ /* 0x000fe80000100800 */
[----:B------:R-:W2:Y:S04]  /*1bc80*/  LDL.LU R14, [R1+0x7c] ;  /* 0x00007c00010e7983 */ /* 0x000ea80000300800 */
[----:B------:R-:W-:Y:S04]  /*1bc90*/  STS.U16 [R0+0x5f00], R13 ;  /* 0x005f000d00007388 */ /* 0x000fe80000000400 */
        /* <DEDUP_REMOVED lines=9> */
[----:B------:R0:W-:Y:S04]  /*1bd30*/  STS.U16 [R8+0x8000], R16 ;  /* 0x0080001008007388 */ /* 0x0001e80000000400 */
[----:B------:R-:W2:Y:S04]  /*1bd40*/  LDL.LU R23, [R1+0x64] ;  /* 0x0000640001177983 */ /* 0x000ea80000300800 */
[----:B------:R1:W-:Y:S04]  /*1bd50*/  STS.U16 [R8+0x8800], R20 ;  /* 0x0088001408007388 */ /* 0x0003e80000000400 */
[----:B0-----:R-:W2:Y:S04]  /*1bd60*/  LDL.LU R16, [R1+0x60] ;  /* 0x0000600001107983 */ /* 0x001ea80000300800 */
[----:B------:R0:W-:Y:S04]  /*1bd70*/  STS.U16 [R8+0x9000], R24 ;  /* 0x0090001808007388 */ /* 0x0001e80000000400 */
[----:B-1----:R-:W2:Y:S04]  /*1bd80*/  LDL.LU R20, [R1+0x5c] ;  /* 0x00005c0001147983 */ /* 0x002ea80000300800 */
[----:B------:R1:W-:Y:S04]  /*1bd90*/  STS.U16 [R8+0x9800], R28 ;  /* 0x0098001c08007388 */ /* 0x0003e80000000400 */
[----:B0-----:R-:W2:Y:S04]  /*1bda0*/  LDL.LU R24, [R1+0x58] ;  /* 0x0000580001187983 */ /* 0x001ea80000300800 */
[----:B-1----:R-:W2:Y:S04]  /*1bdb0*/  LDL.LU R28, [R1+0x54] ;  /* 0x00005400011c7983 */ /* 0x002ea80000300800 */
        /* <DEDUP_REMOVED lines=9> */
[----:B------:R1:W-:Y:S04]  /*1be50*/  STS.U16 [R8+0xb000], R4 ;  /* 0x00b0000408007388 */ /* 0x0003e80000000400 */
[----:B0-----:R-:W3:Y:S04]  /*1be60*/  LDL.LU R3, [R1+0x2c] ;  /* 0x00002c0001037983 */ /* 0x001ee80000300800 */
[----:B------:R0:W-:Y:S04]  /*1be70*/  STS.U16 [R8+0xb800], R5 ;  /* 0x00b8000508007388 */ /* 0x0001e80000000400 */
[----:B-1----:R-:W4:Y:S04]  /*1be80*/  LDL.LU R4, [R1+0x48] ;  /* 0x0000480001047983 */ /* 0x002f280000300800 */
[----:B------:R1:W-:Y:S04]  /*1be90*/  STS.U16 [R8+0xc000], R6 ;  /* 0x00c0000608007388 */ /* 0x0003e80000000400 */
[----:B0-----:R-:W4:Y:S04]  /*1bea0*/  LDL.LU R5, [R1+0x44] ;  /* 0x0000440001057983 */ /* 0x001f280000300800 */
[----:B-1----:R-:W4:Y:S04]  /*1beb0*/  LDL.LU R6, [R1+0x28] ;  /* 0x0000280001067983 */ /* 0x002f280000300800 */
[----:B------:R0:W-:Y:S04]  /*1bec0*/  STS.U16 [R8+0xc800], R7 ;  /* 0x00c8000708007388 */ /* 0x0001e80000000400 */
[----:B------:R1:W-:Y:S04]  /*1bed0*/  STS.U16 [R8+0xd000], R18 ;  /* 0x00d0001208007388 */ /* 0x0003e80000000400 */
[----:B0-----:R-:W4:Y:S04]  /*1bee0*/  LDL.LU R7, [R1+0x24] ;  /* 0x0000240001077983 */ /* 0x001f280000300800 */
[----:B------:R0:W-:Y:S04]  /*1bef0*/  STS.U16 [R8+0xd800], R22 ;  /* 0x00d8001608007388 */ /* 0x0001e80000000400 */
[----:B-1----:R-:W4:Y:S04]  /*1bf00*/  LDL.LU R18, [R1+0x20] ;  /* 0x0000200001127983 */ /* 0x002f280000300800 */
[----:B0-----:R-:W4:Y:S04]  /*1bf10*/  LDL.LU R22, [R1+0x1c] ;  /* 0x00001c0001167983 */ /* 0x001f280000300800 */
[----:B--2---:R0:W-:Y:S04]  /*1bf20*/  STS.U16 [R8+0xe000], R26 ;  /* 0x00e0001a08007388 */ /* 0x0041e80000000400 */
[----:B0-----:R-:W2:Y:S01]  /*1bf30*/  LDL.LU R26, [R1+0x18] ;  /* 0x00001800011a7983 */ /* 0x001ea20000300800 */
[----:B------:R-:W-:-:S03]  /*1bf40*/  LOP3.LUT R2, R8, 0x10, RZ, 0x3c, !PT ;  /* 0x0000001008027812 */ /* 0x000fc600078e3cff */
[----:B------:R0:W-:Y:S04]  /*1bf50*/  STS.U16 [R8+0xe800], R14 ;  /* 0x00e8000e08007388 */ /* 0x0001e80000000400 */
[----:B------:R1:W-:Y:S04]  /*1bf60*/  STS.U16 [R8+0xf000], R17 ;  /* 0x00f0001108007388 */ /* 0x0003e80000000400 */
[----:B0-----:R-:W2:Y:S04]  /*1bf70*/  LDL.LU R14, [R1+0x2134] ;  /* 0x00213400010e7983 */ /* 0x001ea80000300800 */
[----:B------:R0:W-:Y:S04]  /*1bf80*/  STS.U16 [R8+0xf800], R15 ;  /* 0x00f8000f08007388 */ /* 0x0001e80000000400 */
[----:B-1----:R-:W2:Y:S04]  /*1bf90*/  LDL.LU R17, [R1+0x2130] ;  /* 0x0021300001117983 */ /* 0x002ea80000300800 */
        /* <DEDUP_REMOVED lines=17> */
[----:B0-----:R-:W2:Y:S01]  /*1c0b0*/  LDL.LU R28, [R1+0x8] ;  /* 0x00000800011c7983 */ /* 0x001ea20000300800 */
[----:B------:R-:W-:-:S03]  /*1c0c0*/  LOP3.LUT R8, R8, 0x20, RZ, 0x3c, !PT ;  /* 0x0000002008087812 */ /* 0x000fc600078e3cff */
        /* <DEDUP_REMOVED lines=12> */
[----:B-1----:R-:W2:Y:S04]  /*1c190*/  LDL.LU R9, [R1+0x2100] ;  /* 0x0021000001097983 */ /* 0x002ea80000300800 */
[----:B---3--:R0:W-:Y:S04]  /*1c1a0*/  STS.U16 [R2+0xf900], R3 ;  /* 0x00f9000302007388 */ /* 0x0081e80000000400 */
[----:B----4-:R1:W-:Y:S04]  /*1c1b0*/  STS.U16 [R8+0x8200], R4 ;  /* 0x0082000408007388 */ /* 0x0103e80000000400 */
[----:B0-----:R-:W3:Y:S04]  /*1c1c0*/  LDL.LU R2, [R1+0x20fc] ;  /* 0x0020fc0001027983 */ /* 0x001ee80000300800 */
[----:B------:R-:W4:Y:S04]  /*1c1d0*/  LDL.LU R3, [R1+0x20f8] ;  /* 0x0020f80001037983 */ /* 0x000f280000300800 */
[----:B-1----:R-:W3:Y:S04]  /*1c1e0*/  LDL.LU R4, [R1+0x20f4] ;  /* 0x0020f40001047983 */ /* 0x002ee80000300800 */
[----:B------:R0:W-:Y:S04]  /*1c1f0*/  STS.U16 [R8+0x8a00], R5 ;  /* 0x008a000508007388 */ /* 0x0001e80000000400 */
[----:B------:R1:W-:Y:S04]  /*1c200*/  STS.U16 [R8+0x9200], R6 ;  /* 0x0092000608007388 */ /* 0x0003e80000000400 */
[----:B0-----:R-:W3:Y:S04]  /*1c210*/  LDL.LU R5, [R1+0x20f0] ;  /* 0x0020f00001057983 */ /* 0x001ee80000300800 */
[----:B-1----:R-:W3:Y:S04]  /*1c220*/  LDL.LU R6, [R1+0x20ec] ;  /* 0x0020ec0001067983 */ /* 0x002ee80000300800 */
[----:B------:R0:W-:Y:S04]  /*1c230*/  STS.U16 [R8+0x9a00], R7 ;  /* 0x009a000708007388 */ /* 0x0001e80000000400 */
[----:B------:R1:W-:Y:S04]  /*1c240*/  STS.U16 [R8+0xa200], R18 ;  /* 0x00a2001208007388 */ /* 0x0003e80000000400 */
[----:B0-----:R-:W3:Y:S04]  /*1c250*/  LDL.LU R7, [R1+0x20e8] ;  /* 0x0020e80001077983 */ /* 0x001ee80000300800 */
[----:B------:R0:W-:Y:S04]  /*1c260*/  STS.U16 [R8+0xaa00], R22 ;  /* 0x00aa001608007388 */ /* 0x0001e80000000400 */
[----:B-1----:R-:W3:Y:S04]  /*1c270*/  LDL.LU R18, [R1+0x20e4] ;  /* 0x0020e40001127983 */ /* 0x002ee80000300800 */
[----:B0-----:R-:W3:Y:S04]  /*1c280*/  LDL.LU R22, [R1+0x20e0] ;  /* 0x0020e00001167983 */ /* 0x001ee80000300800 */
[----:B--2---:R0:W-:Y:S04]  /*1c290*/  STS.U16 [R8+0xb200], R26 ;  /* 0x00b2001a08007388 */ /* 0x0041e80000000400 */
[----:B0-----:R-:W2:Y:S04]  /*1c2a0*/  LDL.LU R26, [R1+0x20dc] ;  /* 0x0020dc00011a7983 */ /* 0x001ea80000300800 */
[----:B--2---:R-:W-:Y:S04]  /*1c2b0*/  STS.U16 [R8+0xba00], R26 ;  /* 0x00ba001a08007388 */ /* 0x004fe80000000400 */
[----:B---3--:R-:W-:Y:S04]  /*1c2c0*/  STS.U16 [R8+0xc200], R22 ;  /* 0x00c2001608007388 */ /* 0x008fe80000000400 */
[----:B------:R-:W-:Y:S04]  /*1c2d0*/  STS.U16 [R8+0xca00], R18 ;  /* 0x00ca001208007388 */ /* 0x000fe80000000400 */
[----:B------:R-:W-:Y:S04]  /*1c2e0*/  STS.U16 [R8+0xd200], R7 ;  /* 0x00d2000708007388 */ /* 0x000fe80000000400 */
[----:B------:R-:W-:Y:S04]  /*1c2f0*/  STS.U16 [R8+0xda00], R6 ;  /* 0x00da000608007388 */ /* 0x000fe80000000400 */
[----:B------:R-:W-:Y:S04]  /*1c300*/  STS.U16 [R8+0xe200], R5 ;  /* 0x00e2000508007388 */ /* 0x000fe80000000400 */
[----:B------:R-:W-:Y:S04]  /*1c310*/  STS.U16 [R8+0xea00], R4 ;  /* 0x00ea000408007388 */ /* 0x000fe80000000400 */
[----:B------:R-:W-:Y:S04]  /*1c320*/  STL [R1+0x2078], R26 ;  /* 0x0020781a01007387 */ /* 0x000fe80000100800 */
[----:B----4-:R0:W-:Y:S04]  /*1c330*/  STS.U16 [R8+0xf200], R3 ;  /* 0x00f2000308007388 */ /* 0x0101e80000000400 */
[----:B------:R1:W-:Y:S04]  /*1c340*/  STS.U16 [R8+0xfa00], R2 ;  /* 0x00fa000208007388 */ /* 0x0003e80000000400 */
[----:B0-----:R-:W2:Y:S04]  /*1c350*/  LDL.LU R3, [R1] ;  /* 0x0000000001037983 */ /* 0x001ea80000300800 */
[----:B-1----:R-:W3:Y:S04]  /*1c360*/  LDL.LU R8, [R1+0x20d8] ;  /* 0x0020d80001087983 */ /* 0x002ee80000300800 */
[----:B------:R-:W4:Y:S04]  /*1c370*/  LDL.LU R2, [R1+0x4] ;  /* 0x0000040001027983 */ /* 0x000f280000300800 */
[----:B------:R0:W-:Y:S04]  /*1c380*/  STS.U16 [R17+0x8300], R16 ;  /* 0x0083001011007388 */ /* 0x0001e80000000400 */
[----:B------:R1:W-:Y:S04]  /*1c390*/  STS.U16 [R17+0x8b00], R20 ;  /* 0x008b001411007388 */ /* 0x0003e80000000400 */
[----:B------:R1:W-:Y:S04]  /*1c3a0*/  STS.U16 [R17+0x9300], R24 ;  /* 0x0093001811007388 */ /* 0x0003e80000000400 */
[----:B0-----:R-:W3:Y:S04]  /*1c3b0*/  LDL.LU R16, [R1+0x20d4] ;  /* 0x0020d40001107983 */ /* 0x001ee80000300800 */
[----:B-1----:R-:W3:Y:S04]  /*1c3c0*/  LDL.LU R20, [R1+0x20d0] ;  /* 0x0020d00001147983 */ /* 0x002ee80000300800 */
[----:B------:R-:W3:Y:S04]  /*1c3d0*/  LDL.LU R24, [R1+0x20cc] ;  /* 0x0020cc0001187983 */ /* 0x000ee80000300800 */
[----:B------:R0:W-:Y:S04]  /*1c3e0*/  STS.U16 [R17+0x9b00], R28 ;  /* 0x009b001c11007388 */ /* 0x0001e80000000400 */
[----:B0-----:R-:W3:Y:S04]  /*1c3f0*/  LDL.LU R28, [R1+0x20c8] ;  /* 0x0020c800011c7983 */ /* 0x001ee80000300800 */
[----:B----4-:R0:W-:Y:S04]  /*1c400*/  STS.U16 [R17+0xa300], R2 ;  /* 0x00a3000211007388 */ /* 0x0101e80000000400 */
[----:B--2---:R1:W-:Y:S04]  /*1c410*/  STS.U16 [R17+0xab00], R3 ;  /* 0x00ab000311007388 */ /* 0x0043e80000000400 */
[----:B0-----:R-:W2:Y:S04]  /*1c420*/  LDL R2, [R1+0xbd0] ;  /* 0x000bd00001027983 */ /* 0x001ea80000100800 */
[----:B-1----:R-:W2:Y:S01]  /*1c430*/  LDL R3, [R1+0x840] ;  /* 0x0008400001037983 */ /* 0x002ea20000100800 */
[----:B------:R-:W-:-:S03]  /*1c440*/  PRMT R0, RZ, 0x7610, R0 ;  /* 0x00007610ff007816 */ /* 0x000fc60000000000 */
[----:B---3--:R-:W-:Y:S04]  /*1c450*/  STS.U16 [R17+0xb300], R28 ;  /* 0x00b3001c11007388 */ /* 0x008fe80000000400 */
[----:B------:R-:W-:Y:S04]  /*1c460*/  STS.U16 [R17+0xbb00], R24 ;  /* 0x00bb001811007388 */ /* 0x000fe80000000400 */
        /* <DEDUP_REMOVED lines=8> */
[----:B0-----:R-:W3:Y:S04]  /*1c4f0*/  LDL.LU R17, [R1+0x20c4] ;  /* 0x0020c40001117983 */ /* 0x001ee80000300800 */
[----:B--2---:R-:W2:Y:S04]  /*1c500*/  @!P0 LDG.E.U16 R0, [R2.64] ;  /* 0x0000000602008981 */ /* 0x004ea8000c1e1500 */
[----:B---3--:R-:W-:Y:S04]  /*1c510*/  STS.U16 [R14+0x8400], R17 ;  /* 0x008400110e007388 */ /* 0x008fe80000000400 */
[----:B------:R-:W-:Y:S04]  /*1c520*/  STS.U16 [R14+0x8c00], R19 ;  /* 0x008c00130e007388 */ /* 0x000fe80000000400 */
[----:B------:R-:W-:Y:S04]  /*1c530*/  STS.U16 [R14+0x9400], R21 ;  /* 0x009400150e007388 */ /* 0x000fe80000000400 */
[----:B------:R-:W-:Y:S04]  /*1c540*/  STS.U16 [R14+0x9c00], R23 ;  /* 0x009c00170e007388 */ /* 0x000fe80000000400 */
[----:B------:R-:W-:Y:S04]  /*1c550*/  STS.U16 [R14+0xa400], R25 ;  /* 0x00a400190e007388 */ /* 0x000fe80000000400 */
[----:B------:R-:W-:Y:S04]  /*1c560*/  STS.U16 [R14+0xac00], R27 ;  /* 0x00ac001b0e007388 */ /* 0x000fe80000000400 */
[----:B------:R0:W-:Y:S04]  /*1c570*/  STS.U16 [R14+0xb400], R29 ;  /* 0x00b4001d0e007388 */ /* 0x0001e80000000400 */
[----:B0-----:R-:W3:Y:S04]  /*1c580*/  LDL.LU R14, [R1+0x20c0] ;  /* 0x0020c000010e7983 */ /* 0x001ee80000300800 */
[----:B--2---:R0:W-:Y:S04]  /*1c590*/  STL [R1+0x78], R0 ;  /* 0x0000780001007387 */ /* 0x0041e80000100800 */
[----:B0-----:R-:W2:Y:S04]  /*1c5a0*/  LDL.LU R0, [R1+0x20bc] ;  /* 0x0020bc0001007983 */ /* 0x001ea80000300800 */
[----:B------:R-:W4:Y:S04]  /*1c5b0*/  LDL R2, [R1+0x83c] ;  /* 0x00083c0001027983 */ /* 0x000f280000100800 */
[----:B------:R-:W4:Y:S01]  /*1c5c0*/  LDL R3, [R1+0xbcc] ;  /* 0x000bcc0001037983 */ /* 0x000f220000100800 */
[----:B------:R-:W-:-:S02]  /*1c5d0*/  PRMT R15, RZ, 0x7610, R15 ;  /* 0x00007610ff0f7816 */ /* 0x000fc4000000000f */
[----:B----4-:R-:W-:-:S04]  /*1c5e0*/  @!P0 LOP3.LUT R3, R3, R2, RZ, 0x3c, !PT ;  /* 0x0000000203038212 */ /* 0x010fc800078e3cff */
[----:B------:R-:W-:-:S04]  /*1c5f0*/  @!P0 LOP3.LUT R2, R3, R2, RZ, 0x3c, !PT ;  /* 0x0000000203028212 */ /* 0x000fc800078e3cff */
[----:B------:R-:W-:-:S05]  /*1c600*/  @!P0 LOP3.LUT R3, R3, R2, RZ, 0x3c, !PT ;  /* 0x0000000203038212 */ /* 0x000fca00078e3cff */
[----:B------:R-:W4:Y:S04]  /*1c610*/  @!P0 LDG.E.U16 R15, [R2.64] ;  /* 0x00000006020f8981 */ /* 0x000f28000c1e1500 */
[----:B----4-:R0:W-:Y:S04]  /*1c620*/  STL [R1+0x74], R15 ;  /* 0x0000740f01007387 */ /* 0x0101e80000100800 */
[----:B0-----:R-:W4:Y:S04]  /*1c630*/  LDL.LU R15, [R1+0x20b8] ;  /* 0x0020b800010f7983 */ /* 0x001f280000300800 */
[----:B------:R-:W2:Y:S04]  /*1c640*/  LDL R2, [R1+0xbc4] ;  /* 0x000bc40001027983 */ /* 0x000ea80000100800 */
[----:B------:R-:W2:Y:S01]  /*1c650*/  LDL R3, [R1+0xbc8] ;  /* 0x000bc80001037983 */ /* 0x000ea20000100800 */
[----:B---3--:R-:W-:-:S02]  /*1c660*/  PRMT R14, RZ, 0x7610, R14 ;  /* 0x00007610ff0e7816 */ /* 0x008fc4000000000e */
[----:B--2---:R-:W-:-:S04]  /*1c670*/  @!P0 LOP3.LUT R3, R3, R2, RZ, 0x3c, !PT ;  /* 0x0000000203038212 */ /* 0x004fc800078e3cff */
[----:B------:R-:W-:-:S04]  /*1c680*/  @!P0 LOP3.LUT R2, R3, R2, RZ, 0x3c, !PT ;  /* 0x0000000203028212 */ /* 0x000fc800078e3cff */
[----:B------:R-:W-:-:S05]  /*1c690*/  @!P0 LOP3.LUT R3, R3, R2, RZ, 0x3c, !PT ;  /* 0x0000000203038212 */ /* 0x000fca00078e3cff */
[----:B------:R-:W2:Y:S04]  /*1c6a0*/  @!P0 LDG.E.U16 R14, [R2.64] ;  /* 0x00000006020e8981 */ /* 0x000ea8000c1e1500 */
[----:B--2---:R0:W-:Y:S04]  /*1c6b0*/  STL [R1+0x70], R14 ;  /* 0x0000700e01007387 */ /* 0x0041e80000100800 */
[----:B0-----:R-:W2:Y:S01]  /*1c6c0*/  LDL.LU R14, [R1+0x20b4] ;  /* 0x0020b400010e7983 */ /* 0x001ea20000300800 */
[----:B------:R-:W3:Y:S02]  /*1c6d0*/  LDL R2, [R1+0xb94] ;  /* 0x000b940001027983 */ /* 0x000ee40000100800 */
[----:B------:R-:W3:Y:S01]  /*1c6e0*/  LDL R3, [R1+0xb98] ;  /* 0x000b980001037983 */ /* 0x000ee20000100800 */
[----:B----4-:R-:W-:-:S02]  /*1c6f0*/  PRMT R15, RZ, 0x7610, R15 ;  /* 0x00007610ff0f7816 */ /* 0x010fc4000000000f */
[----:B---3--:R-:W-:-:S04]  /*1c700*/  @!P0 LOP3.LUT R3, R3, R2, RZ, 0x3c, !PT ;  /* 0x0000000203038212 */ /* 0x008fc800078e3cff */
[----:B------:R-:W-:-:S04]  /*1c710*/  @!P0 LOP3.LUT R2, R3, R2, RZ, 0x3c, !PT ;  /* 0x0000000203028212 */ /* 0x000fc800078e3cff */
[----:B------:R-:W-:-:S05]  /*1c720*/  @!P0 LOP3.LUT R3, R3, R2, RZ, 0x3c, !PT ;  /* 0x0000000203038212 */ /* 0x000fca00078e3cff */
[----:B------:R-:W3:Y:S04]  /*1c730*/  @!P0 LDG.E.U16 R15, [R2.64] ;  /* 0x00000006020f8981 */ /* 0x000ee8000c1e1500 */
[----:B---3--:R0:W-:Y:S04]  /*1c740*/  STL [R1+0x6c], R15 ;  /* 0x00006c0f01007387 */ /* 0x0081e80000100800 */
[----:B0-----:R-:W3:Y:S01]  /*1c750*/  LDL.LU R15, [R1+0x20b0] ;  /* 0x0020b000010f7983 */ /* 0x001ee20000300800 */
[----:B------:R-:W4:Y:S02]  /*1c760*/  LDL R2, [R1+0xb8c] ;  /* 0x000b8c0001027983 */ /* 0x000f240000100800 */
[----:B------:R-:W4:Y:S01]  /*1c770*/  LDL R3, [R1+0xb90] ;  /* 0x000b900001037983 */ /* 0x000f220000100800 */
[----:B--2---:R-:W-:-:S02]  /*1c780*/  PRMT R14, RZ, 0x7610, R14 ;  /* 0x00007610ff0e7816 */ /* 0x004fc4000000000e */
[----:B----4-:R-:W-:-:S04]  /*1c790*/  @!P0 LOP3.LUT R3, R3, R2, RZ, 0x3c, !PT ;  /* 0x0000000203038212 */ /* 0x010fc800078e3cff */
[----:B------:R-:W-:-:S04]  /*1c7a0*/  @!P0 LOP3.LUT R2, R3, R2, RZ, 0x3c, !PT ;  /* 0x0000000203028212 */ /* 0x000fc800078e3cff */
[----:B------:R-:W-:-:S05]  /*1c7b0*/  @!P0 LOP3.LUT R3, R3, R2, RZ, 0x3c, !PT ;  /* 0x0000000203038212 */ /* 0x000fca00078e3cff */
[----:B------:R-:W2:Y:S04]  /*1c7c0*/  @!P0 LDG.E.U16 R14, [R2.64] ;  /* 0x00000006020e8981 */ /* 0x000ea8000c1e1500 */
[----:B--2---:R0:W-:Y:S04]  /*1c7d0*/  STL [R1+0x68], R14 ;  /* 0x0000680e01007387 */ /* 0x0041e80000100800 */
[----:B0-----:R-:W2:Y:S01]  /*1c7e0*/  LDL.LU R14, [R1+0x20ac] ;  /* 0x0020ac00010e7983 */ /* 0x001ea20000300800 */
[----:B------:R-:W4:Y:S02]  /*1c7f0*/  LDL R2, [R1+0xb84] ;  /* 0x000b840001027983 */ /* 0x000f240000100800 */
[----:B------:R-:W4:Y:S01]  /*1c800*/  LDL R3, [R1+0xb88] ;  /* 0x000b880001037983 */ /* 0x000f220000100800 */
[----:B---3--:R-:W-:-:S02]  /*1c810*/  PRMT R15, RZ, 0x7610, R15 ;  /* 0x00007610ff0f7816 */ /* 0x008fc4000000000f */
[----:B----4-:R-:W-:-:S04]  /*1c820*/  @!P0 LOP3.LUT R3, R3, R2, RZ, 0x3c, !PT ;  /* 0x0000000203038212 */ /* 0x010fc800078e3cff */
        /* <DEDUP_REMOVED lines=52> */
[----:B------:R-:W-:-:S02]  /*1cb70*/  PRMT R13, RZ, 0x7610, R13 ;  /* 0x00007610ff0d7816 */ /* 0x000fc4000000000d */
[----:B----4-:R-:W-:-:S04]  /*1cb80*/  @!P0 LOP3.LUT R3, R3, R2, RZ, 0x3c, !PT ;  /* 0x0000000203038212 */ /* 0x010fc800078e3cff */
[----:B------:R-:W-:-:S04]  /*1cb90*/  @!P0 LOP3.LUT R2, R3, R2, RZ, 0x3c, !PT ;  /* 0x0000000203028212 */ /* 0x000fc800078e3cff */
[----:B------:R-:W-:-:S05]  /*1cba0*/  @!P0 LOP3.LUT R3, R3, R2, RZ, 0x3c, !PT ;  /* 0x0000000203038212 */ /* 0x000fca00078e3cff */
[----:B------:R0:W4:Y:S04]  /*1cbb0*/  @!P0 LDG.E.U16 R13, [R2.64] ;  /* 0x00000006020d8981 */ /* 0x000128000c1e1500 */
[----:B0-----:R-:W2:Y:S04]  /*1cbc0*/  LDL R2, [R1+0xad4] ;  /* 0x000ad40001027983 */ /* 0x001ea80000100800 */
[----:B------:R-:W2:Y:S01]  /*1cbd0*/  LDL R3, [R1+0xad8] ;  /* 0x000ad80001037983 */ /* 0x000ea20000100800 */
[----:B---3--:R-:W-:Y:S02]  /*1cbe0*/  PRMT R15, RZ, 0x7610, R15 ;  /* 0x00007610ff0f7816 */ /* 0x008fe4000000000f */
[----:B--2---:R-:W-:-:S04]  /*1cbf0*/  @!P0 LOP3.LUT R3, R3, R2, RZ, 0x3c, !PT ;  /* 0x0000000203038212 */ /* 0x004fc800078e3cff */
[----:B------:R-:W-:-:S04]  /*1cc00*/  @!P0 LOP3.LUT R2, R3, R2, RZ, 0x3c, !PT ;  /* 0x0000000203028212 */ /* 0x000fc800078e3cff */
[----:B------:R-:W-:-:S05]  /*1cc10*/  @!P0 LOP3.LUT R3, R3, R2, RZ, 0x3c, !PT ;  /* 0x0000000203038212 */ /* 0x000fca00078e3cff */
[----:B------:R-:W2:Y:S04]  /*1cc20*/  @!P0 LDG.E.U16 R15, [R2.64] ;  /* 0x00000006020f8981 */ /* 0x000ea8000c1e1500 */
[----:B----4-:R0:W-:Y:S04]  /*1cc30*/  STL [R1+0x4c], R13 ;  /* 0x00004c0d01007387 */ /* 0x0101e80000100800 */
[----:B0-----:R-:W3:Y:S04]  /*1cc40*/  LDL R13, [R1+0xa88] ;  /* 0x000a8800010d7983 */ /* 0x001ee80000100800 */
        /* <DEDUP_REMOVED lines=8> */
[----:B------:R-:W4:Y:S04]  /*1ccd0*/  @!P0 LDG.E.U16 R14, [R2.64] ;  /* 0x00000006020e8981 */ /* 0x000f28000c1e1500 */
[----:B----4-:R0:W-:Y:S04]  /*1cce0*/  STL [R1+0x44], R14 ;  /* 0x0000440e01007387 */ /* 0x0101e80000100800 */
[----:B0-----:R-:W4:Y:S01]  /*1ccf0*/  LDL.LU R14, [R1+0x208c] ;  /* 0x00208c00010e7983 */ /* 0x001f220000300800 */
[----:B------:R-:W3:Y:S02]  /*1cd00*/  LDL R2, [R1+0xac4] ;  /* 0x000ac40001027983 */ /* 0x000ee40000100800 */
[----:B------:R-:W3:Y:S01]  /*1cd10*/  LDL R3, [R1+0xac8] ;  /* 0x000ac80001037983 */ /* 0x000ee20000100800 */
[----:B--2---:R-:W-:-:S02]  /*1cd20*/  PRMT R15, RZ, 0x7610, R15 ;  /* 0x00007610ff0f7816 */ /* 0x004fc4000000000f */
[----:B---3--:R-:W-:-:S04]  /*1cd30*/  @!P0 LOP3.LUT R3, R3, R2, RZ, 0x3c, !PT ;  /* 0x0000000203038212 */ /* 0x008fc800078e3cff */
        /* <DEDUP_REMOVED lines=16> */
[----:B------:R-:W-:-:S02]  /*1ce40*/  PRMT R0, RZ, 0x7610, R0 ;  /* 0x00007610ff007816 */ /* 0x000fc40000000000 */
[----:B----4-:R-:W-:-:S04]  /*1ce50*/  @!P0 LOP3.LUT R3, R3, R2, RZ, 0x3c, !PT ;  /* 0x0000000203038212 */ /* 0x010fc800078e3cff */
[----:B------:R-:W-:-:S04]  /*1ce60*/  @!P0 LOP3.LUT R2, R3, R2, RZ, 0x3c, !PT ;  /* 0x0000000203028212 */ /* 0x000fc800078e3cff */
[----:B------:R-:W-:-:S05]  /*1ce70*/  @!P0 LOP3.LUT R3, R3, R2, RZ, 0x3c, !PT ;  /* 0x0000000203038212 */ /* 0x000fca00078e3cff */
[----:B------:R0:W4:Y:S04]  /*1ce80*/  @!P0 LDG.E.U16 R0, [R2.64] ;  /* 0x0000000602008981 */ /* 0x000128000c1e1500 */
[----:B0-----:R-:W3:Y:S01]  /*1ce90*/  LDL R3, [R1+0xa84] ;  /* 0x000a840001037983 */ /* 0x001ee20000100800 */
[----:B--2---:R-:W-:Y:S01]  /*1cea0*/  PRMT R15, RZ, 0x7610, R15 ;  /* 0x00007610ff0f7816 */ /* 0x004fe2000000000f */
[----:B------:R-:W-:-:S05]  /*1ceb0*/  @!P0 IMAD.MOV.U32 R2, RZ, RZ, R13 ;  /* 0x000000ffff028224 */ /* 0x000fca00078e000d */
[----:B---3--:R-:W2:Y:S04]  /*1cec0*/  @!P0 LDG.E.U16 R15, [R2.64] ;  /* 0x00000006020f8981 */ /* 0x008ea8000c1e1500 */
[----:B----4-:R-:W-:Y:S01]  /*1ced0*/  STL [R1+0x2054], R0 ;  /* 0x0020540001007387 */ /* 0x010fe20000100800 */
[----:B------:R-:W3:Y:S03]  /*1cee0*/  LDL R13, [R1+0xa18] ;  /* 0x000a1800010d7983 */ /* 0x000ee60000100800 */
        /* <DEDUP_REMOVED lines=11> */
[----:B------:R-:W2:Y:S02]  /*1cfa0*/  LDL R2, [R1+0xa4c] ;  /* 0x000a4c0001027983 */ /* 0x000ea40000100800 */
        /* <DEDUP_REMOVED lines=8> */
[----:B----4-:R-:W-:Y:S02]  /*1d030*/  PRMT R14, RZ, 0x7610, R14 ;  /* 0x00007610ff0e7816 */ /* 0x010fe4000000000e */
[----:B--2---:R-:W-:-:S04]  /*1d040*/  @!P0 LOP3.LUT R3, R3, R2, RZ, 0x3c, !PT ;  /* 0x0000000203038212 */ /* 0x004fc800078e3cff */
[----:B------:R-:W-:-:S04]  /*1d050*/  @!P0 LOP3.LUT R2, R3, R2, RZ, 0x3c, !PT ;  /* 0x0000000203028212 */ /* 0x000fc800078e3cff */
[----:B------:R-:W-:Y:S01]  /*1d060*/  @!P0 LOP3.LUT R3, R3, R2, RZ, 0x3c, !PT ;  /* 0x0000000203038212 */ /* 0x000fe200078e3cff */
[----:B------:R0:W-:Y:S04]  /*1d070*/  STL [R1+0x2c], R5 ;  /* 0x00002c0501007387 */ /* 0x0001e80000100800 */
[----:B------:R1:W2:Y:S01]  /*1d080*/  @!P0 LDG.E.U16 R14, [R2.64] ;  /* 0x00000006020e8981 */ /* 0x0002a2000c1e1500 */
[----:B------:R-:W-:-:S03]  /*1d090*/  PRMT R26, RZ, 0x7610, R26 ;  /* 0x00007610ff1a7816 */ /* 0x000fc6000000001a */
[----:B0-----:R-:W4:Y:S04]  /*1d0a0*/  LDL R5, [R1+0xa08] ;  /* 0x000a080001057983 */ /* 0x001f280000100800 */
[----:B-1----:R-:W2:Y:S04]  /*1d0b0*/  LDL R2, [R1+0xa1c] ;  /* 0x000a1c0001027983 */ /* 0x002ea80000100800 */
[----:B------:R-:W2:Y:S02]  /*1d0c0*/  LDL R3, [R1+0xa20] ;  /* 0x000a200001037983 */ /* 0x000ea40000100800 */
[----:B--2---:R-:W-:-:S04]  /*1d0d0*/  @!P0 LOP3.LUT R3, R3, R2, RZ, 0x3c, !PT ;  /* 0x0000000203038212 */ /* 0x004fc800078e3cff */
[----:B------:R-:W-:-:S04]  /*1d0e0*/  @!P0 LOP3.LUT R2, R3, R2, RZ, 0x3c, !PT ;  /* 0x0000000203028212 */ /* 0x000fc800078e3cff */
[----:B------:R-:W-:-:S05]  /*1d0f0*/  @!P0 LOP3.LUT R3, R3, R2, RZ, 0x3c, !PT ;  /* 0x0000000203038212 */ /* 0x000fca00078e3cff */
[----:B------:R-:W2:Y:S04]  /*1d100*/  @!P0 LDG.E.U16 R26, [R2.64] ;  /* 0x00000006021a8981 */ /* 0x000ea8000c1e1500 */
[----:B------:R0:W-:Y:S04]  /*1d110*/  STL [R1+0x28], R14 ;  /* 0x0000280e01007387 */ /* 0x0001e80000100800 */
[----:B0-----:R-:W3:Y:S04]  /*1d120*/  LDL R14, [R1+0x9e0] ;  /* 0x0009e000010e7983 */ /* 0x001ee80000100800 */
[----:B--2---:R0:W-:Y:S04]  /*1d130*/  STL [R1+0x24], R26 ;  /* 0x0000241a01007387 */ /* 0x0041e80000100800 */
[----:B0-----:R-:W2:Y:S01]  /*1d140*/  LDL.LU R26, [R1+0x2078] ;  /* 0x00207800011a7983 */ /* 0x001ea20000300800 */
[----:B------:R-:W2:Y:S01]  /*1d150*/  LDL R3, [R1+0xa14] ;  /* 0x000a140001037983 */ /* 0x000ea20000100800 */
[----:B------:R-:W-:Y:S01]  /*1d160*/  PRMT R15, RZ, 0x7610, R15 ;  /* 0x00007610ff0f7816 */ /* 0x000fe2000000000f */
[----:B---3--:R-:W-:-:S02]  /*1d170*/  @!P0 IMAD.MOV.U32 R2, RZ, RZ, R13 ;  /* 0x000000ffff028224 */ /* 0x008fc400078e000d */
[----:B------:R-:W3:Y:S04]  /*1d180*/  LDL R13, [R1+0x9d8] ;  /* 0x0009d800010d7983 */ /* 0x000ee80000100800 */
[----:B--2---:R-:W2:Y:S04]  /*1d190*/  @!P0 LDG.E.U16 R15, [R2.64] ;  /* 0x00000006020f8981 */ /* 0x004ea8000c1e1500 */
[----:B--2---:R0:W-:Y:S04]  /*1d1a0*/  STL [R1+0x20], R15 ;  /* 0x0000200f01007387 */ /* 0x0041e80000100800 */
[----:B0-----:R-:W2:Y:S01]  /*1d1b0*/  LDL.LU R15, [R1+0x2074] ;  /* 0x00207400010f7983 */ /* 0x001ea20000300800 */
[----:B------:R-:W2:Y:S02]  /*1d1c0*/  LDL R2, [R1+0xa0c] ;  /* 0x000a0c0001027983 */ /* 0x000ea40000100800 */
[----:B------:R-:W2:Y:S01]  /*1d1d0*/  LDL R3, [R1+0xa10] ;  /* 0x000a100001037983 */ /* 0x000ea20000100800 */
[----:B------:R-:W-:-:S02]  /*1d1e0*/  PRMT R12, RZ, 0x7610, R12 ;  /* 0x00007610ff0c7816 */ /* 0x000fc4000000000c */
[----:B--2---:R-:W-:-:S04]  /*1d1f0*/  @!P0 LOP3.LUT R3, R3, R2, RZ, 0x3c, !PT ;  /* 0x0000000203038212 */ /* 0x004fc800078e3cff */
[----:B------:R-:W-:-:S04]  /*1d200*/  @!P0 LOP3.LUT R2, R3, R2, RZ, 0x3c, !PT ;  /* 0x0000000203028212 */ /* 0x000fc800078e3cff */
[----:B------:R-:W-:-:S05]  /*1d210*/  @!P0 LOP3.LUT R3, R3, R2, RZ, 0x3c, !PT ;  /* 0x0000000203038212 */ /* 0x000fca00078e3cff */
[----:B------:R0:W2:Y:S04]  /*1d220*/  @!P0 LDG.E.U16 R12, [R2.64] ;  /* 0x00000006020c8981 */ /* 0x0000a8000c1e1500 */
[----:B0-----:R-:W3:Y:S01]  /*1d230*/  LDL R3, [R1+0xa04] ;  /* 0x000a040001037983 */ /* 0x001ee20000100800 */
[----:B------:R-:W-:Y:S01]  /*1d240*/  PRMT R4, RZ, 0x7610, R4 ;  /* 0x00007610ff047816 */ /* 0x000fe20000000004 */
[----:B----4-:R-:W-:Y:S02]  /*1d250*/  @!P0 IMAD.MOV.U32 R2, RZ, RZ, R5 ;  /* 0x000000ffff028224 */ /* 0x010fe400078e0005 */
[----:B--2---:R0:W-:Y:S01]  /*1d260*/  STL [R1+0x1c], R12 ;  /* 0x00001c0c01007387 */ /* 0x0041e20000100800 */
[----:B------:R-:W-:Y:S01]  /*1d270*/  PRMT R10, RZ, 0x7610, R10 ;  /* 0x00007610ff0a7816 */ /* 0x000fe2000000000a */
[----:B------:R-:W2:Y:S02]  /*1d280*/  LDL R5, [R1+0x9c4] ;  /* 0x0009c40001057983 */ /* 0x000ea40000100800 */
[----:B---3--:R1:W3:Y:S04]  /*1d290*/  @!P0 LDG.E.U16 R4, [R2.64] ;  /* 0x0000000602048981 */ /* 0x0082e8000c1e1500 */
[----:B0-----:R-:W4:Y:S04]  /*1d2a0*/  LDL R12, [R1+0x9d0] ;  /* 0x0009d000010c7983 */ /* 0x001f280000100800 */
[----:B-1----:R-:W2:Y:S01]  /*1d2b0*/  LDL R3, [R1+0x9dc] ;  /* 0x0009dc0001037983 */ /* 0x002ea20000100800 */
[----:B------:R-:W-:-:S03]  /*1d2c0*/  @!P0 IMAD.MOV.U32 R2, RZ, RZ, R14 ;  /* 0x000000ffff028224 */ /* 0x000fc600078e000e */
[----:B---3--:R0:W-:Y:S01]  /*1d2d0*/  STL [R1+0x18], R4 ;  /* 0x0000180401007387 */ /* 0x0081e20000100800 */
[----:B------:R-:W-:Y:S01]  /*1d2e0*/  PRMT R7, RZ, 0x7610, R7 ;  /* 0x00007610ff077816 */ /* 0x000fe20000000007 */
[----:B------:R-:W3:Y:S02]  /*1d2f0*/  LDL R14, [R1+0x99c] ;  /* 0x00099c00010e7983 */ /* 0x000ee40000100800 */
[----:B--2---:R1:W2:Y:S04]  /*1d300*/  @!P0 LDG.E.U16 R10, [R2.64] ;  /* 0x00000006020a8981 */ /* 0x0042a8000c1e1500 */
[----:B0-----:R-:W3:Y:S04]  /*1d310*/  LDL R4, [R1+0x9c8] ;  /* 0x0009c80001047983 */ /* 0x001ee80000100800 */
[----:B-1----:R-:W3:Y:S01]  /*1d320*/  LDL R3, [R1+0x9d4] ;  /* 0x0009d40001037983 */ /* 0x002ee20000100800 */
[----:B------:R-:W-:-:S03]  /*1d330*/  @!P0 IMAD.MOV.U32 R2, RZ, RZ, R13 ;  /* 0x000000ffff028224 */ /* 0x000fc600078e000d */
[----:B--2---:R0:W-:Y:S01]  /*1d340*/  STL [R1+0x14], R10 ;  /* 0x0000140a01007387 */ /* 0x0041e20000100800 */
[----:B------:R-:W-:Y:S01]  /*1d350*/  PRMT R11, RZ, 0x7610, R11 ;  /* 0x00007610ff0b7816 */ /* 0x000fe2000000000b */
[----:B------:R-:W2:Y:S02]  /*1d360*/  LDL R13, [R1+0x994] ;  /* 0x00099400010d7983 */ /* 0x000ea40000100800 */
[----:B---3--:R1:W3:Y:S04]  /*1d370*/  @!P0 LDG.E.U16 R7, [R2.64] ;  /* 0x0000000602078981 */ /* 0x0082e8000c1e1500 */
[----:B0-----:R-:W2:Y:S04]  /*1d380*/  LDL R10, [R1+0x9a0] ;  /* 0x0009a000010a7983 */ /* 0x001ea80000100800 */
[----:B-1----:R-:W2:Y:S01]  /*1d390*/  LDL R3, [R1+0x9cc] ;  /* 0x0009cc0001037983 */ /* 0x002ea20000100800 */
[----:B----4-:R-:W-:-:S05]  /*1d3a0*/  @!P0 IMAD.MOV.U32 R2, RZ, RZ, R12 ;  /* 0x000000ffff028224 */ /* 0x010fca00078e000c */
[----:B--2---:R0:W2:Y:S04]  /*1d3b0*/  @!P0 LDG.E.U16 R11, [R2.64] ;  /* 0x00000006020b8981 */ /* 0x0040a8000c1e1500 */
[----:B---3--:R1:W-:Y:S01]  /*1d3c0*/  STL [R1+0x10], R7 ;  /* 0x0000100701007387 */ /* 0x0083e20000100800 */
[----:B------:R-:W3:Y:S03]  /*1d3d0*/  LDL R12, [R1+0x98c] ;  /* 0x00098c00010c7983 */ /* 0x000ee60000100800 */
[----:B-1----:R-:W4:Y:S01]  /*1d3e0*/  LDL R7, [R1+0x998] ;  /* 0x0009980001077983 */ /* 0x002f220000100800 */
[----:B------:R-:W-:Y:S01]  /*1d3f0*/  PRMT R15, RZ, 0x7610, R15 ;  /* 0x00007610ff0f7816 */ /* 0x000fe2000000000f */
[----:B0-----:R-:W-:-:S02]  /*1d400*/  @!P0 IMAD.MOV.U32 R2, RZ, RZ, R4 ;  /* 0x000000ffff028224 */ /* 0x001fc400078e0004 */
[----:B------:R-:W-:Y:S01]  /*1d410*/  @!P0 IMAD.MOV.U32 R3, RZ, RZ, R5 ;  /* 0x000000ffff038224 */ /* 0x000fe200078e0005 */
[----:B------:R-:W-:-:S04]  /*1d420*/  PRMT R0, RZ, 0x7610, R0 ;  /* 0x00007610ff007816 */ /* 0x000fc80000000000 */
[----:B------:R0:W3:Y:S04]  /*1d430*/  @!P0 LDG.E.U16 R15, [R2.64] ;  /* 0x00000006020f8981 */ /* 0x0000e8000c1e1500 */
[----:B--2---:R1:W-:Y:S01]  /*1d440*/  STL [R1+0xc], R11 ;  /* 0x00000c0b01007387 */ /* 0x0043e20000100800 */
[----:B0-----:R-:W-:Y:S02]  /*1d450*/  @!P0 IMAD.MOV.U32 R2, RZ, RZ, R10 ;  /* 0x000000ffff028224 */ /* 0x001fe400078e000a */
[----:B------:R-:W-:Y:S01]  /*1d460*/  @!P0 IMAD.MOV.U32 R3, RZ, RZ, R14 ;  /* 0x000000ffff038224 */ /* 0x000fe200078e000e */
[----:B------:R-:W-:Y:S02]  /*1d470*/  PRMT R6, RZ, 0x7610, R6 ;  /* 0x00007610ff067816 */ /* 0x000fe40000000006 */
[----:B------:R-:W-:Y:S01]  /*1d480*/  PRMT R29, RZ, 0x7610, R29 ;  /* 0x00007610ff1d7816 */ /* 0x000fe2000000001d */
[----:B------:R-:W2:Y:S04]  /*1d490*/  LDL R5, [R1+0x984] ;  /* 0x0009840001057983 */ /* 0x000ea80000100800 */
[----:B------:R4:W2:Y:S04]  /*1d4a0*/  @!P0 LDG.E.U16 R0, [R2.64] ;  /* 0x0000000602008981 */ /* 0x0008a8000c1e1500 */
[----:B------:R-:W2:Y:S04]  /*1d4b0*/  LDL R4, [R1+0x988] ;  /* 0x0009880001047983 */ /* 0x000ea80000100800 */
[----:B-1----:R-:W2:Y:S04]  /*1d4c0*/  LDL R11, [R1+0x990] ;  /* 0x00099000010b7983 */ /* 0x002ea80000100800 */
[----:B------:R-:W2:Y:S01]  /*1d4d0*/  LDL R10, [R1+0x95c] ;  /* 0x00095c00010a7983 */ /* 0x000ea20000100800 */
[----:B----4-:R-:W-:-:S02]  /*1d4e0*/  @!P0 IMAD.MOV.U32 R2, RZ, RZ, R7 ;  /* 0x000000ffff028224 */ /* 0x010fc400078e0007 */
[----:B------:R-:W-:-:S05]  /*1d4f0*/  @!P0 IMAD.MOV.U32 R3, RZ, RZ, R13 ;  /* 0x000000ffff038224 */ /* 0x000fca00078e000d */
[----:B------:R3:W4:Y:S02]  /*1d500*/  @!P0 LDG.E.U16 R6, [R2.64] ;  /* 0x0000000602068981 */ /* 0x000724000c1e1500 */
[----:B---3--:R-:W-:Y:S02]  /*1d510*/  @!P0 IMAD.MOV.U32 R3, RZ, RZ, R12 ;  /* 0x000000ffff038224 */ /* 0x008fe400078e000c */
[----:B--2---:R-:W-:-:S05]  /*1d520*/  @!P0 IMAD.MOV.U32 R2, RZ, RZ, R11 ;  /* 0x000000ffff028224 */ /* 0x004fca00078e000b */
[----:B------:R0:W2:Y:S04]  /*1d530*/  @!P0 LDG.E.U16 R29, [R2.64] ;  /* 0x00000006021d8981 */ /* 0x0000a8000c1e1500 */
[----:B------:R1:W-:Y:S01]  /*1d540*/  STL [R1+0x4], R0 ;  /* 0x0000040001007387 */ /* 0x0003e20000100800 */
[----:B------:R-:W3:Y:S03]  /*1d550*/  LDL R7, [R1+0x954] ;  /* 0x0009540001077983 */ /* 0x000ee60000100800 */
[----:B-1----:R-:W3:Y:S01]  /*1d560*/  LDL R0, [R1+0x960] ;  /* 0x0009600001007983 */ /* 0x002ee20000100800 */
[----:B----4-:R1:W-:Y:S01]  /*1d570*/  STL [R1], R6 ;  /* 0x0000000601007387 */ /* 0x0103e20000100800 */
[----:B------:R-:W-:Y:S01]  /*1d580*/  PRMT R28, RZ, 0x7610, R28 ;  /* 0x00007610ff1c7816 */ /* 0x000fe2000000001c */
[----:B0-----:R-:W-:-:S02]  /*1d590*/  @!P0 IMAD.MOV.U32 R2, RZ, RZ, R4 ;  /* 0x000000ffff028224 */ /* 0x001fc400078e0004 */
[----:B------:R-:W-:-:S05]  /*1d5a0*/  @!P0 IMAD.MOV.U32 R3, RZ, RZ, R5 ;  /* 0x000000ffff038224 */ /* 0x000fca00078e0005 */
[----:B------:R0:W4:Y:S04]  /*1d5b0*/  @!P0 LDG.E.U16 R28, [R2.64] ;  /* 0x00000006021c8981 */ /* 0x000128000c1e1500 */
[----:B-1----:R-:W4:Y:S04]  /*1d5c0*/  LDL R6, [R1+0x958] ;  /* 0x0009580001067983 */ /* 0x002f280000100800 */
[----:B--2---:R-:W-:Y:S01]  /*1d5d0*/  STL [R1+0x2058], R29 ;  /* 0x0020581d01007387 */ /* 0x004fe20000100800 */
[----:B------:R-:W2:Y:S02]  /*1d5e0*/  LDL R5, [R1+0x91c] ;  /* 0x00091c0001057983 */ /* 0x000ea40000100800 */
[----:B------:R-:W2:Y:S01]  /*1d5f0*/  LDL R4, [R1+0x920] ;  /* 0x0009200001047983 */ /* 0x000ea20000100800 */
[----:B------:R-:W-:Y:S01]  /*1d600*/  PRMT R27, RZ, 0x7610, R27 ;  /* 0x00007610ff1b7816 */ /* 0x000fe2000000001b */
[----:B0-----:R-:W-:-:S02]  /*1d610*/  @!P0 IMAD.MOV.U32 R3, RZ, RZ, R10 ;  /* 0x000000ffff038224 */ /* 0x001fc400078e000a */
[----:B---3--:R-:W-:Y:S01]  /*1d620*/  @!P0 IMAD.MOV.U32 R2, RZ, RZ, R0 ;  /* 0x000000ffff028224 */ /* 0x008fe200078e0000 */
[----:B------:R-:W-:-:S04]  /*1d630*/  PRMT R26, RZ, 0x7610, R26 ;  /* 0x00007610ff1a7816 */ /* 0x000fc8000000001a */
[----:B------:R4:W3:Y:S01]  /*1d640*/  @!P0 LDG.E.U16 R27, [R2.64] ;  /* 0x00000006021b8981 */ /* 0x0008e2000c1e1500 */
[----:B------:R-:W-:Y:S01]  /*1d650*/  PRMT R20, RZ, 0x7610, R20 ;  /* 0x00007610ff147816 */ /* 0x000fe20000000014 */
[----:B----4-:R-:W-:Y:S02]  /*1d660*/  @!P0 IMAD.MOV.U32 R2, RZ, RZ, R6 ;  /* 0x000000ffff028224 */ /* 0x010fe400078e0006 */
[----:B------:R-:W-:-:S05]  /*1d670*/  @!P0 IMAD.MOV.U32 R3, RZ, RZ, R7 ;  /* 0x000000ffff038224 */ /* 0x000fca00078e0007 */
[----:B------:R-:W4:Y:S04]  /*1d680*/  @!P0 LDG.E.U16 R26, [R2.64] ;  /* 0x00000006021a8981 */ /* 0x000f28000c1e1500 */
[----:B------:R-:W-:Y:S01]  /*1d690*/  STL [R1+0x205c], R28 ;  /* 0x00205c1c01007387 */ /* 0x000fe20000100800 */
[----:B------:R-:W4:Y:S02]  /*1d6a0*/  LDL R14, [R1+0x8dc] ;  /* 0x0008dc00010e7983 */ /* 0x000f240000100800 */
[----:B------:R-:W4:Y:S01]  /*1d6b0*/  LDL R0, [R1+0x8e0] ;  /* 0x0008e00001007983 */ /* 0x000f220000100800 */
[----:B--2---:R0:W2:Y:S04]  /*1d6c0*/  @!P0 LDG.E.U16 R20, [R4.64] ;  /* 0x0000000604148981 */ /* 0x0040a8000c1e1500 */
[----:B---3--:R-:W-:Y:S01]  /*1d6d0*/  STL [R1+0x2068], R27 ;  /* 0x0020681b01007387 */ /* 0x008fe20000100800 */
[----:B------:R-:W3:Y:S02]  /*1d6e0*/  LDL R7, [R1+0x89c] ;  /* 0x00089c0001077983 */ /* 0x000ee40000100800 */
[----:B------:R1:W-:Y:S02]  /*1d6f0*/  STL [R1+0x8], R15 ;  /* 0x0000080f01007387 */ /* 0x0003e40000100800 */
[----:B------:R-:W3:Y:S01]  /*1d700*/  LDL R6, [R1+0x8a0] ;  /* 0x0008a00001067983 */ /* 0x000ee20000100800 */
[----:B------:R-:W3:Y:S04]  /*1d710*/  LDL R13, [R1+0x868] ;  /* 0x00086800010d7983 */ /* 0x000ee80000100800 */
[----:B------:R-:W3:Y:S04]  /*1d720*/  LDL R12, [R1+0xbf8] ;  /* 0x000bf800010c7983 */ /* 0x000ee80000100800 */
[----:B----4-:R-:W-:Y:S01]  /*1d730*/  STL [R1+0x206c], R26 ;  /* 0x00206c1a01007387 */ /* 0x010fe20000100800 */
[----:B------:R-:W4:Y:S02]  /*1d740*/  LDL R11, [R1+0xbfc] ;  /* 0x000bfc00010b7983 */ /* 0x000f240000100800 */
[----:B------:R-:W4:Y:S02]  /*1d750*/  LDL R10, [R1+0xc28] ;  /* 0x000c2800010a7983 */ /* 0x000f240000100800 */
[----:B0-----:R-:W-:-:S02]  /*1d760*/  @!P0 IMAD.MOV.U32 R4, RZ, RZ, R0 ;  /* 0x000000ffff048224 */ /* 0x001fc400078e0000 */
[----:B------:R-:W-:Y:S01]  /*1d770*/  @!P0 IMAD.MOV.U32 R5, RZ, RZ, R14 ;  /* 0x000000ffff058224 */ /* 0x000fe200078e000e */
[----:B--2---:R0:W-:Y:S01]  /*1d780*/  STL [R1+0x2070], R20 ;  /* 0x0020701401007387 */ /* 0x0041e20000100800 */
[----:B------:R-:W2:Y:S02]  /*1d790*/  LDL R14, [R1+0x94c] ;  /* 0x00094c00010e7983 */ /* 0x000ea40000100800 */
[----:B------:R-:W2:Y:S01]  /*1d7a0*/  LDL R0, [R1+0x950] ;  /* 0x0009500001007983 */ /* 0x000ea20000100800 */
[----:B------:R-:W-:Y:S02]  /*1d7b0*/  PRMT R2, RZ, 0x7610, R2 ;  /* 0x00007610ff027816 */ /* 0x000fe40000000002 */
[----:B------:R-:W-:Y:S02]  /*1d7c0*/  PRMT R3, RZ, 0x7610, R3 ;  /* 0x00007610ff037816 */ /* 0x000fe40000000003 */
[----:B------:R-:W-:Y:S01]  /*1d7d0*/  PRMT R22, RZ, 0x7610, R22 ;  /* 0x00007610ff167816 */ /* 0x000fe20000000016 */
[----:B-1----:R-:W2:Y:S04]  /*1d7e0*/  LDL R15, [R1+0x918] ;  /* 0x00091800010f7983 */ /* 0x002ea80000100800 */
[----:B------:R1:W2:Y:S04]  /*1d7f0*/  @!P0 LDG.E.U16 R2, [R4.64] ;  /* 0x0000000604028981 */ /* 0x0002a8000c1e1500 */
[----:B0-----:R-:W2:Y:S01]  /*1d800*/  LDL R20, [R1+0x914] ;  /* 0x0009140001147983 */ /* 0x001ea20000100800 */
[----:B-1----:R-:W-:-:S03]  /*1d810*/  PRMT R4, RZ, 0x7610, R4 ;  /* 0x00007610ff047816 */ /* 0x002fc60000000004 */
[----:B---3--:R0:W3:Y:S01]  /*1d820*/  @!P0 LDG.E.U16 R3, [R6.64] ;  /* 0x0000000606038981 */ /* 0x0080e2000c1e1500 */
[----:B------:R-:W-:Y:S01]  /*1d830*/  PRMT R5, RZ, 0x7610, R5 ;  /* 0x00007610ff057816 */ /* 0x000fe20000000005 */
[----:B0-----:R-:W-:Y:S02]  /*1d840*/  @!P0 IMAD.MOV.U32 R6, RZ, RZ, R12 ;  /* 0x000000ffff068224 */ /* 0x001fe400078e000c */
[----:B------:R-:W-:Y:S01]  /*1d850*/  @!P0 IMAD.MOV.U32 R7, RZ, RZ, R13 ;  /* 0x000000ffff078224 */ /* 0x000fe200078e000d */
[----:B------:R-:W3:Y:S04]  /*1d860*/  LDL R12, [R1+0x8d8] ;  /* 0x0008d800010c7983 */ /* 0x000ee80000100800 */
[----:B------:R-:W3:Y:S04]  /*1d870*/  LDL R13, [R1+0x8d4] ;  /* 0x0008d400010d7983 */ /* 0x000ee80000100800 */
[----:B------:R4:W3:Y:S02]  /*1d880*/  @!P0 LDG.E.U16 R4, [R6.64] ;  /* 0x0000000606048981 */ /* 0x0008e4000c1e1500 */
[----:B----4-:R-:W-:-:S02]  /*1d890*/  @!P0 IMAD.MOV.U32 R6, RZ, RZ, R10 ;  /* 0x000000ffff068224 */ /* 0x010fc400078e000a */
[----:B------:R-:W-:Y:S01]  /*1d8a0*/  @!P0 IMAD.MOV.U32 R7, RZ, RZ, R11 ;  /* 0x000000ffff078224 */ /* 0x000fe200078e000b */
[----:B------:R-:W4:Y:S04]  /*1d8b0*/  LDL R10, [R1+0x898] ;  /* 0x00089800010a7983 */ /* 0x000f280000100800 */
[----:B------:R-:W4:Y:S04]  /*1d8c0*/  LDL R11, [R1+0x894] ;  /* 0x00089400010b7983 */ /* 0x000f280000100800 */
[----:B------:R2:W4:Y:S02]  /*1d8d0*/  @!P0 LDG.E.U16 R5, [R6.64] ;  /* 0x0000000606058981 */ /* 0x000524000c1e1500 */
[----:B--2---:R-:W-:-:S02]  /*1d8e0*/  @!P0 IMAD.MOV.U32 R7, RZ, RZ, R14 ;  /* 0x000000ffff078224 */ /* 0x004fc400078e000e */
[----:B------:R-:W-:Y:S01]  /*1d8f0*/  @!P0 IMAD.MOV.U32 R6, RZ, RZ, R0 ;  /* 0x000000ffff068224 */ /* 0x000fe200078e0000 */
[----:B------:R-:W2:Y:S01]  /*1d900*/  LDL R14, [R1+0x864] ;  /* 0x00086400010e7983 */ /* 0x000ea20000100800 */
[----:B------:R-:W-:-:S03]  /*1d910*/  PRMT R18, RZ, 0x7610, R18 ;  /* 0x00007610ff127816 */ /* 0x000fc60000000012 */
[----:B------:R-:W2:Y:S04]  /*1d920*/  LDL R0, [R1+0xc00] ;  /* 0x000c000001007983 */ /* 0x000ea80000100800 */
[----:B------:R0:W2:Y:S02]  /*1d930*/  @!P0 LDG.E.U16 R22, [R6.64] ;  /* 0x0000000606168981 */ /* 0x0000a4000c1e1500 */
[----:B0-----:R-:W-:Y:S02]  /*1d940*/  @!P0 IMAD.MOV.U32 R6, RZ, RZ, R15 ;  /* 0x000000ffff068224 */ /* 0x001fe400078e000f */
[----:B------:R-:W-:-:S05]  /*1d950*/  @!P0 IMAD.MOV.U32 R7, RZ, RZ, R20 ;  /* 0x000000ffff078224 */ /* 0x000fca00078e0014 */
[----:B------:R3:W4:Y:S02]  /*1d960*/  @!P0 LDG.E.U16 R18, [R6.64] ;  /* 0x0000000606128981 */ /* 0x000724000c1e1500 */
[----:B---3--:R-:W-:Y:S02]  /*1d970*/  @!P0 IMAD.MOV.U32 R6, RZ, RZ, R12 ;  /* 0x000000ffff068224 */ /* 0x008fe400078e000c */
[----:B------:R-:W-:Y:S01]  /*1d980*/  @!P0 IMAD.MOV.U32 R7, RZ, RZ, R13 ;  /* 0x000000ffff078224 */ /* 0x000fe200078e000d */
[----:B--2---:R0:W-:Y:S01]  /*1d990*/  STL [R1+0x2060], R22 ;  /* 0x0020601601007387 */ /* 0x0041e20000100800 */
[----:B------:R-:W2:Y:S02]  /*1d9a0*/  LDL R26, [R1+0xc04] ;  /* 0x000c0400011a7983 */ /* 0x000ea40000100800 */
[----:B------:R-:W3:Y:S02]  /*1d9b0*/  LDL R20, [R1+0xc24] ;  /* 0x000c240001147983 */ /* 0x000ee40000100800 */
[----:B------:R-:W3:Y:S01]  /*1d9c0*/  LDL R13, [R1+0x90c] ;  /* 0x00090c00010d7983 */ /* 0x000ee20000100800 */
[----:B------:R-:W3:Y:S01]  /*1d9d0*/  LDL R12, [R1+0x910] ;  /* 0x00091000010c7983 */ /* 0x000ee20000100800 */
[----:B------:R-:W-:-:S02]  /*1d9e0*/  PRMT R9, RZ, 0x7610, R9 ;  /* 0x00007610ff097816 */ /* 0x000fc40000000009 */
[----:B------:R-:W-:Y:S01]  /*1d9f0*/  PRMT R8, RZ, 0x7610, R8 ;  /* 0x00007610ff087816 */ /* 0x000fe20000000008 */
[----:B------:R-:W3:Y:S04]  /*1da00*/  LDL R15, [R1+0x8d0] ;  /* 0x0008d000010f7983 */ /* 0x000ee80000100800 */
[----:B0-----:R-:W3:Y:S04]  /*1da10*/  LDL R22, [R1+0x8cc] ;  /* 0x0008cc0001167983 */ /* 0x001ee80000100800 */
[----:B------:R0:W3:Y:S04]  /*1da20*/  @!P0 LDG.E.U16 R9, [R6.64] ;  /* 0x0000000606098981 */ /* 0x0000e8000c1e1500 */
[----:B----4-:R1:W4:Y:S01]  /*1da30*/  @!P0 LDG.E.U16 R8, [R10.64] ;  /* 0x000000060a088981 */ /* 0x010322000c1e1500 */
[----:B------:R-:W-:-:S02]  /*1da40*/  PRMT R16, RZ, 0x7610, R16 ;  /* 0x00007610ff107816 */ /* 0x000fc40000000010 */
[----:B0-----:R-:W-:Y:S01]  /*1da50*/  PRMT R7, RZ, 0x7610, R7 ;  /* 0x00007610ff077816 */ /* 0x001fe20000000007 */
[----:B-1----:R-:W-:Y:S02]  /*1da60*/  @!P0 IMAD.MOV.U32 R11, RZ, RZ, R14 ;  /* 0x000000ffff0b8224 */ /* 0x002fe400078e000e */
[----:B------:R-:W-:Y:S01]  /*1da70*/  @!P0 IMAD.MOV.U32 R10, RZ, RZ, R0 ;  /* 0x000000ffff0a8224 */ /* 0x000fe200078e0000 */
[----:B------:R-:W4:Y:S04]  /*1da80*/  LDL R14, [R1+0x88c] ;  /* 0x00088c00010e7983 */ /* 0x000f280000100800 */
[----:B------:R-:W4:Y:S04]  /*1da90*/  LDL R0, [R1+0x890] ;  /* 0x0008900001007983 */ /* 0x000f280000100800 */
[----:B------:R2:W4:Y:S02]  /*1daa0*/  @!P0 LDG.E.U16 R7, [R10.64] ;  /* 0x000000060a078981 */ /* 0x000524000c1e1500 */
[----:B--2---:R-:W-:-:S02]  /*1dab0*/  @!P0 IMAD.MOV.U32 R11, RZ, RZ, R26 ;  /* 0x000000ffff0b8224 */ /* 0x004fc400078e001a */
[----:B---3--:R-:W-:Y:S01]  /*1dac0*/  @!P0 IMAD.MOV.U32 R10, RZ, RZ, R20 ;  /* 0x000000ffff0a8224 */ /* 0x008fe200078e0014 */
[----:B------:R-:W2:Y:S04]  /*1dad0*/  LDL R26, [R1+0x860] ;  /* 0x00086000011a7983 */ /* 0x000ea80000100800 */
[----:B------:R-:W3:Y:S04]  /*1dae0*/  LDL R20, [R1+0xc08] ;  /* 0x000c080001147983 */ /* 0x000ee80000100800 */
[----:B------:R0:W3:Y:S01]  /*1daf0*/  @!P0 LDG.E.U16 R16, [R12.64] ;  /* 0x000000060c108981 */ /* 0x0000e2000c1e1500 */
[----:B------:R-:W-:-:S06]  /*1db00*/  PRMT R6, RZ, 0x7610, R6 ;  /* 0x00007610ff067816 */ /* 0x000fcc0000000006 */
[----:B------:R1:W3:Y:S01]  /*1db10*/  @!P0 LDG.E.U16 R6, [R10.64] ;  /* 0x000000060a068981 */ /* 0x0002e2000c1e1500 */
[----:B0-----:R-:W-:Y:S02]  /*1db20*/  @!P0 IMAD.MOV.U32 R12, RZ, RZ, R15 ;  /* 0x000000ffff0c8224 */ /* 0x001fe400078e000f */
[----:B------:R-:W-:Y:S01]  /*1db30*/  @!P0 IMAD.MOV.U32 R13, RZ, RZ, R22 ;  /* 0x000000ffff0d8224 */ /* 0x000fe200078e0016 */
[----:B-1----:R-:W-:Y:S02]  /*1db40*/  PRMT R10, RZ, 0x7610, R10 ;  /* 0x00007610ff0a7816 */ /* 0x002fe4000000000a */
[----:B------:R-:W-:Y:S01]  /*1db50*/  PRMT R11, RZ, 0x7610, R11 ;  /* 0x00007610ff0b7816 */ /* 0x000fe2000000000b */
[----:B----4-:R-:W-:Y:S02]  /*1db60*/  @!P0 IMAD.MOV.U32 R15, RZ, RZ, R14 ;  /* 0x000000ffff0f8224 */ /* 0x010fe400078e000e */
[----:B------:R-:W-:Y:S01]  /*1db70*/  @!P0 IMAD.MOV.U32 R14, RZ, RZ, R0 ;  /* 0x000000ffff0e8224 */ /* 0x000fe200078e0000 */
[----:B------:R0:W2:Y:S04]  /*1db80*/  @!P0 LDG.E.U16 R10, [R12.64] ;  /* 0x000000060c0a8981 */ /* 0x0000a8000c1e1500 */
[----:B------:R2:W2:Y:S01]  /*1db90*/  @!P0 LDG.E.U16 R11, [R14.64] ;  /* 0x000000060e0b8981 */ /* 0x0004a2000c1e1500 */
[----:B0-----:R-:W-:Y:S01]  /*1dba0*/  PRMT R12, RZ, 0x7610, R12 ;  /* 0x00007610ff0c7816 */ /* 0x001fe2000000000c */
[----:B--2---:R-:W-:-:S02]  /*1dbb0*/  @!P0 IMAD.MOV.U32 R15, RZ, RZ, R26 ;  /* 0x000000ffff0f8224 */ /* 0x004fc400078e001a */
[----:B---3--:R-:W-:Y:S01]  /*1dbc0*/  @!P0 IMAD.MOV.U32 R14, RZ, RZ, R20 ;  /* 0x000000ffff0e8224 */ /* 0x008fe200078e0014 */
[----:B------:R0:W-:Y:S01]  /*1dbd0*/  STL [R1+0x2064], R16 ;  /* 0x0020641001007387 */ /* 0x0001e20000100800 */
[----:B------:R-:W2:Y:S02]  /*1dbe0*/  LDL R29, [R1+0x944] ;  /* 0x00094400011d7983 */ /* 0x000ea40000100800 */
[----:B------:R-:W3:Y:S02]  /*1dbf0*/  LDL R22, [R1+0x948] ;  /* 0x0009480001167983 */ /* 0x000ee40000100800 */
[----:B------:R-:W2:Y:S01]  /*1dc00*/  LDL R28, [R1+0x904] ;  /* 0x00090400011c7983 */ /* 0x000ea20000100800 */
[----:B------:R-:W2:Y:S04]  /*1dc10*/  LDL R0, [R1+0x908] ;  /* 0x0009080001007983 */ /* 0x000ea80000100800 */
[----:B------:R1:W2:Y:S04]  /*1dc20*/  @!P0 LDG.E.U16 R12, [R14.64] ;  /* 0x000000060e0c8981 */ /* 0x0002a8000c1e1500 */
[----:B0-----:R-:W2:Y:S01]  /*1dc30*/  LDL R16, [R1+0x8c8] ;  /* 0x0008c80001107983 */ /* 0x001ea20000100800 */
[----:B------:R-:W2:Y:S02]  /*1dc40*/  LDL.LU R20, [R1+0x24] ;  /* 0x0000240001147983 */ /* 0x000ea40000300800 */
[----:B------:R-:W2:Y:S02]  /*1dc50*/  LDL.LU R26, [R1+0x14] ;  /* 0x00001400011a7983 */ /* 0x000ea40000300800 */
[----:B------:R-:W2:Y:S01]  /*1dc60*/  LDL.LU R27, [R1+0x4] ;  /* 0x00000400011b7983 */ /* 0x000ea20000300800 */
[----:B-1----:R-:W2:Y:S04]  /*1dc70*/  LDL R14, [R1+0xc0c] ;  /* 0x000c0c00010e7983 */ /* 0x002ea80000100800 */
[----:B------:R-:W2:Y:S01]  /*1dc80*/  LDL R15, [R1+0xc20] ;  /* 0x000c2000010f7983 */ /* 0x000ea20000100800 */
[----:B------:R-:W-:-:S02]  /*1dc90*/  PRMT R13, RZ, 0x7610, R13 ;  /* 0x00007610ff0d7816 */ /* 0x000fc4000000000d */
[----:B------:R-:W-:Y:S02]  /*1dca0*/  PRMT R17, RZ, 0x7610, R17 ;  /* 0x00007610ff117816 */ /* 0x000fe40000000011 */
[----:B------:R-:W-:Y:S02]  /*1dcb0*/  PRMT R19, RZ, 0x7610, R19 ;  /* 0x00007610ff137816 */ /* 0x000fe40000000013 */
[----:B--2---:R-:W-:-:S04]  /*1dcc0*/  @!P0 LOP3.LUT R15, R15, R14, RZ, 0x3c, !PT ;  /* 0x0000000e0f0f8212 */ /* 0x004fc800078e3cff */
[----:B------:R-:W-:-:S04]  /*1dcd0*/  @!P0 LOP3.LUT R14, R15, R14, RZ, 0x3c, !PT ;  /* 0x0000000e0f0e8212 */ /* 0x000fc800078e3cff */
[----:B------:R-:W-:-:S05]  /*1dce0*/  @!P0 LOP3.LUT R15, R15, R14, RZ, 0x3c, !PT ;  /* 0x0000000e0f0f8212 */ /* 0x000fca00078e3cff */
[----:B------:R3:W2:Y:S02]  /*1dcf0*/  @!P0 LDG.E.U16 R13, [R14.64] ;  /* 0x000000060e0d8981 */ /* 0x0006a4000c1e1500 */
[----:B---3--:R-:W-:Y:S02]  /*1dd00*/  @!P0 IMAD.MOV.U32 R14, RZ, RZ, R22 ;  /* 0x000000ffff0e8224 */ /* 0x008fe400078e0016 */
[----:B------:R-:W-:Y:S01]  /*1dd10*/  @!P0 IMAD.MOV.U32 R15, RZ, RZ, R29 ;  /* 0x000000ffff0f8224 */ /* 0x000fe200078e001d */
[----:B------:R-:W3:Y:S04]  /*1dd20*/  LDL R22, [R1+0xc1c] ;  /* 0x000c1c0001167983 */ /* 0x000ee80000100800 */
[----:B------:R0:W2:Y:S02]  /*1dd30*/  @!P0 LDG.E.U16 R17, [R14.64] ;  /* 0x000000060e118981 */ /* 0x0000a4000c1e1500 */
[----:B0-----:R-:W-:-:S02]  /*1dd40*/  @!P0 IMAD.MOV.U32 R14, RZ, RZ, R0 ;  /* 0x000000ffff0e8224 */ /* 0x001fc400078e0000 */
[----:B------:R-:W-:Y:S02]  /*1dd50*/  @!P0 IMAD.MOV.U32 R15, RZ, RZ, R28 ;  /* 0x000000ffff0f8224 */ /* 0x000fe400078e001c */
[----:B------:R-:W2:Y:S01]  /*1dd60*/  LDL.LU R28, [R1+0x78] ;  /* 0x00007800011c7983 */ /* 0x000ea20000300800 */
[----:B------:R-:W2:Y:S02]  /*1dd70*/  LDL.LU R29, [R1+0x6c] ;  /* 0x00006c00011d7983 */ /* 0x000ea40000300800 */
[----:B------:R-:W2:Y:S01]  /*1dd80*/  LDL.LU R0, [R1+0x60] ;  /* 0x0000600001007983 */ /* 0x000ea20000300800 */
[----:B------:R0:W2:Y:S04]  /*1dd90*/  @!P0 LDG.E.U16 R19, [R14.64] ;  /* 0x000000060e138981 */ /* 0x0000a8000c1e1500 */
[----:B0-----:R-:W2:Y:S01]  /*1dda0*/  LDL R15, [R1+0x8c4] ;  /* 0x0008c400010f7983 */ /* 0x001ea20000100800 */
[----:B------:R-:W-:Y:S01]  /*1ddb0*/  PRMT R21, RZ, 0x7610, R21 ;  /* 0x00007610ff157816 */ /* 0x000fe20000000015 */
[----:B------:R-:W-:-:S05]  /*1ddc0*/  @!P0 IMAD.MOV.U32 R14, RZ, RZ, R16 ;  /* 0x000000ffff0e8224 */ /* 0x000fca00078e0010 */
[----:B--2---:R0:W2:Y:S04]  /*1ddd0*/  @!P0 LDG.E.U16 R21, [R14.64] ;  /* 0x000000060e158981 */ /* 0x0040a8000c1e1500 */
[----:B0-----:R-:W2:Y:S04]  /*1dde0*/  LDL R14, [R1+0x884] ;  /* 0x00088400010e7983 */ /* 0x001ea80000100800 */
[----:B------:R-:W2:Y:S01]  /*1ddf0*/  LDL R15, [R1+0x888] ;  /* 0x00088800010f7983 */ /* 0x000ea20000100800 */
[----:B------:R-:W-:Y:S02]  /*1de00*/  PRMT R23, RZ, 0x7610, R23 ;  /* 0x00007610ff177816 */ /* 0x000fe40000000017 */
[----:B--2---:R-:W-:-:S04]  /*1de10*/  @!P0 LOP3.LUT R15, R15, R14, RZ, 0x3c, !PT ;  /* 0x0000000e0f0f8212 */ /* 0x004fc800078e3cff */
[----:B------:R-:W-:-:S04]  /*1de20*/  @!P0 LOP3.LUT R14, R15, R14, RZ, 0x3c, !PT ;  /* 0x0000000e0f0e8212 */ /* 0x000fc800078e3cff */
[----:B------:R-:W-:-:S05]  /*1de30*/  @!P0 LOP3.LUT R15, R15, R14, RZ, 0x3c, !PT ;  /* 0x0000000e0f0f8212 */ /* 0x000fca00078e3cff */
[----:B------:R0:W2:Y:S04]  /*1de40*/  @!P0 LDG.E.U16 R23, [R14.64] ;  /* 0x000000060e178981 */ /* 0x0000a8000c1e1500 */
[----:B0-----:R-:W2:Y:S04]  /*1de50*/  LDL R14, [R1+0x85c] ;  /* 0x00085c00010e7983 */ /* 0x001ea80000100800 */
[----:B------:R-:W2:Y:S01]  /*1de60*/  LDL R15, [R1+0xc10] ;  /* 0x000c1000010f7983 */ /* 0x000ea20000100800 */
[----:B------:R-:W-:-:S03]  /*1de70*/  PRMT R24, RZ, 0x7610, R24 ;  /* 0x00007610ff187816 */ /* 0x000fc60000000018 */
[----:B------:R-:W0:Y:S01]  /*1de80*/  S2R R16, SR_TID.X ;  /* 0x0000000000107919 */ /* 0x000e220000002100 */
[----:B--2---:R-:W-:-:S04]  /*1de90*/  @!P0 LOP3.LUT R15, R15, R14, RZ, 0x3c, !PT ;  /* 0x0000000e0f0f8212 */ /* 0x004fc800078e3cff */
[----:B------:R-:W-:-:S04]  /*1dea0*/  @!P0 LOP3.LUT R14, R15, R14, RZ, 0x3c, !PT ;  /* 0x0000000e0f0e8212 */ /* 0x000fc800078e3cff */
[----:B------:R-:W-:-:S05]  /*1deb0*/  @!P0 LOP3.LUT R15, R15, R14, RZ, 0x3c, !PT ;  /* 0x0000000e0f0f8212 */ /* 0x000fca00078e3cff */
[----:B------:R1:W2:Y:S04]  /*1dec0*/  @!P0 LDG.E.U16 R24, [R14.64] ;  /* 0x000000060e188981 */ /* 0x0002a8000c1e1500 */
[----:B-1----:R-:W2:Y:S01]  /*1ded0*/  LDL R15, [R1+0xc14] ;  /* 0x000c1400010f7983 */ /* 0x002ea20000100800 */
[----:B0-----:R-:W-:Y:S02]  /*1dee0*/  LOP3.LUT R16, R16, 0x7f, RZ, 0xc0, !PT ;  /* 0x0000007f10107812 */ /* 0x001fe400078ec0ff */
[----:B------:R-:W-:Y:S01]  /*1def0*/  PRMT R25, RZ, 0x7610, R25 ;  /* 0x00007610ff197816 */ /* 0x000fe20000000019 */
[----:B---3--:R-:W-:Y:S02]  /*1df00*/  @!P0 IMAD.MOV.U32 R14, RZ, RZ, R22 ;  /* 0x000000ffff0e8224 */ /* 0x008fe400078e0016 */
[----:B------:R-:W-:-:S05]  /*1df10*/  IMAD.SHL.U32 R16, R16, 0x2, RZ ;  /* 0x0000000210107824 */ /* 0x000fca00078e00ff */
[----:B------:R-:W-:-:S05]  /*1df20*/  LOP3.LUT R22, R16, 0x40, RZ, 0x3c, !PT ;  /* 0x0000004010167812 */ /* 0x000fca00078e3cff */
[----:B------:R0:W-:Y:S01]  /*1df30*/  STS.U16 [R22+0xbc00], R20 ;  /* 0x00bc001416007388 */ /* 0x0001e20000000400 */
[----:B------:R1:W-:Y:S02]  /*1df40*/  STS.U16 [R22+0xc400], R26 ;  /* 0x00c4001a16007388 */ /* 0x0003e40000000400 */
[----:B------:R3:W-:Y:S01]  /*1df50*/  STS.U16 [R22+0xcc00], R27 ;  /* 0x00cc001b16007388 */ /* 0x0007e20000000400 */
[----:B--2---:R2:W2:Y:S04]  /*1df60*/  @!P0 LDG.E.U16 R25, [R14.64] ;  /* 0x000000060e198981 */ /* 0x0044a8000c1e1500 */
[----:B--2---:R-:W2:Y:S01]  /*1df70*/  LDL.LU R14, [R1+0x10] ;  /* 0x00001000010e7983 */ /* 0x004ea20000300800 */
[----:B------:R-:W2:Y:S02]  /*1df80*/  LDL.LU R15, [R1] ;  /* 0x00000000010f7983 */ /* 0x000ea40000300800 */
[----:B0-----:R-:W2:Y:S02]  /*1df90*/  LDL.LU R20, [R1+0x2070] ;  /* 0x0020700001147983 */ /* 0x001ea40000300800 */
[----:B-1----:R-:W2:Y:S01]  /*1dfa0*/  LDL.LU R26, [R1+0x206c] ;  /* 0x00206c00011a7983 */ /* 0x002ea20000300800 */
[----:B---3--:R-:W3:Y:S01]  /*1dfb0*/  LDL.LU R27, [R1+0x2068] ;  /* 0x00206800011b7983 */ /* 0x008ee20000300800 */
[----:B------:R-:W-:-:S03]  /*1dfc0*/  LOP3.LUT R16, R16, 0x50, RZ, 0x3c, !PT ;  /* 0x0000005010107812 */ /* 0x000fc600078e3cff */
[----:B---3--:R0:W-:Y:S01]  /*1dfd0*/  STS.U16 [R22+0xd400], R27 ;  /* 0x00d4001b16007388 */ /* 0x0081e20000000400 */
[----:B--2---:R1:W-:Y:S02]  /*1dfe0*/  STS.U16 [R22+0xdc00], R20 ;  /* 0x00dc001416007388 */ /* 0x0043e40000000400 */
[----:B------:R2:W-:Y:S02]  /*1dff0*/  STS.U16 [R22+0xe400], R2 ;  /* 0x00e4000216007388 */ /* 0x0005e40000000400 */
[----:B------:R3:W-:Y:S01]  /*1e000*/  STS.U16 [R22+0xec00], R3 ;  /* 0x00ec000316007388 */ /* 0x0007e20000000400 */
[----:B------:R2:W-:Y:S04]  /*1e010*/  STS.U16 [R22+0xf400], R4 ;  /* 0x00f4000416007388 */ /* 0x0005e80000000400 */
[----:B0-----:R-:W4:Y:S01]  /*1e020*/  LDL.LU R27, [R1+0x20] ;  /* 0x00002000011b7983 */ /* 0x001f220000300800 */
[----:B-1----:R-:W4:Y:S02]  /*1e030*/  LDL.LU R20, [R1+0x30] ;  /* 0x0000300001147983 */ /* 0x002f240000300800 */
[----:B--2---:R-:W2:Y:S01]  /*1e040*/  LDL.LU R2, [R1+0x3c] ;  /* 0x00003c0001027983 */ /* 0x004ea20000300800 */
[----:B---3--:R-:W3:Y:S04]  /*1e050*/  LDL.LU R3, [R1+0x48] ;  /* 0x0000480001037983 */ /* 0x008ee80000300800 */
[----:B------:R-:W2:Y:S04]  /*1e060*/  LDL.LU R4, [R1+0x54] ;  /* 0x0000540001047983 */ /* 0x000ea80000300800 */
[----:B------:R0:W-:Y:S01]  /*1e070*/  STS.U16 [R22+0xfc00], R5 ;  /* 0x00fc000516007388 */ /* 0x0001e20000000400 */
[----:B------:R1:W-:Y:S02]  /*1e080*/  STS.U16 [R16+0x8500], R28 ;  /* 0x0085001c10007388 */ /* 0x0003e40000000400 */
[----:B------:R1:W-:Y:S02]  /*1e090*/  STS.U16 [R16+0x8d00], R29 ;  /* 0x008d001d10007388 */ /* 0x0003e40000000400 */
[----:B------:R1:W-:Y:S01]  /*1e0a0*/  STS.U16 [R16+0x9500], R0 ;  /* 0x0095000010007388 */ /* 0x0003e20000000400 */
[----:B0-----:R-:W4:Y:S01]  /*1e0b0*/  LDL.LU R22, [R1+0x74] ;  /* 0x0000740001167983 */ /* 0x001f220000300800 */
[----:B-1----:R-:W4:Y:S02]  /*1e0c0*/  LDL.LU R28, [R1+0x68] ;  /* 0x00006800011c7983 */ /* 0x002f240000300800 */
[----:B------:R-:W4:Y:S02]  /*1e0d0*/  LDL.LU R29, [R1+0x5c] ;  /* 0x00005c00011d7983 */ /* 0x000f240000300800 */
[----:B------:R-:W4:Y:S01]  /*1e0e0*/  LDL.LU R0, [R1+0x50] ;  /* 0x0000500001007983 */ /* 0x000f220000300800 */
[----:B------:R-:W4:Y:S04]  /*1e0f0*/  LDL.LU R5, [R1+0x64] ;  /* 0x0000640001057983 */ /* 0x000f280000300800 */
[----:B--2---:R0:W-:Y:S01]  /*1e100*/  STS.U16 [R16+0x9d00], R4 ;  /* 0x009d000410007388 */ /* 0x0041e20000000400 */
[----:B---3--:R1:W-:Y:S02]  /*1e110*/  STS.U16 [R16+0xa500], R3 ;  /* 0x00a5000310007388 */ /* 0x0083e40000000400 */
[----:B------:R2:W-:Y:S02]  /*1e120*/  STS.U16 [R16+0xad00], R2 ;  /* 0x00ad000210007388 */ /* 0x0005e40000000400 */
[----:B----4-:R3:W-:Y:S01]  /*1e130*/  STS.U16 [R16+0xb500], R20 ;  /* 0x00b5001410007388 */ /* 0x0107e20000000400 */
[----:B------:R3:W-:Y:S01]  /*1e140*/  STS.U16 [R16+0xbd00], R27 ;  /* 0x00bd001b10007388 */ /* 0x0007e20000000400 */
[----:B------:R3:W-:Y:S02]  /*1e150*/  STS.U16 [R16+0xc500], R14 ;  /* 0x00c5000e10007388 */ /* 0x0007e40000000400 */
[----:B------:R3:W-:Y:S02]  /*1e160*/  STS.U16 [R16+0xcd00], R15 ;  /* 0x00cd000f10007388 */ /* 0x0007e40000000400 */
[----:B------:R3:W-:Y:S01]  /*1e170*/  STS.U16 [R16+0xd500], R26 ;  /* 0x00d5001a10007388 */ /* 0x0007e20000000400 */
[----:B------:R3:W-:Y:S04]  /*1e180*/  STS.U16 [R16+0xdd00], R18 ;  /* 0x00dd001210007388 */ /* 0x0007e80000000400 */
[----:B0-----:R-:W4:Y:S01]  /*1e190*/  LDL.LU R4, [R1+0x58] ;  /* 0x0000580001047983 */ /* 0x001f220000300800 */
[----:B-1----:R-:W4:Y:S02]  /*1e1a0*/  LDL.LU R3, [R1+0x4c] ;  /* 0x00004c0001037983 */ /* 0x002f240000300800 */
[----:B--2---:R-:W2:Y:S01]  /*1e1b0*/  LDL.LU R2, [R1+0x40] ;  /* 0x0000400001027983 */ /* 0x004ea20000300800 */
[----:B---3--:R-:W3:Y:S01]  /*1e1c0*/  LDL.LU R20, [R1+0x34] ;  /* 0x0000340001147983 */ /* 0x008ee20000300800 */
[----:B------:R-:W2:Y:S02]  /*1e1d0*/  LDL.LU R27, [R1+0x28] ;  /* 0x00002800011b7983 */ /* 0x000ea40000300800 */
[----:B------:R-:W2:Y:S02]  /*1e1e0*/  LDL.LU R14, [R1+0x18] ;  /* 0x00001800010e7983 */ /* 0x000ea40000300800 */
[----:B------:R-:W2:Y:S01]  /*1e1f0*/  LDL.LU R15, [R1+0x8] ;  /* 0x00000800010f7983 */ /* 0x000ea20000300800 */
[----:B------:R-:W2:Y:S04]  /*1e200*/  LDL.LU R26, [R1+0x70] ;  /* 0x00007000011a7983 */ /* 0x000ea80000300800 */
[----:B------:R-:W0:Y:S04]  /*1e210*/  S2R R18, SR_TID.X ;  /* 0x0000000000127919 */ /* 0x000e280000002100 */
[----:B------:R1:W-:Y:S01]  /*1e220*/  STS.U16 [R16+0xe500], R9 ;  /* 0x00e5000910007388 */ /* 0x0003e20000000400 */
[----:B------:R1:W-:Y:S02]  /*1e230*/  STS.U16 [R16+0xed00], R8 ;  /* 0x00ed000810007388 */ /* 0x0003e40000000400 */
[----:B------:R1:W-:Y:S02]  /*1e240*/  STS.U16 [R16+0xf500], R7 ;  /* 0x00f5000710007388 */ /* 0x0003e40000000400 */
[----:B------:R1:W-:Y:S02]  /*1e250*/  STS.U16 [R16+0xfd00], R6 ;  /* 0x00fd000610007388 */ /* 0x0003e40000000400 */
[----:B-1----:R-:W2:Y:S01]  /*1e260*/  LDL.LU R9, [R1+0xc] ;  /* 0x00000c0001097983 */ /* 0x002ea20000300800 */
[----:B------:R-:W2:Y:S02]  /*1e270*/  LDL.LU R8, [R1+0x1c] ;  /* 0x00001c0001087983 */ /* 0x000ea40000300800 */
[----:B------:R-:W2:Y:S02]  /*1e280*/  LDL.LU R7, [R1+0x2c] ;  /* 0x00002c0001077983 */ /* 0x000ea40000300800 */
[----:B------:R-:W2:Y:S01]  /*1e290*/  LDL.LU R16, [R1+0x2064] ;  /* 0x0020640001107983 */ /* 0x000ea20000300800 */
[----:B------:R-:W2:Y:S01]  /*1e2a0*/  LDL.LU R6, [R1+0x44] ;  /* 0x0000440001067983 */ /* 0x000ea20000300800 */
[----:B0-----:R-:W-:-:S05]  /*1e2b0*/  LOP3.LUT R18, R18, 0x7f, RZ, 0xc0, !PT ;  /* 0x0000007f12127812 */ /* 0x001fca00078ec0ff */
[----:B------:R-:W-:-:S05]  /*1e2c0*/  IMAD.SHL.U32 R18, R18, 0x2, RZ ;  /* 0x0000000212127824 */ /* 0x000fca00078e00ff */
[----:B------:R-:W-:-:S05]  /*1e2d0*/  LOP3.LUT R18, R18, 0x60, RZ, 0x3c, !PT ;  /* 0x0000006012127812 */ /* 0x000fca00078e3cff */
[----:B------:R0:W-:Y:S01]  /*1e2e0*/  STS.U16 [R18+0x8600], R22 ;  /* 0x0086001612007388 */ /* 0x0001e20000000400 */
[----:B------:R1:W-:Y:S02]  /*1e2f0*/  STS.U16 [R18+0x8e00], R28 ;  /* 0x008e001c12007388 */ /* 0x0003e40000000400 */
[----:B------:R1:W-:Y:S02]  /*1e300*/  STS.U16 [R18+0x9600], R29 ;  /* 0x0096001d12007388 */ /* 0x0003e40000000400 */
[----:B------:R1:W-:Y:S01]  /*1e310*/  STS.U16 [R18+0x9e00], R0 ;  /* 0x009e000012007388 */ /* 0x0003e20000000400 */
[----:B0-----:R-:W3:Y:S01]  /*1e320*/  LDL.LU R22, [R1+0x2060] ;  /* 0x0020600001167983 */ /* 0x001ee20000300800 */
[----:B-1----:R-:W3:Y:S02]  /*1e330*/  LDL.LU R28, [R1+0x205c] ;  /* 0x00205c00011c7983 */ /* 0x002ee40000300800 */
[----:B------:R-:W3:Y:S02]  /*1e340*/  LDL.LU R29, [R1+0x2058] ;  /* 0x00205800011d7983 */ /* 0x000ee40000300800 */
[----:B------:R-:W3:Y:S01]  /*1e350*/  LDL.LU R0, [R1+0x2054] ;  /* 0x0020540001007983 */ /* 0x000ee20000300800 */
[----:B--2---:R-:W-:Y:S04]  /*1e360*/  STS.U16 [R18+0xa600], R6 ;  /* 0x00a6000612007388 */ /* 0x004fe80000000400 */
[----:B---3--:R0:W-:Y:S04]  /*1e370*/  STS.U16 [R18+0xae00], R0 ;  /* 0x00ae000012007388 */ /* 0x0081e80000000400 */
[----:B0-----:R-:W2:Y:S01]  /*1e380*/  LDL.LU R0, [R1+0x2050] ;  /* 0x0020500001007983 */ /* 0x001ea20000300800 */
[----:B------:R-:W-:Y:S02]  /*1e390*/  STS.U16 [R18+0xb600], R7 ;  /* 0x00b6000712007388 */ /* 0x000fe40000000400 */
[----:B------:R-:W-:Y:S02]  /*1e3a0*/  STS.U16 [R18+0xbe00], R8 ;  /* 0x00be000812007388 */ /* 0x000fe40000000400 */
[----:B------:R-:W-:Y:S01]  /*1e3b0*/  STS.U16 [R18+0xc600], R9 ;  /* 0x00c6000912007388 */ /* 0x000fe20000000400 */
[----:B------:R0:W-:Y:S04]  /*1e3c0*/  STS.U16 [R18+0xce00], R29 ;  /* 0x00ce001d12007388 */ /* 0x0001e80000000400 */
[----:B0-----:R-:W3:Y:S01]  /*1e3d0*/  LDL R29, [R1+0x388] ;  /* 0x00038800011d7983 */ /* 0x001ee20000100800 */
[----:B------:R-:W-:Y:S02]  /*1e3e0*/  STS.U16 [R18+0xd600], R22 ;  /* 0x00d6001612007388 */ /* 0x000fe40000000400 */
[----:B------:R-:W-:Y:S02]  /*1e3f0*/  STS.U16 [R18+0xde00], R16 ;  /* 0x00de001012007388 */ /* 0x000fe40000000400 */
[----:B------:R-:W-:Y:S01]  /*1e400*/  STS.U16 [R18+0xe600], R10 ;  /* 0x00e6000a12007388 */ /* 0x000fe20000000400 */
[----:B------:R-:W-:Y:S01]  /*1e410*/  STS.U16 [R18+0xee00], R11 ;  /* 0x00ee000b12007388 */ /* 0x000fe20000000400 */
[----:B------:R-:W-:Y:S02]  /*1e420*/  STS.U16 [R18+0xf600], R12 ;  /* 0x00f6000c12007388 */ /* 0x000fe40000000400 */
[----:B------:R-:W-:Y:S01]  /*1e430*/  STS.U16 [R18+0xfe00], R13 ;  /* 0x00fe000d12007388 */ /* 0x000fe20000000400 */
[----:B--2---:R-:W-:Y:S01]  /*1e440*/  STS.U16 [R0+0x8700], R26 ;  /* 0x0087001a00007388 */ /* 0x004fe20000000400 */
[----:B------:R-:W-:Y:S02]  /*1e450*/  STS.U16 [R0+0x8f00], R5 ;  /* 0x008f000500007388 */ /* 0x000fe40000000400 */
[----:B----4-:R-:W-:Y:S02]  /*1e460*/  STS.U16 [R0+0x9700], R4 ;  /* 0x0097000400007388 */ /* 0x010fe40000000400 */
[----:B------:R-:W-:Y:S01]  /*1e470*/  STS.U16 [R0+0x9f00], R3 ;  /* 0x009f000300007388 */ /* 0x000fe20000000400 */
[----:B------:R-:W-:Y:S01]  /*1e480*/  STS.U16 [R0+0xa700], R2 ;  /* 0x00a7000200007388 */ /* 0x000fe20000000400 */
[----:B------:R-:W-:Y:S02]  /*1e490*/  STS.U16 [R0+0xaf00], R20 ;  /* 0x00af001400007388 */ /* 0x000fe40000000400 */
[----:B------:R-:W-:Y:S02]  /*1e4a0*/  STS.U16 [R0+0xb700], R27 ;  /* 0x00b7001b00007388 */ /* 0x000fe40000000400 */
[----:B------:R-:W-:Y:S01]  /*1e4b0*/  STS.U16 [R0+0xbf00], R14 ;  /* 0x00bf000e00007388 */ /* 0x000fe20000000400 */
[----:B------:R0:W-:Y:S04]  /*1e4c0*/  STS.U16 [R0+0xc700], R15 ;  /* 0x00c7000f00007388 */ /* 0x0001e80000000400 */
[----:B0-----:R-:W0:Y:S04]  /*1e4d0*/  S2R R15, SR_TID.X ;  /* 0x00000000000f7919 */ /* 0x001e280000002100 */
[----:B------:R-:W1:Y:S01]  /*1e4e0*/  S2R R14, SR_TID.X ;  /* 0x00000000000e7919 */ /* 0x000e620000002100 */
[----:B------:R-:W-:Y:S02]  /*1e4f0*/  STS.U16 [R0+0xcf00], R28 ;  /* 0x00cf001c00007388 */ /* 0x000fe40000000400 */
[----:B------:R-:W-:Y:S02]  /*1e500*/  STS.U16 [R0+0xd700], R17 ;  /* 0x00d7001100007388 */ /* 0x000fe40000000400 */
[----:B------:R-:W-:Y:S01]  /*1e510*/  STS.U16 [R0+0xdf00], R19 ;  /* 0x00df001300007388 */ /* 0x000fe20000000400 */
[----:B------:R-:W-:Y:S01]  /*1e520*/  STS.U16 [R0+0xe700], R21 ;  /* 0x00e7001500007388 */ /* 0x000fe20000000400 */
[----:B------:R-:W-:Y:S02]  /*1e530*/  STS.U16 [R0+0xef00], R23 ;  /* 0x00ef001700007388 */ /* 0x000fe40000000400 */
[----:B------:R-:W-:Y:S02]  /*1e540*/  STS.U16 [R0+0xf700], R24 ;  /* 0x00f7001800007388 */ /* 0x000fe40000000400 */
[----:B------:R-:W-:Y:S01]  /*1e550*/  STS.U16 [R0+0xff00], R25 ;  /* 0x00ff001900007388 */ /* 0x000fe20000000400 */
[----:B------:R-:W-:Y:S01]  /*1e560*/  BAR.SYNC.DEFER_BLOCKING 0x0 ;  /* 0x0000000000007b1d */ /* 0x000fe20000010000 */
[----:B0-----:R-:W-:Y:S01]  /*1e570*/  IMAD.SHL.U32 R20, R15, 0x2, RZ ;  /* 0x000000020f147824 */ /* 0x001fe200078e00ff */
[----:B-1----:R-:W-:-:S02]  /*1e580*/  LOP3.LUT R14, R14, 0x7, RZ, 0xc0, !PT ;  /* 0x000000070e0e7812 */ /* 0x002fc400078ec0ff */
[----:B------:R-:W-:Y:S02]  /*1e590*/  SHF.R.U32.HI R27, RZ, 0x1, R15 ;  /* 0x00000001ff1b7819 */ /* 0x000fe4000001160f */
[----:B------:R-:W-:Y:S01]  /*1e5a0*/  LOP3.LUT R26, R20, 0x10, RZ, 0xc0, !PT ;  /* 0x00000010141a7812 */ /* 0x000fe200078ec0ff */
[----:B------:R-:W-:-:S03]  /*1e5b0*/  IMAD R14, R14, 0x110, RZ ;  /* 0x000001100e0e7824 */ /* 0x000fc600078e02ff */
[----:B------:R-:W-:Y:S01]  /*1e5c0*/  LOP3.LUT R26, R26, 0x20, R27, 0xf8, !PT ;  /* 0x000000201a1a7812 */ /* 0x000fe200078ef81b */
[----:B------:R-:W-:Y:S01]  /*1e5d0*/  IMAD.SHL.U32 R15, R15, 0x80, RZ ;  /* 0x000000800f0f7824 */ /* 0x000fe200078e00ff */
[----:B---3--:R-:W-:Y:S04]  /*1e5e0*/  LDSM.16.M88.4 R4, [R29+0xa000] ;  /* 0x00a000001d04783b */ /* 0x008fe80000000200 */
[----:B------:R-:W-:Y:S01]  /*1e5f0*/  LDSM.16.M88.4 R20, [R29+0x9000] ;  /* 0x009000001d14783b */ /* 0x000fe20000000200 */
[----:B------:R-:W-:-:S04]  /*1e600*/  LOP3.LUT R26, R14, R26, RZ, 0x3c, !PT ;  /* 0x0000001a0e1a7212 */ /* 0x000fc800078e3cff */
[----:B------:R-:W-:Y:S02]  /*1e610*/  LOP3.LUT R26, R26, 0x800, R15, 0xf8, !PT ;  /* 0x000008001a1a7812 */ /* 0x000fe400078ef80f */
[----:B------:R-:W0:Y:S04]  /*1e620*/  LDSM.16.M88.4 R12, [R29+0x8000] ;  /* 0x008000001d0c783b */ /* 0x000e280000000200 */
[----:B------:R-:W-:Y:S04]  /*1e630*/  STL [R1+0x2014], R26 ;  /* 0x0020141a01007387 */ /* 0x000fe80000100800 */
[----:B------:R-:W-:Y:S02]  /*1e640*/  LDSM.16.MT88.4 R8, [R26] ;  /* 0x000000001a08783b */ /* 0x000fe40000004200 */
[----:B------:R-:W1:Y:S02]  /*1e650*/  LDSM.16.M88.4 R24, [R29+0xd000] ;  /* 0x00d000001d18783b */ /* 0x000e640000000200 */
[----:B0-----:R-:W-:Y:S02]  /*1e660*/  STL.64 [R1+0xa0], R12 ;  /* 0x0000a00c01007387 */ /* 0x001fe40000100a00 */
[----:B------:R-:W-:Y:S02]  /*1e670*/  STL.64 [R1+0xa8], R14 ;  /* 0x0000a80e01007387 */ /* 0x000fe40000100a00 */
[----:B------:R-:W0:Y:S04]  /*1e680*/  LDSM.16.M88.4 R12, [R29+0xc000] ;  /* 0x00c000001d0c783b */ /* 0x000e280000000200 */
[----:B------:R-:W-:Y:S01]  /*1e690*/  STL.64 [R1+0x80], R4 ;  /* 0x0000800401007387 */ /* 0x000fe20000100a00 */
[----:B------:R-:W-:Y:S01]  /*1e6a0*/  STL.64 [R1+0x88], R6 ;  /* 0x0000880601007387 */ /* 0x000fe20000100a00 */
[----:B-1----:R-:W-:-:S02]  /*1e6b0*/  IMAD.MOV.U32 R17, RZ, RZ, R24 ;  /* 0x000000ffff117224 */ /* 0x002fc400078e0018 */
[----:B------:R-:W-:Y:S01]  /*1e6c0*/  IMAD.MOV.U32 R3, RZ, RZ, R25 ;  /* 0x000000ffff037224 */ /* 0x000fe200078e0019 */
[----:B0-----:R-:W-:Y:S01]  /*1e6d0*/  STL.64 [R1+0x2048], R14 ;  /* 0x0020480e01007387 */ /* 0x001fe20000100a00 */
[----:B------:R0:W-:Y:S03]  /*1e6e0*/  STL.64 [R1+0x2040], R12 ;  /* 0x0020400c01007387 */ /* 0x0001e60000100a00 */
[----:B0-----:R-:W2:Y:S01]  /*1e6f0*/  LDL.LU.64 R12, [R1+0x2b0] ;  /* 0x0002b000010c7983 */ /* 0x001ea20000300a00 */
[----:B------:R-:W2:Y:S02]  /*1e700*/  LDL.LU.64 R14, [R1+0x2b8] ;  /* 0x0002b800010e7983 */ /* 0x000ea40000300a00 */
[----:B------:R-:W-:Y:S02]  /*1e710*/  STL.64 [R1+0x90], R20 ;  /* 0x0000901401007387 */ /* 0x000fe40000100a00 */
[----:B------:R-:W-:Y:S01]  /*1e720*/  STL.64 [R1+0x98], R22 ;  /* 0x0000981601007387 */ /* 0x000fe20000100a00 */
[----:B------:R0:W-:Y:S04]  /*1e730*/  STL.64 [R1+0x2038], R20 ;  /* 0x0020381401007387 */ /* 0x0001e80000100a00 */
[----:B0-----:R-:W2:Y:S01]  /*1e740*/  LDL.64 R20, [R1+0xa0] ;  /* 0x0000a00001147983 */ /* 0x001ea20000100a00 */
[----:B------:R0:W-:Y:S02]  /*1e750*/  STL.64 [R1+0x50], R24 ;  /* 0x0000501801007387 */ /* 0x0001e40000100a00 */
[----:B------:R1:W-:Y:S01]  /*1e760*/  STL.64 [R1+0x58], R26 ;  /* 0x0000581a01007387 */ /* 0x0003e20000100a00 */
[----:B0-----:R-:W3:Y:S01]  /*1e770*/  LDL.LU.64 R24, [R1+0x2e0] ;  /* 0x0002e00001187983 */ /* 0x001ee20000300a00 */
[----:B-1----:R-:W4:Y:S02]  /*1e780*/  LDL.LU.64 R26, [R1+0x2e8] ;  /* 0x0002e800011a7983 */ /* 0x002f240000300a00 */
[----:B------:R-:W-:-:S02]  /*1e790*/  IMAD.MOV.U32 R2, RZ, RZ, R4 ;  /* 0x000000ffff027224 */ /* 0x000fc400078e0004 */
[----:B------:R-:W-:Y:S02]  /*1e7a0*/  IMAD.MOV.U32 R0, RZ, RZ, R5 ;  /* 0x000000ffff007224 */ /* 0x000fe400078e0005 */
[----:B------:R-:W0:Y:S01]  /*1e7b0*/  LDSM.16.M88.4 R4, [R29+0xb000] ;  /* 0x00b000001d04783b */ /* 0x000e220000000200 */
[----:B--2---:R-:W-:Y:S03]  /*1e7c0*/  HMMA.16816.F32.BF16 R12, R8, R20, R12 ;  /* 0x00000014080c723c */ /* 0x004fe6000004180c */
[----:B----4-:R-:W-:Y:S01]  /*1e7d0*/  STL.64 [R1+0x2020], R26 ;  /* 0x0020201a01007387 */ /* 0x010fe20000100a00 */
[----:B---3--:R1:W-:Y:S02]  /*1e7e0*/  STL.64 [R1+0x2018], R24 ;  /* 0x0020181801007387 */ /* 0x0083e40000100a00 */
[----:B-1----:R-:W-:Y:S02]  /*1e7f0*/  IMAD.MOV.U32 R24, RZ, RZ, R2 ;  /* 0x000000ffff187224 */ /* 0x002fe400078e0002 */
[----:B------:R-:W-:-:S05]  /*1e800*/  IMAD.MOV.U32 R25, RZ, RZ, R0 ;  /* 0x000000ffff197224 */ /* 0x000fca00078e0000 */
[----:B------:R1:W-:Y:S04]  /*1e810*/  STL.64 [R1+0x2030], R24 ;  /* 0x0020301801007387 */ /* 0x0003e80000100a00 */
[----:B-1----:R-:W2:Y:S01]  /*1e820*/  LDL.LU.64 R24, [R1+0x2a0] ;  /* 0x0002a00001187983 */ /* 0x002ea20000300a00 */
[----:B------:R-:W2:Y:S02]  /*1e830*/  LDL.LU.64 R26, [R1+0x2a8] ;  /* 0x0002a800011a7983 */ /* 0x000ea40000300a00 */
[----:B0-----:R-:W-:Y:S02]  /*1e840*/  STL.64 [R1+0x70], R4 ;  /* 0x0000700401007387 */ /* 0x001fe40000100a00 */
[----:B------:R-:W-:Y:S01]  /*1e850*/  STL.64 [R1+0x78], R6 ;  /* 0x0000780601007387 */ /* 0x000fe20000100a00 */
[----:B------:R0:W-:Y:S04]  /*1e860*/  STL.64 [R1+0x2028], R4 ;  /* 0x0020280401007387 */ /* 0x0001e80000100a00 */
[----:B0-----:R-:W3:Y:S01]  /*1e870*/  LDL.LU.64 R4, [R1+0x2f0] ;  /* 0x0002f00001047983 */ /* 0x001ee20000300a00 */
[----:B------:R-:W3:Y:S02]  /*1e880*/  LDL.LU.64 R6, [R1+0x2f8] ;  /* 0x0002f80001067983 */ /* 0x000ee40000300a00 */
[----:B------:R-:W-:Y:S02]  /*1e890*/  STL.64 [R1+0x130], R12 ;  /* 0x0001300c01007387 */ /* 0x000fe40000100a00 */
[----:B------:R0:W-:Y:S02]  /*1e8a0*/  STL.64 [R1+0x138], R14 ;  /* 0x0001380e01007387 */ /* 0x0001e40000100a00 */
[----:B0-----:R-:W4:Y:S01]  /*1e8b0*/  LDL.LU.64 R14, [R1+0x2048] ;  /* 0x00204800010e7983 */ /* 0x001f220000300a00 */
[----:B------:R-:W2:Y:S02]  /*1e8c0*/  LDL.LU.64 R12, [R1+0x2040] ;  /* 0x00204000010c7983 */ /* 0x000ea40000300a00 */
[----:B------:R-:W-:-:S02]  /*1e8d0*/  IMAD.MOV.U32 R28, RZ, RZ, R21 ;  /* 0x000000ffff1c7224 */ /* 0x000fc400078e0015 */
[----:B------:R-:W0:Y:S02]  /*1e8e0*/  LDSM.16.M88.4 R20, [R29+0xe000] ;  /* 0x00e000001d14783b */ /* 0x000e240000000200 */
[----:B0-----:R-:W-:Y:S02]  /*1e8f0*/  IMAD.MOV.U32 R2, RZ, RZ, R20 ;  /* 0x000000ffff027224 */ /* 0x001fe400078e0014 */
[----:B------:R-:W-:Y:S01]  /*1e900*/  IMAD.MOV.U32 R0, RZ, RZ, R21 ;  /* 0x000000ffff007224 */ /* 0x000fe200078e0015 */
[----:B--2---:R-:W-:Y:S01]  /*1e910*/  STL.64 [R1+0x60], R12 ;  /* 0x0000600c01007387 */ /* 0x004fe20000100a00 */
[----:B----4-:R-:W-:Y:S02]  /*1e920*/  STL.64 [R1+0x68], R14 ;  /* 0x0000680e01007387 */ /* 0x010fe40000100a00 */
[----:B------:R-:W2:Y:S02]  /*1e930*/  LDL R16, [R1+0xc58] ;  /* 0x000c580001107983 */ /* 0x000ea40000100800 */
[----:B------:R0:W-:Y:S01]  /*1e940*/  STL.64 [R1+0x40], R20 ;  /* 0x0000401401007387 */ /* 0x0001e20000100a00 */
[----:B------:R1:W-:Y:S04]  /*1e950*/  STL.64 [R1+0x48], R22 ;  /* 0x0000481601007387 */ /* 0x0003e80000100a00 */
[----:B0-----:R-:W1:Y:S02]  /*1e960*/  LDL.LU.64 R20, [R1+0x2038] ;  /* 0x0020380001147983 */ /* 0x001e640000300a00 */
[C---:B-1----:R-:W-:Y:S02]  /*1e970*/  HMMA.16816.F32.BF16 R20, R8.reuse, R20, R24 ;  /* 0x000000140814723c */ /* 0x042fe40000041818 */
[----:B------:R-:W0:Y:S11]  /*1e980*/  LDSM.16.M88.4 R24, [R29+0xf000] ;  /* 0x00f000001d18783b */ /* 0x000e360000000200 */
[----:B------:R-:W-:Y:S10]  /*1e990*/  @!UPT UIADD3 URZ, URZ, URZ, URZ ;  /* 0x0000003f3f3ff290 */ /* 0x000ff4000fffe03f */
[----:B------:R1:W-:Y:S01]  /*1e9a0*/  STL.64 [R1+0x120], R20 ;  /* 0x0001201401007387 */ /* 0x0003e20000100a00 */
[----:B------:R-:W-:Y:S03]  /*1e9b0*/  STL.64 [R1+0x128], R22 ;  /* 0x0001281601007387 */ /* 0x000fe60000100a00 */
[----:B0-----:R0:W-:Y:S01]  /*1e9c0*/  STL.64 [R1+0x30], R24 ;  /* 0x0000301801007387 */ /* 0x0011e20000100a00 */
[----:B-1----:R-:W-:Y:S02]  /*1e9d0*/  IMAD.MOV.U32 R21, RZ, RZ, R24 ;  /* 0x000000ffff157224 */ /* 0x002fe400078e0018 */
[----:B------:R3:W-:Y:S02]  /*1e9e0*/  STL.64 [R1+0x38], R26 ;  /* 0x0000381a01007387 */ /* 0x0007e40000100a00 */
[----:B------:R-:W-:Y:S02]  /*1e9f0*/  IMAD.MOV.U32 R20, RZ, RZ, R25 ;  /* 0x000000ffff147224 */ /* 0x000fe400078e0019 */
[----:B0-----:R-:W3:Y:S01]  /*1ea00*/  LDL.LU.64 R24, [R1+0x2030] ;  /* 0x0020300001187983 */ /* 0x001ee20000300a00 */
[----:B------:R-:W-:Y:S01]  /*1ea10*/  STL [R1+0x18c0], R29 ;  /* 0x0018c01d01007387 */ /* 0x000fe20000100800 */
[C---:B---3--:R-:W-:Y:S02]  /*1ea20*/  HMMA.16816.F32.BF16 R24, R8.reuse, R24, R4 ;  /* 0x000000180818723c */ /* 0x048fe40000041804 */
[----:B------:R-:W3:Y:S11]  /*1ea30*/  LDL.LU.64 R4, [R1+0x2028] ;  /* 0x0020280001047983 */ /* 0x000ef60000300a00 */
[----:B------:R-:W-:Y:S10]  /*1ea40*/  @!UPT UIADD3 URZ, URZ, URZ, URZ ;  /* 0x0000003f3f3ff290 */ /* 0x000ff4000fffe03f */
[----:B------:R-:W-:Y:S01]  /*1ea50*/  STL.64 [R1+0x110], R24 ;  /* 0x0001101801007387 */ /* 0x000fe20000100a00 */
[----:B------:R0:W-:Y:S03]  /*1ea60*/  STL.64 [R1+0x118], R26 ;  /* 0x0001181a01007387 */ /* 0x0001e60000100a00 */
[----:B0-----:R-:W3:Y:S01]  /*1ea70*/  LDL.LU.64 R26, [R1+0x2020] ;  /* 0x00202000011a7983 */ /* 0x001ee20000300a00 */
[----:B------:R-:W3:Y:S02]  /*1ea80*/  LDL.LU.64 R24, [R1+0x2018] ;  /* 0x0020180001187983 */ /* 0x000ee40000300a00 */
[----:B---3--:R-:W-:Y:S01]  /*1ea90*/  HMMA.16816.F32.BF16 R4, R8, R4, R24 ;  /* 0x000000040804723c */ /* 0x008fe20000041818 */
[----:B------:R-:W3:Y:S11]  /*1eaa0*/  LDL.LU R26, [R1+0x2014] ;  /* 0x00201400011a7983 */ /* 0x000ef60000300800 */
[----:B------:R-:W-:Y:S11]  /*1eab0*/  @!UPT UIADD3 URZ, URZ, URZ, URZ ;  /* 0x0000003f3f3ff290 */ /* 0x000ff6000fffe03f */
[----:B------:R-:W-:Y:S01]  /*1eac0*/  STL.64 [R1+0x100], R4 ;  /* 0x0001000401007387 */ /* 0x000fe20000100a00 */
[----:B------:R-:W-:Y:S03]  /*1ead0*/  STL.64 [R1+0x108], R6 ;  /* 0x0001080601007387 */ /* 0x000fe60000100a00 */
[----:B---3--:R-:W0:Y:S04]  /*1eae0*/  LDSM.16.MT88.4 R4, [R26+0x80] ;  /* 0x000080001a04783b */ /* 0x008e280000004200 */
[----:B0-----:R-:W-:Y:S01]  /*1eaf0*/  STL.64 [R1+0x2000], R6 ;  /* 0x0020000601007387 */ /* 0x001fe20000100a00 */
[----:B------:R-:W-:Y:S02]  /*1eb00*/  STL.64 [R1+0x1ff8], R4 ;  /* 0x001ff80401007387 */ /* 0x000fe40000100a00 */
[----:B------:R0:W-:Y:S02]  /*1eb10*/  STL [R1+0x1ff4], R26 ;  /* 0x001ff41a01007387 */ /* 0x0001e40000100800 */
[----:B------:R-:W3:Y:S01]  /*1eb20*/  LDL.LU.64 R24, [R1+0x260] ;  /* 0x0002600001187983 */ /* 0x000ee20000300a00 */
[----:B0-----:R-:W3:Y:S01]  /*1eb30*/  LDL.LU.64 R26, [R1+0x268] ;  /* 0x00026800011a7983 */ /* 0x001ee20000300a00 */
[----:B------:R-:W-:-:S05]  /*1eb40*/  IMAD.MOV.U32 R22, RZ, RZ, R13 ;  /* 0x000000ffff167224 */ /* 0x000fca00078e000d */
[----:B------:R-:W-:Y:S01]  /*1eb50*/  STL [R1+0x2010], R22 ;  /* 0x0020101601007387 */ /* 0x000fe20000100800 */
[----:B---3--:R-:W-:Y:S03]  /*1eb60*/  HMMA.16816.F32.BF16 R24, R8, R12, R24 ;  /* 0x0000000c0818723c */ /* 0x008fe60000041818 */
[----:B--2---:R-:W0:Y:S11]  /*1eb70*/  LDSM.16.MT88.4 R12, [R16] ;  /* 0x00000000100c783b */ /* 0x004e360000004200 */
[----:B------:R-:W-:Y:S09]  /*1eb80*/  @!UPT UIADD3 URZ, URZ, URZ, URZ ;  /* 0x0000003f3f3ff290 */ /* 0x000ff2000fffe03f */
[----:B------:R-:W-:Y:S01]  /*1eb90*/  STL.64 [R1+0xf0], R24 ;  /* 0x0000f01801007387 */ /* 0x000fe20000100a00 */
[----:B------:R-:W-:Y:S02]  /*1eba0*/  STL.64 [R1+0xf8], R26 ;  /* 0x0000f81a01007387 */ /* 0x000fe40000100a00 */
[----:B------:R1:W-:Y:S02]  /*1ebb0*/  STL.64 [R1+0x2008], R20 ;  /* 0x0020081401007387 */ /* 0x0003e40000100a00 */
[----:B-1----:R-:W2:Y:S01]  /*1ebc0*/  LDL.LU.64 R20, [R1+0x240] ;  /* 0x0002400001147983 */ /* 0x002ea20000300a00 */
[----:B------:R-:W2:Y:S02]  /*1ebd0*/  LDL.LU.64 R22, [R1+0x248] ;  /* 0x0002480001167983 */ /* 0x000ea40000300a00 */
[----:B------:R-:W-:Y:S02]  /*1ebe0*/  IMAD.MOV.U32 R4, RZ, RZ, R17 ;  /* 0x000000ffff047224 */ /* 0x000fe400078e0011 */
[----:B------:R-:W-:Y:S01]  /*1ebf0*/  IMAD.MOV.U32 R5, RZ, RZ, R3 ;  /* 0x000000ffff057224 */ /* 0x000fe200078e0003 */
[----:B------:R-:W1:Y:S04]  /*1ec00*/  LDSM.16.MT88.4 R16, [R16+0x80] ;  /* 0x000080001010783b */ /* 0x000e680000004200 */
[----:B------:R-:W3:Y:S01]  /*1ec10*/  LDL.LU.64 R24, [R1+0x280] ;  /* 0x0002800001187983 */ /* 0x000ee20000300a00 */
[----:B------:R-:W3:Y:S02]  /*1ec20*/  LDL.LU.64 R26, [R1+0x288] ;  /* 0x00028800011a7983 */ /* 0x000ee40000300a00 */
[----:B0-----:R-:W-:Y:S02]  /*1ec30*/  STL.64 [R1+0x1fa0], R14 ;  /* 0x001fa00e01007387 */ /* 0x001fe40000100a00 */
[----:B------:R0:W-:Y:S02]  /*1ec40*/  STL.64 [R1+0x1f98], R12 ;  /* 0x001f980c01007387 */ /* 0x0001e40000100a00 */
[----:B0-----:R-:W-:-:S02]  /*1ec50*/  IMAD.MOV.U32 R13, RZ, RZ, R0 ;  /* 0x000000ffff0d7224 */ /* 0x001fc400078e0000 */
[----:B------:R-:W-:Y:S01]  /*1ec60*/  IMAD.MOV.U32 R12, RZ, RZ, R2 ;  /* 0x000000ffff0c7224 */ /* 0x000fe200078e0002 */
[C---:B--2---:R-:W-:Y:S01]  /*1ec70*/  HMMA.16816.F32.BF16 R4, R8.reuse, R4, R20 ;  /* 0x000000040804723c */ /* 0x044fe20000041814 */
[----:B------:R-:W2:Y:S01]  /*1ec80*/  LDL.LU R22, [R1+0x2010] ;  /* 0x0020100001167983 */ /* 0x000ea20000300800 */
[----:B------:R-:W4:Y:S11]  /*1ec90*/  LDL.LU.64 R20, [R1+0x2008] ;  /* 0x0020080001147983 */ /* 0x000f360000300a00 */
[----:B------:R-:W-:Y:S11]  /*1eca0*/  @!UPT UIADD3 URZ, URZ, URZ, URZ ;  /* 0x0000003f3f3ff290 */ /* 0x000ff6000fffe03f */
[----:B------:R-:W-:Y:S02]  /*1ecb0*/  IMAD.MOV.U32 R0, RZ, RZ, R7 ;  /* 0x000000ffff007224 */ /* 0x000fe400078e0007 */
[----:B------:R-:W-:Y:S02]  /*1ecc0*/  IMAD.MOV.U32 R2, RZ, RZ, R6 ;  /* 0x000000ffff027224 */ /* 0x000fe400078e0006 */
[----:B------:R-:W-:Y:S02]  /*1ecd0*/  IMAD.MOV.U32 R3, RZ, RZ, R5 ;  /* 0x000000ffff037224 */ /* 0x000fe400078e0005 */
[----:B------:R-:W-:Y:S01]  /*1ece0*/  IMAD.MOV.U32 R29, RZ, RZ, R4 ;  /* 0x000000ffff1d7224 */ /* 0x000fe200078e0004 */
[----:B------:R-:W4:Y:S01]  /*1ecf0*/  LDL.LU.64 R6, [R1+0x2000] ;  /* 0x0020000001067983 */ /* 0x000f220000300a00 */
[----:B------:R-:W4:Y:S02]  /*1ed00*/  LDL.LU.64 R4, [R1+0x1ff8] ;  /* 0x001ff80001047983 */ /* 0x000f240000300a00 */
[----:B------:R-:W-:Y:S02]  /*1ed10*/  STL [R1+0x1e64], R0 ;  /* 0x001e640001007387 */ /* 0x000fe40000100800 */
[----:B------:R-:W-:Y:S01]  /*1ed20*/  STL [R1+0x1e60], R2 ;  /* 0x001e600201007387 */ /* 0x000fe20000100800 */
[----:B------:R-:W-:Y:S01]  /*1ed30*/  STL [R1+0x1e5c], R3 ;  /* 0x001e5c0301007387 */ /* 0x000fe20000100800 */
[----:B------:R-:W-:Y:S02]  /*1ed40*/  STL [R1+0x1e58], R29 ;  /* 0x001e581d01007387 */ /* 0x000fe40000100800 */
[----:B-1----:R-:W-:Y:S02]  /*1ed50*/  STL.64 [R1+0x1f38], R18 ;  /* 0x001f381201007387 */ /* 0x002fe40000100a00 */
[----:B------:R0:W-:Y:S02]  /*1ed60*/  STL.64 [R1+0x1f30], R16 ;  /* 0x001f301001007387 */ /* 0x0001e40000100a00 */
[----:B0-----:R-:W4:Y:S01]  /*1ed70*/  LDL.LU.64 R16, [R1+0x90] ;  /* 0x0000900001107983 */ /* 0x001f220000300a00 */
[----:B---3--:R-:W-:Y:S01]  /*1ed80*/  HMMA.16816.F32.BF16 R12, R8, R12, R24 ;  /* 0x0000000c080c723c */ /* 0x008fe20000041818 */
[----:B------:R-:W3:Y:S02]  /*1ed90*/  LDL.LU R26, [R1+0x1ff4] ;  /* 0x001ff400011a7983 */ /* 0x000ee40000300800 */
[----:B--2---:R-:W-:-:S05]  /*1eda0*/  IMAD.MOV.U32 R19, RZ, RZ, R22 ;  /* 0x000000ffff137224 */ /* 0x004fca00078e0016 */
[----:B------:R-:W-:Y:S11]  /*1edb0*/  STL [R1+0x1ff0], R19 ;  /* 0x001ff01301007387 */ /* 0x000ff60000100800 */
[----:B------:R-:W-:Y:S04]  /*1edc0*/  @!UPT UIADD3 URZ, URZ, URZ, URZ ;  /* 0x0000003f3f3ff290 */ /* 0x000fe8000fffe03f */
[----:B------:R0:W-:Y:S02]  /*1edd0*/  STL.64 [R1+0xd0], R12 ;  /* 0x0000d00c01007387 */ /* 0x0001e40000100a00 */
[----:B------:R-:W-:Y:S01]  /*1ede0*/  STL.64 [R1+0xd8], R14 ;  /* 0x0000d80e01007387 */ /* 0x000fe20000100a00 */
[----:B----4-:R1:W-:Y:S01]  /*1edf0*/  STL.64 [R1+0x1fe8], R16 ;  /* 0x001fe81001007387 */ /* 0x0103e20000100a00 */
[----:B0-----:R-:W2:Y:S02]  /*1ee00*/  LDL.LU.64 R12, [R1+0x70] ;  /* 0x00007000010c7983 */ /* 0x001ea40000300a00 */
[----:B-1----:R-:W-:Y:S02]  /*1ee10*/  IMAD.MOV.U32 R16, RZ, RZ, R21 ;  /* 0x000000ffff107224 */ /* 0x002fe400078e0015 */
[----:B------:R-:W-:Y:S02]  /*1ee20*/  IMAD.MOV.U32 R17, RZ, RZ, R20 ;  /* 0x000000ffff117224 */ /* 0x000fe400078e0014 */
[----:B---3--:R-:W0:Y:S04]  /*1ee30*/  LDSM.16.MT88.4 R20, [R26+0x1000] ;  /* 0x001000001a14783b */ /* 0x008e280000004200 */
[----:B--2---:R1:W-:Y:S04]  /*1ee40*/  STL.64 [R1+0x1fd8], R12 ;  /* 0x001fd80c01007387 */ /* 0x0043e80000100a00 */
[----:B-1----:R-:W2:Y:S01]  /*1ee50*/  LDL.LU.64 R12, [R1+0x1f0] ;  /* 0x0001f000010c7983 */ /* 0x002ea20000300a00 */
[----:B------:R-:W2:Y:S02]  /*1ee60*/  LDL.LU.64 R14, [R1+0x1f8] ;  /* 0x0001f800010e7983 */ /* 0x000ea40000300a00 */
[----:B0-----:R-:W-:Y:S02]  /*1ee70*/  STL [R1+0x1e7c], R20 ;  /* 0x001e7c1401007387 */ /* 0x001fe40000100800 */
[----:B------:R0:W-:Y:S01]  /*1ee80*/  STL [R1+0x1e78], R21 ;  /* 0x001e781501007387 */ /* 0x0001e20000100800 */
[----:B------:R-:W-:Y:S01]  /*1ee90*/  STL [R1+0x1e74], R22 ;  /* 0x001e741601007387 */ /* 0x000fe20000100800 */
[----:B------:R-:W-:Y:S03]  /*1eea0*/  STL [R1+0x1e70], R23 ;  /* 0x001e701701007387 */ /* 0x000fe60000100800 */
[----:B0-----:R-:W3:Y:S01]  /*1eeb0*/  LDL.LU.64 R20, [R1+0x80] ;  /* 0x0000800001147983 */ /* 0x001ee20000300a00 */
[----:B--2---:R-:W-:Y:S11]  /*1eec0*/  HMMA.16816.F32.BF16 R8, R8, R16, R12 ;  /* 0x000000100808723c */ /* 0x004ff6000004180c */
[----:B------:R-:W-:Y:S11]  /*1eed0*/  @!UPT UIADD3 URZ, URZ, URZ, URZ ;  /* 0x0000003f3f3ff290 */ /* 0x000ff6000fffe03f */
[----:B------:R-:W-:Y:S02]  /*1eee0*/  @!UPT UIADD3 URZ, URZ, URZ, URZ ;  /* 0x0000003f3f3ff290 */ /* 0x000fe4000fffe03f */
[----:B------:R-:W-:Y:S02]  /*1eef0*/  IMAD.MOV.U32 R0, RZ, RZ, R8 ;  /* 0x000000ffff007224 */ /* 0x000fe400078e0008 */
[----:B------:R-:W-:Y:S02]  /*1ef00*/  IMAD.MOV.U32 R2, RZ, RZ, R9 ;  /* 0x000000ffff027224 */ /* 0x000fe400078e0009 */
[----:B------:R-:W-:Y:S02]  /*1ef10*/  IMAD.MOV.U32 R3, RZ, RZ, R10 ;  /* 0x000000ffff037224 */ /* 0x000fe400078e000a */
[----:B------:R-:W-:Y:S02]  /*1ef20*/  IMAD.MOV.U32 R29, RZ, RZ, R11 ;  /* 0x000000ffff1d7224 */ /* 0x000fe400078e000b */
[----:B------:R-:W0:Y:S04]  /*1ef30*/  LDSM.16.MT88.4 R8, [R26+0x1080] ;  /* 0x001080001a08783b */ /* 0x000e280000004200 */
[----:B---3--:R1:W-:Y:S01]  /*1ef40*/  STL.64 [R1+0x1fe0], R20 ;  /* 0x001fe01401007387 */ /* 0x0083e20000100a00 */
[----:B------:R-:W2:Y:S02]  /*1ef50*/  LDL.LU.64 R16, [R1+0x300] ;  /* 0x0003000001107983 */ /* 0x000ea40000300a00 */
[----:B------:R-:W2:Y:S02]  /*1ef60*/  LDL.LU.64 R18, [R1+0x308] ;  /* 0x0003080001127983 */ /* 0x000ea40000300a00 */
[----:B------:R-:W-:Y:S01]  /*1ef70*/  STL [R1+0x1e84], R29 ;  /* 0x001e841d01007387 */ /* 0x000fe20000100800 */
[----:B------:R-:W-:Y:S01]  /*1ef80*/  STL [R1+0x1e80], R3 ;  /* 0x001e800301007387 */ /* 0x000fe20000100800 */
[----:B------:R-:W-:Y:S02]  /*1ef90*/  STL [R1+0x1e6c], R2 ;  /* 0x001e6c0201007387 */ /* 0x000fe40000100800 */
[----:B------:R-:W-:Y:S01]  /*1efa0*/  STL [R1+0x1e68], R0 ;  /* 0x001e680001007387 */ /* 0x000fe20000100800 */
[----:B-1----:R-:W3:Y:S01]  /*1efb0*/  LDL.LU.64 R20, [R1+0x2d0] ;  /* 0x0002d00001147983 */ /* 0x002ee20000300a00 */
[----:B------:R-:W3:Y:S02]  /*1efc0*/  LDL.LU.64 R22, [R1+0x2d8] ;  /* 0x0002d80001167983 */ /* 0x000ee40000300a00 */
[----:B------:R-:W4:Y:S02]  /*1efd0*/  LDL.LU.64 R12, [R1+0x2c0] ;  /* 0x0002c000010c7983 */ /* 0x000f240000300a00 */
[----:B------:R-:W4:Y:S01]  /*1efe0*/  LDL.LU.64 R14, [R1+0x2c8] ;  /* 0x0002c800010e7983 */ /* 0x000f220000300a00 */
[----:B------:R-:W2:Y:S01]  /*1eff0*/  LDL.LU.64 R24, [R1+0x1e0] ;  /* 0x0001e00001187983 */ /* 0x000ea20000300a00 */
[----:B------:R-:W2:Y:S03]  /*1f000*/  LDL.LU.64 R26, [R1+0x1e8] ;  /* 0x0001e800011a7983 */ /* 0x000ea60000300a00 */
[----:B0-----:R-:W-:Y:S01]  /*1f010*/  STL.64 [R1+0x1e00], R10 ;  /* 0x001e000a01007387 */ /* 0x001fe20000100a00 */
[----:B------:R0:W-:Y:S03]  /*1f020*/  STL.64 [R1+0x1df8], R8 ;  /* 0x001df80801007387 */ /* 0x0001e60000100a00 */
[----:B0-----:R-:W2:Y:S01]  /*1f030*/  LDL.LU.64 R8, [R1+0x30] ;  /* 0x0000300001087983 */ /* 0x001ea20000300a00 */
[----:B------:R-:W2:Y:S03]  /*1f040*/  LDL.LU.64 R10, [R1+0x38] ;  /* 0x00003800010a7983 */ /* 0x000ea60000300a00 */
[----:B--2---:R-:W-:Y:S01]  /*1f050*/  STL.64 [R1+0x1fb0], R10 ;  /* 0x001fb00a01007387 */ /* 0x004fe20000100a00 */
[----:B------:R0:W-:Y:S03]  /*1f060*/  STL.64 [R1+0x1fa8], R8 ;  /* 0x001fa80801007387 */ /* 0x0001e60000100a00 */
[----:B0-----:R-:W2:Y:S01]  /*1f070*/  LDL R8, [R1+0xa0] ;  /* 0x0000a00001087983 */ /* 0x001ea20000100800 */
[----:B------:R-:W-:-:S07]  /*1f080*/  IMAD.MOV.U32 R9, RZ, RZ, R28 ;  /* 0x000000ffff097224 */ /* 0x000fce00078e001c */
[C---:B--2---:R-:W-:Y:S01]  /*1f090*/  HMMA.16816.F32.BF16 R8, R4.reuse, R8, R16 ;  /* 0x000000080408723c */ /* 0x044fe20000041810 */
[----:B------:R-:W2:Y:S01]  /*1f0a0*/  LDL.LU R19, [R1+0x1ff0] ;  /* 0x001ff00001137983 */ /* 0x000ea20000300800 */
[----:B------:R-:W3:Y:S11]  /*1f0b0*/  LDL.LU.64 R16, [R1+0x1fe8] ;  /* 0x001fe80001107983 */ /* 0x000ef60000300a00 */
[----:B------:R-:W-:Y:S10]  /*1f0c0*/  @!UPT UIADD3 URZ, URZ, URZ, URZ ;  /* 0x0000003f3f3ff290 */ /* 0x000ff4000fffe03f */
[----:B------:R0:W-:Y:S01]  /*1f0d0*/  STL.64 [R1+0x20], R8 ;  /* 0x0000200801007387 */ /* 0x0001e20000100a00 */
[----:B------:R-:W-:Y:S03]  /*1f0e0*/  STL [R1+0x28], R10 ;  /* 0x0000280a01007387 */ /* 0x000fe60000100800 */
[----:B0-----:R-:W2:Y:S04]  /*1f0f0*/  LDL R8, [R1+0x50] ;  /* 0x0000500001087983 */ /* 0x001ea80000100800 */
[----:B------:R-:W2:Y:S01]  /*1f100*/  LDL R9, [R1+0x54] ;  /* 0x0000540001097983 */ /* 0x000ea20000100800 */
[C---:B---3--:R-:W-:Y:S03]  /*1f110*/  HMMA.16816.F32.BF16 R20, R4.reuse, R16, R20 ;  /* 0x000000100414723c */ /* 0x048fe60000041814 */
[----:B--2---:R0:W-:Y:S04]  /*1f120*/  STL.64 [R1+0x1fc8], R8 ;  /* 0x001fc80801007387 */ /* 0x0041e80000100a00 */
[----:B0-----:R-:W2:Y:S11]  /*1f130*/  LDL R8, [R1+0x60] ;  /* 0x0000600001087983 */ /* 0x001eb60000100800 */
[----:B------:R-:W-:Y:S05]  /*1f140*/  @!UPT UIADD3 URZ, URZ, URZ, URZ ;  /* 0x0000003f3f3ff290 */ /* 0x000fea000fffe03f */
[----:B------:R0:W-:Y:S02]  /*1f150*/  STL.64 [R1+0x10], R20 ;  /* 0x0000101401007387 */ /* 0x0001e40000100a00 */
[----:B------:R1:W-:Y:S01]  /*1f160*/  STL.64 [R1+0x18], R22 ;  /* 0x0000181601007387 */ /* 0x0003e20000100a00 */
[----:B0-----:R-:W4:Y:S02]  /*1f170*/  LDL.LU.64 R20, [R1+0x1fe0] ;  /* 0x001fe00001147983 */ /* 0x001f240000300a00 */
[----:B----4-:R-:W-:Y:S11]  /*1f180*/  HMMA.16816.F32.BF16 R12, R4, R20, R12 ;  /* 0x00000014040c723c */ /* 0x010ff6000004180c */
[----:B------:R-:W-:Y:S11]  /*1f190*/  @!UPT UIADD3 URZ, URZ, URZ, URZ ;  /* 0x0000003f3f3ff290 */ /* 0x000ff6000fffe03f */
[----:B------:R-:W-:Y:S02]  /*1f1a0*/  @!UPT UIADD3 URZ, URZ, URZ, URZ ;  /* 0x0000003f3f3ff290 */ /* 0x000fe4000fffe03f */
[----:B-1----:R-:W-:Y:S02]  /*1f1b0*/  IMAD.MOV.U32 R22, RZ, RZ, R12 ;  /* 0x000000ffff167224 */ /* 0x002fe400078e000c */
[----:B------:R-:W-:Y:S02]  /*1f1c0*/  IMAD.MOV.U32 R23, RZ, RZ, R13 ;  /* 0x000000ffff177224 */ /* 0x000fe400078e000d */
[----:B------:R-:W3:Y:S01]  /*1f1d0*/  LDL.LU.64 R12, [R1+0x1fd8] ;  /* 0x001fd800010c7983 */ /* 0x000ee20000300a00 */
[----:B------:R-:W-:Y:S02]  /*1f1e0*/  IMAD.MOV.U32 R10, RZ, RZ, R20 ;  /* 0x000000ffff0a7224 */ /* 0x000fe400078e0014 */
[----:B------:R-:W-:Y:S02]  /*1f1f0*/  IMAD.MOV.U32 R3, RZ, RZ, R21 ;  /* 0x000000ffff037224 */ /* 0x000fe400078e0015 */
[----:B------:R0:W-:Y:S01]  /*1f200*/  STL.64 [R1+0x1fd0], R22 ;  /* 0x001fd01601007387 */ /* 0x0001e20000100a00 */
[----:B------:R-:W2:Y:S01]  /*1f210*/  LDL.LU.64 R20, [R1+0x1d0] ;  /* 0x0001d00001147983 */ /* 0x000ea20000300a00 */
[----:B------:R-:W-:-:S03]  /*1f220*/  IMAD.MOV.U32 R9, RZ, RZ, R19 ;  /* 0x000000ffff097224 */ /* 0x000fc600078e0013 */
[----:B0-----:R-:W2:Y:S01]  /*1f230*/  LDL.LU.64 R22, [R1+0x1d8] ;  /* 0x0001d80001167983 */ /* 0x001ea20000300a00 */
[----:B------:R-:W-:Y:S02]  /*1f240*/  IMAD.MOV.U32 R2, RZ, RZ, R14 ;  /* 0x000000ffff027224 */ /* 0x000fe400078e000e */
[----:B------:R-:W-:Y:S01]  /*1f250*/  IMAD.MOV.U32 R0, RZ, RZ, R15 ;  /* 0x000000ffff007224 */ /* 0x000fe200078e000f */
[----:B---3--:R-:W-:Y:S01]  /*1f260*/  HMMA.16816.F32.BF16 R24, R4, R12, R24 ;  /* 0x0000000c0418723c */ /* 0x008fe20000041818 */
[----:B------:R-:W-:Y:S02]  /*1f270*/  IMAD.MOV.U32 R19, RZ, RZ, R12 ;  /* 0x000000ffff137224 */ /* 0x000fe400078e000c */
[----:B------:R-:W-:-:S05]  /*1f280*/  IMAD.MOV.U32 R18, RZ, RZ, R13 ;  /* 0x000000ffff127224 */ /* 0x000fca00078e000d */
[----:B------:R-:W-:Y:S01]  /*1f290*/  STL.64 [R1+0x1fc0], R18 ;  /* 0x001fc01201007387 */ /* 0x000fe20000100a00 */
[----:B------:R0:W-:Y:S03]  /*1f2a0*/  STL.64 [R1+0x1fb8], R16 ;  /* 0x001fb81001007387 */ /* 0x0001e60000100a00 */
[----:B0-----:R-:W3:Y:S01]  /*1f2b0*/  LDL.LU.64 R16, [R1+0x1c0] ;  /* 0x0001c00001107983 */ /* 0x001ee20000300a00 */
[----:B------:R-:W3:Y:S02]  /*1f2c0*/  LDL.LU.64 R18, [R1+0x1c8] ;  /* 0x0001c80001127983 */ /* 0x000ee40000300a00 */
[----:B------:R-:W4:Y:S02]  /*1f2d0*/  LDL.LU.64 R12, [R1+0x170] ;  /* 0x00017000010c7983 */ /* 0x000f240000300a00 */
[----:B------:R-:W4:Y:S06]  /*1f2e0*/  LDL.LU.64 R14, [R1+0x178] ;  /* 0x00017800010e7983 */ /* 0x000f2c0000300a00 */
[----:B------:R0:W-:Y:S01]  /*1f2f0*/  STL.64 [R1+0x1db0], R26 ;  /* 0x001db01a01007387 */ /* 0x0001e20000100a00 */
[----:B------:R1:W-:Y:S03]  /*1f300*/  STL.64 [R1+0x1da8], R24 ;  /* 0x001da81801007387 */ /* 0x0003e60000100a00 */
[----:B0-----:R-:W3:Y:S04]  /*1f310*/  LDL R26, [R1+0x88] ;  /* 0x00008800011a7983 */ /* 0x001ee80000100800 */
[----:B------:R-:W3:Y:S01]  /*1f320*/  LDL R27, [R1+0x8c] ;  /* 0x00008c00011b7983 */ /* 0x000ee20000100800 */
[----:B------:R-:W-:-:S02]  /*1f330*/  IMAD.MOV.U32 R28, RZ, RZ, R11 ;  /* 0x000000ffff1c7224 */ /* 0x000fc400078e000b */
[----:B-1----:R-:W-:Y:S02]  /*1f340*/  IMAD.MOV.U32 R24, RZ, RZ, R10 ;  /* 0x000000ffff187224 */ /* 0x002fe400078e000a */
[----:B--2---:R-:W-:Y:S01]  /*1f350*/  HMMA.16816.F32.BF16 R8, R4, R8, R20 ;  /* 0x000000080408723c */ /* 0x004fe20000041814 */
[----:B------:R-:W-:Y:S11]  /*1f360*/  IMAD.MOV.U32 R25, RZ, RZ, R3 ;  /* 0x000000ffff197224 */ /* 0x000ff600078e0003 */
[----:B------:R-:W-:Y:S11]  /*1f370*/  @!UPT UIADD3 URZ, URZ, URZ, URZ ;  /* 0x0000003f3f3ff290 */ /* 0x000ff6000fffe03f */
[----:B------:R-:W-:Y:S01]  /*1f380*/  @!UPT UIADD3 URZ, URZ, URZ, URZ ;  /* 0x0000003f3f3ff290 */ /* 0x000fe2000fffe03f */
[----:B------:R-:W-:Y:S02]  /*1f390*/  IMAD.MOV.U32 R29, RZ, RZ, R8 ;  /* 0x000000ffff1d7224 */ /* 0x000fe400078e0008 */
[----:B------:R-:W-:Y:S01]  /*1f3a0*/  IMAD.MOV.U32 R3, RZ, RZ, R9 ;  /* 0x000000ffff037224 */ /* 0x000fe200078e0009 */
[----:B---3--:R-:W-:Y:S01]  /*1f3b0*/  STL.64 [R1+0x1f90], R26 ;  /* 0x001f901a01007387 */ /* 0x008fe20000100a00 */
[----:B------:R0:W-:Y:S03]  /*1f3c0*/  STL.64 [R1+0x1f88], R24 ;  /* 0x001f881801007387 */ /* 0x0001e60000100a00 */
[----:B0-----:R-:W2:Y:S01]  /*1f3d0*/  LDL.LU.64 R24, [R1+0x190] ;  /* 0x0001900001187983 */ /* 0x001ea20000300a00 */
[----:B------:R-:W2:Y:S02]  /*1f3e0*/  LDL.LU.64 R26, [R1+0x198] ;  /* 0x00019800011a7983 */ /* 0x000ea40000300a00 */
[----:B------:R-:W3:Y:S02]  /*1f3f0*/  LDL.LU.64 R22, [R1+0x1fd0] ;  /* 0x001fd00001167983 */ /* 0x000ee40000300a00 */
[----:B------:R-:W2:Y:S02]  /*1f400*/  LDL.LU.64 R8, [R1+0x1fc8] ;  /* 0x001fc80001087983 */ /* 0x000ea40000300a00 */
[----:B------:R-:W-:-:S02]  /*1f410*/  IMAD.MOV.U32 R20, RZ, RZ, R10 ;  /* 0x000000ffff147224 */ /* 0x000fc400078e000a */
[----:B------:R-:W-:Y:S02]  /*1f420*/  IMAD.MOV.U32 R21, RZ, RZ, R11 ;  /* 0x000000ffff157224 */ /* 0x000fe400078e000b */
[C---:B--2---:R-:W-:Y:S01]  /*1f430*/  HMMA.16816.F32.BF16 R8, R4.reuse, R8, R16 ;  /* 0x000000080408723c */ /* 0x044fe20000041810 */
[----:B---3--:R-:W-:Y:S02]  /*1f440*/  STL.64 [R1+0x1e90], R22 ;  /* 0x001e901601007387 */ /* 0x008fe40000100a00 */
[----:B------:R0:W-:Y:S02]  /*1f450*/  STL.64 [R1+0x1e88], R20 ;  /* 0x001e881401007387 */ /* 0x0001e40000100a00 */
[----:B0-----:R-:W4:Y:S04]  /*1f460*/  LDL R20, [R1+0x40] ;  /* 0x0000400001147983 */ /* 0x001f280000100800 */
[----:B------:R-:W4:Y:S01]  /*1f470*/  LDL R21, [R1+0x44] ;  /* 0x0000440001157983 */ /* 0x000f220000100800 */
[----:B------:R-:W2:Y:S02]  /*1f480*/  LDL.LU.64 R18, [R1+0x1fc0] ;  /* 0x001fc00001127983 */ /* 0x000ea40000300a00 */
[----:B------:R-:W3:Y:S11]  /*1f490*/  LDL.LU.64 R16, [R1+0x1fb8] ;  /* 0x001fb80001107983 */ /* 0x000ef60000300a00 */
[----:B------:R-:W-:Y:S01]  /*1f4a0*/  STL.64 [R1+0x140], R8 ;  /* 0x0001400801007387 */ /* 0x000fe20000100a00 */
[----:B------:R0:W-:Y:S03]  /*1f4b0*/  STL.64 [R1+0x148], R10 ;  /* 0x0001480a01007387 */ /* 0x0001e60000100a00 */
[----:B0-----:R-:W2:Y:S01]  /*1f4c0*/  LDL.LU.64 R10, [R1+0x1fb0] ;  /* 0x001fb000010a7983 */ /* 0x001ea20000300a00 */
[----:B------:R-:W2:Y:S01]  /*1f4d0*/  LDL.LU.64 R8, [R1+0x1fa8] ;  /* 0x001fa80001087983 */ /* 0x000ea20000300a00 */
[C---:B----4-:R-:W-:Y:S02]  /*1f4e0*/  HMMA.16816.F32.BF16 R20, R4.reuse, R20, R12 ;  /* 0x000000140414723c */ /* 0x050fe4000004180c */
[----:B------:R-:W3:Y:S01]  /*1f4f0*/  LDL.LU.64 R14, [R1+0x1fa0] ;  /* 0x001fa000010e7983 */ /* 0x000ee20000300a00 */
[----:B------:R-:W3:Y:S05]  /*1f500*/  LDL.LU.64 R12, [R1+0x1f98] ;  /* 0x001f9800010c7983 */ /* 0x000eea0000300a00 */
[----:B--2---:R-:W-:Y:S11]  /*1f510*/  HMMA.16816.F32.BF16 R4, R4, R8, R24 ;  /* 0x000000080404723c */ /* 0x004ff60000041818 */
[----:B------:R-:W-:Y:S04]  /*1f520*/  @!UPT UIADD3 URZ, URZ, URZ, URZ ;  /* 0x0000003f3f3ff290 */ /* 0x000fe8000fffe03f */
[----:B------:R0:W-:Y:S01]  /*1f530*/  STL.64 [R1+0x170], R20 ;  /* 0x0001701401007387 */ /* 0x0001e20000100a00 */
[----:B------:R1:W-:Y:S03]  /*1f540*/  STL.64 [R1+0x178], R22 ;  /* 0x0001781601007387 */ /* 0x0003e60000100a00 */
[----:B0-----:R-:W2:Y:S01]  /*1f550*/  LDL.LU.64 R20, [R1+0x340] ;  /* 0x0003400001147983 */ /* 0x001ea20000300a00 */
[----:B-1----:R-:W2:Y:S03]  /*1f560*/  LDL.LU.64 R22, [R1+0x348] ;  /* 0x0003480001167983 */ /* 0x002ea60000300a00 */
[----:B------:R-:W-:Y:S01]  /*1f570*/  STL.64 [R1+0x190], R4 ;  /* 0x0001900401007387 */ /* 0x000fe20000100a00 */
[----:B------:R-:W-:Y:S02]  /*1f580*/  STL.64 [R1+0x198], R6 ;  /* 0x0001980601007387 */ /* 0x000fe40000100a00 */
[----:B------:R-:W3:Y:S02]  /*1f590*/  LDL.LU.64 R24, [R1+0x330] ;  /* 0x0003300001187983 */ /* 0x000ee40000300a00 */
[----:B------:R-:W3:Y:S01]  /*1f5a0*/  LDL.LU.64 R26, [R1+0x338] ;  /* 0x00033800011a7983 */ /* 0x000ee20000300a00 */
[----:B------:R-:W-:Y:S01]  /*1f5b0*/  STL.64 [R1+0x1f48], R10 ;  /* 0x001f480a01007387 */ /* 0x000fe20000100a00 */
[----:B------:R0:W-:Y:S03]  /*1f5c0*/  STL.64 [R1+0x1f40], R8 ;  /* 0x001f400801007387 */ /* 0x0001e60000100a00 */
[----:B0-----:R-:W4:Y:S04]  /*1f5d0*/  LDL.LU.64 R8, [R1+0x40] ;  /* 0x0000400001087983 */ /* 0x001f280000300a00 */
[----:B----4-:R0:W-:Y:S04]  /*1f5e0*/  STL.64 [R1+0x1f60], R8 ;  /* 0x001f600801007387 */ /* 0x0101e80000100a00 */
[----:B0-----:R-:W4:Y:S04]  /*1f5f0*/  LDL.LU.64 R8, [R1+0x50] ;  /* 0x0000500001087983 */ /* 0x001f280000300a00 */
[----:B----4-:R0:W-:Y:S04]  /*1f600*/  STL.64 [R1+0x1f68], R8 ;  /* 0x001f680801007387 */ /* 0x0101e80000100a00 */
[----:B0-----:R-:W4:Y:S04]  /*1f610*/  LDL.LU.64 R8, [R1+0x60] ;  /* 0x0000600001087983 */ /* 0x001f280000300a00 */
[----:B----4-:R0:W-:Y:S04]  /*1f620*/  STL.64 [R1+0x1f70], R8 ;  /* 0x001f700801007387 */ /* 0x0101e80000100a00 */
[----:B0-----:R-:W2:Y:S01]  /*1f630*/  LDL.LU.64 R8, [R1+0xa0] ;  /* 0x0000a00001087983 */ /* 0x001ea20000300a00 */
[----:B------:R-:W4:Y:S02]  /*1f640*/  LDL R6, [R1+0x78] ;  /* 0x0000780001067983 */ /* 0x000f240000100800 */
[----:B------:R-:W4:Y:S01]  /*1f650*/  LDL R7, [R1+0x7c] ;  /* 0x00007c0001077983 */ /* 0x000f220000100800 */
[----:B---3--:R-:W-:Y:S01]  /*1f660*/  HMMA.16816.F32.BF16 R24, R12, R16, R24 ;  /* 0x000000100c18723c */ /* 0x008fe20000041818 */
[----:B------:R-:W-:-:S02]  /*1f670*/  IMAD.MOV.U32 R4, RZ, RZ, R19 ;  /* 0x000000ffff047224 */ /* 0x000fc400078e0013 */
[----:B------:R-:W-:-:S05]  /*1f680*/  IMAD.MOV.U32 R5, RZ, RZ, R18 ;  /* 0x000000ffff057224 */ /* 0x000fca00078e0012 */
[----:B--2---:R-:W-:Y:S01]  /*1f690*/  HMMA.16816.F32.BF16 R20, R12, R8, R20 ;  /* 0x000000080c14723c */ /* 0x004fe20000041814 */
[----:B----4-:R-:W-:Y:S01]  /*1f6a0*/  STL.64 [R1+0x1f80], R6 ;  /* 0x001f800601007387 */ /* 0x010fe20000100a00 */
[----:B------:R0:W-:Y:S03]  /*1f6b0*/  STL.64 [R1+0x1f78], R4 ;  /* 0x001f780401007387 */ /* 0x0001e60000100a00 */
[----:B0-----:R-:W2:Y:S01]  /*1f6c0*/  LDL.LU.64 R4, [R1+0x320] ;  /* 0x0003200001047983 */ /* 0x001ea20000300a00 */
[----:B------:R-:W2:Y:S11]  /*1f6d0*/  LDL.LU.64 R6, [R1+0x328] ;  /* 0x0003280001067983 */ /* 0x000eb60000300a00 */
[----:B------:R-:W-:Y:S06]  /*1f6e0*/  @!UPT UIADD3 URZ, URZ, URZ, URZ ;  /* 0x0000003f3f3ff290 */ /* 0x000fec000fffe03f */
[----:B------:R0:W-:Y:S01]  /*1f6f0*/  STL.64 [R1+0x1c0], R20 ;  /* 0x0001c01401007387 */ /* 0x0001e20000100a00 */
[----:B------:R-:W-:Y:S02]  /*1f700*/  STL.64 [R1+0x1c8], R22 ;  /* 0x0001c81601007387 */ /* 0x000fe40000100a00 */
[----:B0-----:R-:W-:Y:S02]  /*1f710*/  IMAD.MOV.U32 R21, RZ, RZ, R8 ;  /* 0x000000ffff157224 */ /* 0x001fe400078e0008 */
[----:B------:R-:W-:Y:S02]  /*1f720*/  IMAD.MOV.U32 R20, RZ, RZ, R9 ;  /* 0x000000ffff147224 */ /* 0x000fe400078e0009 */
[----:B------:R-:W3:Y:S01]  /*1f730*/  LDL.LU.64 R8, [R1+0x310] ;  /* 0x0003100001087983 */ /* 0x000ee20000300a00 */
[----:B------:R-:W3:Y:S02]  /*1f740*/  LDL.LU.64 R10, [R1+0x318] ;  /* 0x00031800010a7983 */ /* 0x000ee40000300a00 */
[----:B------:R-:W-:Y:S02]  /*1f750*/  STL.64 [R1+0x1d0], R24 ;  /* 0x0001d01801007387 */ /* 0x000fe40000100a00 */
[----:B------:R0:W-:Y:S02]  /*1f760*/  STL.64 [R1+0x1d8], R26 ;  /* 0x0001d81a01007387 */ /* 0x0001e40000100a00 */
[----:B0-----:R-:W4:Y:S01]  /*1f770*/  LDL.LU.64 R26, [R1+0x1f90] ;  /* 0x001f9000011a7983 */ /* 0x001f220000300a00 */
[----:B------:R-:W2:Y:S02]  /*1f780*/  LDL.LU.64 R24, [R1+0x1f88] ;  /* 0x001f880001187983 */ /* 0x000ea40000300a00 */
[----:B------:R-:W-:-:S02]  /*1f790*/  IMAD.MOV.U32 R23, RZ, RZ, R16 ;  /* 0x000000ffff177224 */ /* 0x000fc400078e0010 */
[----:B------:R-:W-:-:S05]  /*1f7a0*/  IMAD.MOV.U32 R22, RZ, RZ, R17 ;  /* 0x000000ffff167224 */ /* 0x000fca00078e0011 */
[----:B------:R-:W-:Y:S01]  /*1f7b0*/  STL.64 [R1+0x1f58], R22 ;  /* 0x001f581601007387 */ /* 0x000fe20000100a00 */
[----:B------:R0:W-:Y:S03]  /*1f7c0*/  STL.64 [R1+0x1f50], R20 ;  /* 0x001f501401007387 */ /* 0x0001e60000100a00 */
[----:B0-----:R-:W3:Y:S01]  /*1f7d0*/  LDL.LU.64 R20, [R1+0x220] ;  /* 0x0002200001147983 */ /* 0x001ee20000300a00 */
[----:B------:R-:W3:Y:S02]  /*1f7e0*/  LDL.LU.64 R22, [R1+0x228] ;  /* 0x0002280001167983 */ /* 0x000ee40000300a00 */
[----:B------:R-:W3:Y:S02]  /*1f7f0*/  LDL.LU.64 R16, [R1+0x210] ;  /* 0x0002100001107983 */ /* 0x000ee40000300a00 */
[----:B------:R-:W3:Y:S01]  /*1f800*/  LDL.LU.64 R18, [R1+0x218] ;  /* 0x0002180001127983 */ /* 0x000ee20000300a00 */
[C---:B--2---:R-:W-:Y:S11]  /*1f810*/  HMMA.16816.F32.BF16 R4, R12.reuse, R24, R4 ;  /* 0x000000180c04723c */ /* 0x044ff60000041804 */
[----:B------:R-:W-:Y:S11]  /*1f820*/  @!UPT UIADD3 URZ, URZ, URZ, URZ ;  /* 0x0000003f3f3ff290 */ /* 0x000ff6000fffe03f */
[----:B------:R-:W-:Y:S01]  /*1f830*/  @!UPT UIADD3 URZ, URZ, URZ, URZ ;  /* 0x0000003f3f3ff290 */ /* 0x000fe2000fffe03f */
[----:B------:R-:W-:Y:S01]  /*1f840*/  STL.64 [R1+0x1e0], R4 ;  /* 0x0001e00401007387 */ /* 0x000fe20000100a00 */
[----:B------:R0:W-:Y:S03]  /*1f850*/  STL.64 [R1+0x1e8], R6 ;  /* 0x0001e80601007387 */ /* 0x0001e60000100a00 */
[----:B0-----:R-:W2:Y:S01]  /*1f860*/  LDL.LU.64 R6, [R1+0x1f80] ;  /* 0x001f800001067983 */ /* 0x001ea20000300a00 */
[----:B------:R-:W3:Y:S02]  /*1f870*/  LDL.LU.64 R4, [R1+0x1f78] ;  /* 0x001f780001047983 */ /* 0x000ee40000300a00 */
[----:B----4-:R-:W-:Y:S02]  /*1f880*/  STL.64 [R1+0x1f00], R26 ;  /* 0x001f001a01007387 */ /* 0x010fe40000100a00 */
[----:B------:R0:W-:Y:S02]  /*1f890*/  STL.64 [R1+0x1ef8], R24 ;  /* 0x001ef81801007387 */ /* 0x0001e40000100a00 */
[----:B0-----:R-:W4:Y:S01]  /*1f8a0*/  LDL.LU.64 R24, [R1+0x200] ;  /* 0x0002000001187983 */ /* 0x001f220000300a00 */
[----:B------:R-:W4:Y:S01]  /*1f8b0*/  LDL.LU.64 R26, [R1+0x208] ;  /* 0x00020800011a7983 */ /* 0x000f220000300a00 */
[C---:B---3--:R-:W-:Y:S11]  /*1f8c0*/  HMMA.16816.F32.BF16 R8, R12.reuse, R4, R8 ;  /* 0x000000040c08723c */ /* 0x048ff60000041808 */
[----:B------:R-:W-:Y:S11]  /*1f8d0*/  @!UPT UIADD3 URZ, URZ, URZ, URZ ;  /* 0x0000003f3f3ff290 */ /* 0x000ff6000fffe03f */
[----:B------:R-:W-:Y:S01]  /*1f8e0*/  @!UPT UIADD3 URZ, URZ, URZ, URZ ;  /* 0x0000003f3f3ff290 */ /* 0x000fe2000fffe03f */
[----:B------:R0:W-:Y:S01]  /*1f8f0*/  STL.64 [R1+0x1f0], R8 ;  /* 0x0001f00801007387 */ /* 0x0001e20000100a00 */
[----:B------:R-:W-:Y:S03]  /*1f900*/  STL.64 [R1+0x1f8], R10 ;  /* 0x0001f80a01007387 */ /* 0x000fe60000100a00 */
[----:B0-----:R-:W4:Y:S01]  /*1f910*/  LDL.LU.64 R8, [R1+0x1f70] ;  /* 0x001f700001087983 */ /* 0x001f220000300a00 */
[----:B--2---:R-:W-:Y:S02]  /*1f920*/  STL.64 [R1+0x1ef0], R6 ;  /* 0x001ef00601007387 */ /* 0x004fe40000100a00 */
[----:B------:R0:W-:Y:S02]  /*1f930*/  STL.64 [R1+0x1ee8], R4 ;  /* 0x001ee80401007387 */ /* 0x0001e40000100a00 */
[----:B0-----:R-:W2:Y:S01]  /*1f940*/  LDL.LU.64 R4, [R1+0x230] ;  /* 0x0002300001047983 */ /* 0x001ea20000300a00 */
[----:B------:R-:W2:Y:S01]  /*1f950*/  LDL.LU.64 R6, [R1+0x238] ;  /* 0x0002380001067983 */ /* 0x000ea20000300a00 */
[C---:B----4-:R-:W-:Y:S11]  /*1f960*/  HMMA.16816.F32.BF16 R24, R12.reuse, R8, R24 ;  /* 0x000000080c18723c */ /* 0x050ff60000041818 */
[----:B------:R-:W-:Y:S11]  /*1f970*/  @!UPT UIADD3 URZ, URZ, URZ, URZ ;  /* 0x0000003f3f3ff290 */ /* 0x000ff6000fffe03f */
[----:B------:R-:W-:Y:S01]  /*1f980*/  @!UPT UIADD3 URZ, URZ, URZ, URZ ;  /* 0x0000003f3f3ff290 */ /* 0x000fe2000fffe03f */
[----:B------:R-:W-:Y:S01]  /*1f990*/  STL.64 [R1+0x200], R24 ;  /* 0x0002001801007387 */ /* 0x000fe20000100a00 */
[----:B------:R0:W-:Y:S02]  /*1f9a0*/  STL.64 [R1+0x208], R26 ;  /* 0x0002081a01007387 */ /* 0x0001e40000100a00 */
[----:B0-----:R-:W-:Y:S02]  /*1f9b0*/  IMAD.MOV.U32 R27, RZ, RZ, R8 ;  /* 0x000000ffff1b7224 */ /* 0x001fe400078e0008 */
[----:B------:R-:W-:Y:S02]  /*1f9c0*/  IMAD.MOV.U32 R26, RZ, RZ, R9 ;  /* 0x000000ffff1a7224 */ /* 0x000fe400078e0009 */
[----:B------:R-:W2:Y:S02]  /*1f9d0*/  LDL.LU.64 R8, [R1+0x1f68] ;  /* 0x001f680001087983 */ /* 0x000ea40000300a00 */
[C---:B--2---:R-:W-:Y:S11]  /*1f9e0*/  HMMA.16816.F32.BF16 R4, R12.reuse, R8, R4 ;  /* 0x000000080c04723c */ /* 0x044ff60000041804 */
[----:B------:R-:W-:Y:S11]  /*1f9f0*/  @!UPT UIADD3 URZ, URZ, URZ, URZ ;  /* 0x0000003f3f3ff290 */ /* 0x000ff6000fffe03f */
[----:B------:R-:W-:Y:S01]  /*1fa00*/  @!UPT UIADD3 URZ, URZ, URZ, URZ ;  /* 0x0000003f3f3ff290 */ /* 0x000fe2000fffe03f */
[----:B------:R0:W-:Y:S01]  /*1fa10*/  STL.64 [R1+0x240], R4 ;  /* 0x0002400401007387 */ /* 0x0001e20000100a00 */
[----:B------:R1:W-:Y:S02]  /*1fa20*/  STL.64 [R1+0x248], R6 ;  /* 0x0002480601007387 */ /* 0x0003e40000100a00 */
[----:B0-----:R-:W-:Y:S02]  /*1fa30*/  IMAD.MOV.U32 R5, RZ, RZ, R8 ;  /* 0x000000ffff057224 */ /* 0x001fe400078e0008 */
[----:B------:R-:W-:Y:S02]  /*1fa40*/  IMAD.MOV.U32 R4, RZ, RZ, R9 ;  /* 0x000000ffff047224 */ /* 0x000fe400078e0009 */
[----:B------:R-:W2:Y:S02]  /*1fa50*/  LDL.LU.64 R8, [R1+0x1f60] ;  /* 0x001f600001087983 */ /* 0x000ea40000300a00 */
[----:B--2---:R-:W-:Y:S01]  /*1fa60*/  HMMA.16816.F32.BF16 R20, R12, R8, R20 ;  /* 0x000000080c14723c */ /* 0x004fe20000041814 */
[----:B-1----:R-:W-:-:S02]  /*1fa70*/  IMAD.MOV.U32 R7, RZ, RZ, R8 ;  /* 0x000000ffff077224 */ /* 0x002fc400078e0008 */
[----:B------:R-:W-:Y:S11]  /*1fa80*/  IMAD.MOV.U32 R6, RZ, RZ, R9 ;  /* 0x000000ffff067224 */ /* 0x000ff600078e0009 */
[----:B------:R-:W-:Y:S09]  /*1fa90*/  @!UPT UIADD3 URZ, URZ, URZ, URZ ;  /* 0x0000003f3f3ff290 */ /* 0x000ff2000fffe03f */
[----:B------:R-:W-:Y:S01]  /*1faa0*/  STL.64 [R1+0x260], R20 ;  /* 0x0002601401007387 */ /* 0x000fe20000100a00 */
[----:B------:R0:W-:Y:S03]  /*1fab0*/  STL.64 [R1+0x268], R22 ;  /* 0x0002681601007387 */ /* 0x0001e60000100a00 */
[----:B0-----:R-:W2:Y:S01]  /*1fac0*/  LDL.LU.64 R22, [R1+0x1f58] ;  /* 0x001f580001167983 */ /* 0x001ea20000300a00 */
[----:B------:R-:W3:Y:S02]  /*1fad0*/  LDL.LU.64 R20, [R1+0x1f50] ;  /* 0x001f500001147983 */ /* 0x000ee40000300a00 */
[----:B------:R-:W4:Y:S02]  /*1fae0*/  LDL.LU.64 R10, [R1+0x1f48] ;  /* 0x001f4800010a7983 */ /* 0x000f240000300a00 */
[----:B------:R-:W2:Y:S02]  /*1faf0*/  LDL.LU.64 R8, [R1+0x1f40] ;  /* 0x001f400001087983 */ /* 0x000ea40000300a00 */
[----:B--2---:R-:W-:Y:S01]  /*1fb00*/  HMMA.16816.F32.BF16 R12, R12, R8, R16 ;  /* 0x000000080c0c723c */ /* 0x004fe20000041810 */
[----:B------:R-:W-:-:S02]  /*1fb10*/  IMAD.MOV.U32 R24, RZ, RZ, R23 ;  /* 0x000000ffff187224 */ /* 0x000fc400078e0017 */
[----:B------:R-:W-:Y:S01]  /*1fb20*/  IMAD.MOV.U32 R25, RZ, RZ, R22 ;  /* 0x000000ffff197224 */ /* 0x000fe200078e0016 */
[----:B------:R-:W2:Y:S01]  /*1fb30*/  LDL.LU.64 R18, [R1+0x1f38] ;  /* 0x001f380001127983 */ /* 0x000ea20000300a00 */
[----:B------:R-:W2:Y:S11]  /*1fb40*/  LDL.LU.64 R16, [R1+0x1f30] ;  /* 0x001f300001107983 */ /* 0x000eb60000300a00 */
[----:B------:R-:W-:Y:S07]  /*1fb50*/  @!UPT UIADD3 URZ, URZ, URZ, URZ ;  /* 0x0000003f3f3ff290 */ /* 0x000fee000fffe03f */
[----:B------:R-:W-:Y:S01]  /*1fb60*/  STL.64 [R1+0x230], R12 ;  /* 0x0002300c01007387 */ /* 0x000fe20000100a00 */
[----:B------:R-:W-:Y:S02]  /*1fb70*/  STL.64 [R1+0x238], R14 ;  /* 0x0002380e01007387 */ /* 0x000fe40000100a00 */
[----:B------:R-:W-:Y:S02]  /*1fb80*/  STL.64 [R1+0x1f18], R24 ;  /* 0x001f181801007387 */ /* 0x000fe40000100a00 */
[----:B----4-:R-:W-:Y:S01]  /*1fb90*/  STL.64 [R1+0x1ea0], R10 ;  /* 0x001ea00a01007387 */ /* 0x010fe20000100a00 */
[----:B------:R0:W-:Y:S02]  /*1fba0*/  STL.64 [R1+0x1e98], R8 ;  /* 0x001e980801007387 */ /* 0x0001e40000100a00 */
[----:B0-----:R-:W-:Y:S02]  /*1fbb0*/  IMAD.MOV.U32 R8, RZ, RZ, R7 ;  /* 0x000000ffff087224 */ /* 0x001fe400078e0007 */
[----:B------:R-:W-:-:S05]  /*1fbc0*/  IMAD.MOV.U32 R9, RZ, RZ, R6 ;  /* 0x000000ffff097224 */ /* 0x000fca00078e0006 */
[----:B------:R0:W-:Y:S02]  /*1fbd0*/  STL.64 [R1+0x1eb8], R8 ;  /* 0x001eb80801007387 */ /* 0x0001e40000100a00 */
[----:B0-----:R-:W-:Y:S02]  /*1fbe0*/  IMAD.MOV.U32 R8, RZ, RZ, R5 ;  /* 0x000000ffff087224 */ /* 0x001fe400078e0005 */
[----:B------:R-:W-:Y:S02]  /*1fbf0*/  IMAD.MOV.U32 R9, RZ, RZ, R4 ;  /* 0x000000ffff097224 */ /* 0x000fe400078e0004 */
[----:B------:R-:W4:Y:S01]  /*1fc00*/  LDL.LU.64 R4, [R1+0x250] ;  /* 0x0002500001047983 */ /* 0x000f220000300a00 */
[----:B------:R-:W2:Y:S03]  /*1fc10*/  LDL.LU.64 R6, [R1+0x258] ;  /* 0x0002580001067983 */ /* 0x000ea60000300a00 */
[----:B--2---:R-:W-:Y:S01]  /*1fc20*/  STL.64 [R1+0x1f10], R6 ;  /* 0x001f100601007387 */ /* 0x004fe20000100a00 */
[----:B----4-:R0:W-:Y:S03]  /*1fc30*/  STL.64 [R1+0x1f08], R4 ;  /* 0x001f080401007387 */ /* 0x0101e60000100a00 */
[----:B0-----:R-:W2:Y:S01]  /*1fc40*/  LDL.LU.64 R4, [R1+0x270] ;  /* 0x0002700001047983 */ /* 0x001ea20000300a00 */
[----:B------:R-:W4:Y:S03]  /*1fc50*/  LDL.LU.64 R6, [R1+0x278] ;  /* 0x0002780001067983 */ /* 0x000f260000300a00 */
[----:B----4-:R-:W-:Y:S01]  /*1fc60*/  STL.64 [R1+0x1f28], R6 ;  /* 0x001f280601007387 */ /* 0x010fe20000100a00 */
[----:B--2---:R0:W-:Y:S03]  /*1fc70*/  STL.64 [R1+0x1f20], R4 ;  /* 0x001f200401007387 */ /* 0x0041e60000100a00 */
[----:B0-----:R-:W2:Y:S01]  /*1fc80*/  LDL.LU.64 R4, [R1+0x290] ;  /* 0x0002900001047983 */ /* 0x001ea20000300a00 */
[----:B------:R-:W2:Y:S02]  /*1fc90*/  LDL.LU.64 R6, [R1+0x298] ;  /* 0x0002980001067983 */ /* 0x000ea40000300a00 */
[----:B------:R0:W-:Y:S02]  /*1fca0*/  STL.64 [R1+0x1ed0], R8 ;  /* 0x001ed00801007387 */ /* 0x0001e40000100a00 */
[----:B0-----:R-:W4:Y:S01]  /*1fcb0*/  LDL.LU.64 R8, [R1+0x1a0] ;  /* 0x0001a00001087983 */ /* 0x001f220000300a00 */
[----:B------:R-:W2:Y:S02]  /*1fcc0*/  LDL.LU.64 R10, [R1+0x1a8] ;  /* 0x0001a800010a7983 */ /* 0x000ea40000300a00 */
[----:B---3--:R-:W-:-:S02]  /*1fcd0*/  IMAD.MOV.U32 R24, RZ, RZ, R21 ;  /* 0x000000ffff187224 */ /* 0x008fc400078e0015 */
[----:B------:R-:W-:Y:S01]  /*1fce0*/  IMAD.MOV.U32 R25, RZ, RZ, R20 ;  /* 0x000000ffff197224 */ /* 0x000fe200078e0014 */
[----:B--2---:R-:W-:Y:S01]  /*1fcf0*/  STL.64 [R1+0x1ee0], R10 ;  /* 0x001ee00a01007387 */ /* 0x004fe20000100a00 */
[----:B----4-:R0:W-:Y:S03]  /*1fd00*/  STL.64 [R1+0x1ed8], R8 ;  /* 0x001ed80801007387 */ /* 0x0101e60000100a00 */
[----:B0-----:R-:W2:Y:S01]  /*1fd10*/  LDL.LU.64 R8, [R1+0x1b0] ;  /* 0x0001b00001087983 */ /* 0x001ea20000300a00 */
[----:B------:R-:W2:Y:S02]  /*1fd20*/  LDL.LU.64 R10, [R1+0x1b8] ;  /* 0x0001b800010a7983 */ /* 0x000ea40000300a00 */
[----:B------:R-:W3:Y:S02]  /*1fd30*/  LDL.LU.64 R20, [R1+0x150] ;  /* 0x0001500001147983 */ /* 0x000ee40000300a00 */
[----:B------:R-:W4:Y:S02]  /*1fd40*/  LDL.LU.64 R22, [R1+0x158] ;  /* 0x0001580001167983 */ /* 0x000f240000300a00 */
[----:B------:R-:W-:-:S02]  /*1fd50*/  IMAD.MOV.U32 R12, RZ, RZ, R27 ;  /* 0x000000ffff0c7224 */ /* 0x000fc400078e001b */
[----:B------:R-:W-:Y:S02]  /*1fd60*/  IMAD.MOV.U32 R13, RZ, RZ, R26 ;  /* 0x000000ffff0d7224 */ /* 0x000fe400078e001a */
[C---:B------:R-:W-:Y:S01]  /*1fd70*/  HMMA.16816.F32.BF16 R24, R16.reuse, R24, R4 ;  /* 0x000000181018723c */ /* 0x040fe20000041804 */
[----:B----4-:R-:W-:Y:S01]  /*1fd80*/  STL.64 [R1+0x1eb0], R22 ;  /* 0x001eb01601007387 */ /* 0x010fe20000100a00 */
[----:B---3--:R0:W-:Y:S03]  /*1fd90*/  STL.64 [R1+0x1ea8], R20 ;  /* 0x001ea81401007387 */ /* 0x0081e60000100a00 */
[----:B0-----:R-:W3:Y:S01]  /*1fda0*/  LDL.LU.64 R20, [R1+0x160] ;  /* 0x0001600001147983 */ /* 0x001ee20000300a00 */
[----:B------:R-:W4:Y:S03]  /*1fdb0*/  LDL.LU.64 R22, [R1+0x168] ;  /* 0x0001680001167983 */ /* 0x000f260000300a00 */
[----:B----4-:R-:W-:Y:S01]  /*1fdc0*/  STL.64 [R1+0x1ec8], R22 ;  /* 0x001ec81601007387 */ /* 0x010fe20000100a00 */
[----:B---3--:R0:W-:Y:S03]  /*1fdd0*/  STL.64 [R1+0x1ec0], R20 ;  /* 0x001ec01401007387 */ /* 0x0081e60000100a00 */
[----:B0-----:R-:W3:Y:S01]  /*1fde0*/  LDL.LU.64 R20, [R1+0x180] ;  /* 0x0001800001147983 */ /* 0x001ee20000300a00 */
[----:B------:R-:W3:Y:S02]  /*1fdf0*/  LDL.LU.64 R22, [R1+0x188] ;  /* 0x0001880001167983 */ /* 0x000ee40000300a00 */
[----:B------:R-:W4:Y:S02]  /*1fe00*/  LDL R14, [R1+0x68] ;  /* 0x00006800010e7983 */ /* 0x000f240000100800 */
[----:B------:R-:W4:Y:S01]  /*1fe10*/  LDL R15, [R1+0x6c] ;  /* 0x00006c00010f7983 */ /* 0x000f220000100800 */
[----:B------:R-:W2:Y:S01]  /*1fe20*/  LDL.LU.64 R6, [R1+0x1f28] ;  /* 0x001f280001067983 */ /* 0x000ea20000300a00 */
[----:B------:R-:W2:Y:S03]  /*1fe30*/  LDL.LU.64 R4, [R1+0x1f20] ;  /* 0x001f200001047983 */ /* 0x000ea60000300a00 */
[----:B------:R0:W-:Y:S02]  /*1fe40*/  STL.64 [R1+0x220], R24 ;  /* 0x0002201801007387 */ /* 0x0001e40000100a00 */
[----:B------:R2:W-:Y:S01]  /*1fe50*/  STL.64 [R1+0x228], R26 ;  /* 0x0002281a01007387 */ /* 0x0005e20000100a00 */
[----:B0-----:R-:W2:Y:S02]  /*1fe60*/  LDL.LU.64 R24, [R1+0x1f18] ;  /* 0x001f180001187983 */ /* 0x001ea40000300a00 */
[C---:B--2---:R-:W-:Y:S02]  /*1fe70*/  HMMA.16816.F32.BF16 R24, R16.reuse, R24, R4 ;  /* 0x000000181018723c */ /* 0x044fe40000041804 */
[----:B------:R-:W2:Y:S01]  /*1fe80*/  LDL.LU.64 R6, [R1+0x1f10] ;  /* 0x001f100001067983 */ /* 0x000ea20000300a00 */
[----:B------:R-:W2:Y:S11]  /*1fe90*/  LDL.LU.64 R4, [R1+0x1f08] ;  /* 0x001f080001047983 */ /* 0x000eb60000300a00 */
[----:B------:R-:W-:Y:S09]  /*1fea0*/  @!UPT UIADD3 URZ, URZ, URZ, URZ ;  /* 0x0000003f3f3ff290 */ /* 0x000ff2000fffe03f */
[----:B------:R-:W-:Y:S01]  /*1feb0*/  STL.64 [R1+0x210], R24 ;  /* 0x0002101801007387 */ /* 0x000fe20000100a00 */
[----:B------:R0:W-:Y:S03]  /*1fec0*/  STL.64 [R1+0x218], R26 ;  /* 0x0002181a01007387 */ /* 0x0001e60000100a00 */
[----:B0-----:R-:W2:Y:S01]  /*1fed0*/  LDL.LU.64 R26, [R1+0x1f00] ;  /* 0x001f0000011a7983 */ /* 0x001ea20000300a00 */
[----:B------:R-:W2:Y:S02]  /*1fee0*/  LDL.LU.64 R24, [R1+0x1ef8] ;  /* 0x001ef80001187983 */ /* 0x000ea40000300a00 */
[C---:B--2---:R-:W-:Y:S11]  /*1fef0*/  HMMA.16816.F32.BF16 R4, R16.reuse, R24, R4 ;  /* 0x000000181004723c */ /* 0x044ff60000041804 */
[----:B------:R-:W-:Y:S11]  /*1ff00*/  @!UPT UIADD3 URZ, URZ, URZ, URZ ;  /* 0x0000003f3f3ff290 */ /* 0x000ff6000fffe03f */
[----:B------:R-:W-:Y:S01]  /*1ff10*/  @!UPT UIADD3 URZ, URZ, URZ, URZ ;  /* 0x0000003f3f3ff290 */ /* 0x000fe2000fffe03f */
        /* <DEDUP_REMOVED lines=11> */
[----:B------:R0:W-:Y:S02]  /*1ffd0*/  STL.64 [R1+0x1e50], R6 ;  /* 0x001e500601007387 */ /* 0x0001e40000100a00 */
[----:B------:R-:W3:Y:S01]  /*1ffe0*/  LDL.LU R4, [R1+0x120] ;  /* 0x0001200001047983 */ /* 0x000ee20000300800 */
[----:B------:R-:W3:Y:S04]  /*1fff0*/  LDL.LU R5, [R1+0x124] ;  /* 0x0001240001057983 */ /* 0x000ee80000300800 */
[----:B0-----:R-:W3:Y:S01]  /*20000*/  LDL.LU R6, [R1+0x128] ;  /* 0x0001280001067983 */ /* 0x001ee20000300800 */
[----:B------:R-:W3:Y:S01]  /*20010*/  LDL.LU R7, [R1+0x12c] ;  /* 0x00012c0001077983 */ /* 0x000ee20000300800 */
[C---:B--2---:R-:W-:Y:S11]  /*20020*/  HMMA.16816.F32.BF16 R8, R16.reuse, R12, R8 ;  /* 0x0000000c1008723c */ /* 0x044ff60000041808 */
[----:B------:R-:W-:Y:S11]  /*20030*/  @!UPT UIADD3 URZ, URZ, URZ, URZ ;  /* 0x0000003f3f3ff290 */ /* 0x000ff6000fffe03f */
[----:B------:R-:W-:Y:S01]  /*20040*/  @!UPT UIADD3 URZ, URZ, URZ, URZ ;  /* 0x0000003f3f3ff290 */ /* 0x000fe2000fffe03f */
[----:B------:R0:W-:Y:S01]  /*20050*/  STL.64 [R1+0x2a0], R8 ;  /* 0x0002a00801007387 */ /* 0x0001e20000100a00 */
[----:B------:R-:W-:Y:S03]  /*20060*/  STL.64 [R1+0x2a8], R10 ;  /* 0x0002a80a01007387 */ /* 0x000fe60000100a00 */
[----:B0-----:R-:W3:Y:S01]  /*20070*/  LDL.LU.64 R8, [R1+0x1ed0] ;  /* 0x001ed00001087983 */ /* 0x001ee20000300a00 */
[----:B----4-:R0:W-:Y:S03]  /*20080*/  STL.64 [R1+0x1e48], R14 ;  /* 0x001e480e01007387 */ /* 0x0101e60000100a00 */
[----:B0-----:R-:W2:Y:S01]  /*20090*/  LDL.64 R14, [R1+0xa8] ;  /* 0x0000a800010e7983 */ /* 0x001ea20000100a00 */
[C---:B---3--:R-:W-:Y:S03]  /*200a0*/  HMMA.16816.F32.BF16 R8, R16.reuse, R8, R20 ;  /* 0x000000081008723c */ /* 0x048fe60000041814 */
[----:B------:R-:W3:Y:S01]  /*200b0*/  LDL.LU.64 R22, [R1+0x1ec8] ;  /* 0x001ec80001167983 */ /* 0x000ee20000300a00 */
[----:B------:R-:W3:Y:S11]  /*200c0*/  LDL.LU.64 R20, [R1+0x1ec0] ;  /* 0x001ec00001147983 */ /* 0x000ef60000300a00 */
[----:B------:R-:W-:Y:S08]  /*200d0*/  @!UPT UIADD3 URZ, URZ, URZ, URZ ;  /* 0x0000003f3f3ff290 */ /* 0x000ff0000fffe03f */
[----:B------:R0:W-:Y:S01]  /*200e0*/  STL.64 [R1+0x2c0], R8 ;  /* 0x0002c00801007387 */ /* 0x0001e20000100a00 */
[----:B------:R3:W-:Y:S03]  /*200f0*/  STL.64 [R1+0x2c8], R10 ;  /* 0x0002c80a01007387 */ /* 0x0007e60000100a00 */
[----:B0-----:R-:W3:Y:S02]  /*20100*/  LDL.LU.64 R8, [R1+0x1eb8] ;  /* 0x001eb80001087983 */ /* 0x001ee40000300a00 */
[C---:B---3--:R-:W-:Y:S02]  /*20110*/  HMMA.16816.F32.BF16 R8, R16.reuse, R8, R20 ;  /* 0x000000081008723c */ /* 0x048fe40000041814 */
[----:B------:R-:W3:Y:S01]  /*20120*/  LDL.LU.64 R22, [R1+0x1eb0] ;  /* 0x001eb00001167983 */ /* 0x000ee20000300a00 */
[----:B------:R-:W3:Y:S11]  /*20130*/  LDL.LU.64 R20, [R1+0x1ea8] ;  /* 0x001ea80001147983 */ /* 0x000ef60000300a00 */
[----:B------:R-:W-:Y:S09]  /*20140*/  @!UPT UIADD3 URZ, URZ, URZ, URZ ;  /* 0x0000003f3f3ff290 */ /* 0x000ff2000fffe03f */
[----:B------:R-:W-:Y:S01]  /*20150*/  STL.64 [R1+0x340], R8 ;  /* 0x0003400801007387 */ /* 0x000fe20000100a00 */
[----:B------:R0:W-:Y:S03]  /*20160*/  STL.64 [R1+0x348], R10 ;  /* 0x0003480a01007387 */ /* 0x0001e60000100a00 */
[----:B0-----:R-:W4:Y:S01]  /*20170*/  LDL.LU.64 R10, [R1+0x1ea0] ;  /* 0x001ea000010a7983 */ /* 0x001f220000300a00 */
[----:B------:R-:W3:Y:S02]  /*20180*/  LDL.LU.64 R8, [R1+0x1e98] ;  /* 0x001e980001087983 */ /* 0x000ee40000300a00 */
[----:B---3--:R-:W-:Y:S01]  /*20190*/  HMMA.16816.F32.BF16 R16, R16, R8, R20 ;  /* 0x000000081010723c */ /* 0x008fe20000041814 */
[----:B------:R-:W3:Y:S01]  /*201a0*/  LDL.LU.64 R22, [R1+0x1e90] ;  /* 0x001e900001167983 */ /* 0x000ee20000300a00 */
[----:B------:R-:W2:Y:S02]  /*201b0*/  LDL.LU.64 R20, [R1+0x1e88] ;  /* 0x001e880001147983 */ /* 0x000ea40000300a00 */
[----:B----4-:R0:W-:Y:S02]  /*201c0*/  STL.64 [R1+0x1e10], R10 ;  /* 0x001e100a01007387 */ /* 0x0101e40000100a00 */
[----:B------:R-:W4:Y:S11]  /*201d0*/  LDL.LU R8, [R1+0x130] ;  /* 0x0001300001087983 */ /* 0x000f360000300800 */
[----:B------:R-:W-:Y:S06]  /*201e0*/  @!UPT UIADD3 URZ, URZ, URZ, URZ ;  /* 0x0000003f3f3ff290 */ /* 0x000fec000fffe03f */
[----:B------:R1:W-:Y:S01]  /*201f0*/  STL.64 [R1+0x330], R16 ;  /* 0x0003301001007387 */ /* 0x0003e20000100a00 */
[----:B------:R2:W-:Y:S02]  /*20200*/  STL.64 [R1+0x338], R18 ;  /* 0x0003381201007387 */ /* 0x0005e40000100a00 */
[----:B------:R-:W4:Y:S02]  /*20210*/  LDL.LU R9, [R1+0x134] ;  /* 0x0001340001097983 */ /* 0x000f240000300800 */
[----:B0-----:R-:W4:Y:S01]  /*20220*/  LDL.LU R10, [R1+0x138] ;  /* 0x00013800010a7983 */ /* 0x001f220000300800 */
[----:B------:R-:W4:Y:S01]  /*20230*/  LDL.LU R11, [R1+0x13c] ;  /* 0x00013c00010b7983 */ /* 0x000f220000300800 */
[----:B-1----:R-:W-:Y:S02]  /*20240*/  IMAD.MOV.U32 R16, RZ, RZ, R29 ;  /* 0x000000ffff107224 */ /* 0x002fe400078e001d */
[----:B------:R-:W-:Y:S01]  /*20250*/  IMAD.MOV.U32 R17, RZ, RZ, R3 ;  /* 0x000000ffff117224 */ /* 0x000fe200078e0003 */
[----:B------:R-:W4:Y:S01]  /*20260*/  LDL.LU R29, [R1+0x1e84] ;  /* 0x001e8400011d7983 */ /* 0x000f220000300800 */
[----:B------:R-:W4:Y:S02]  /*20270*/  LDL.LU R3, [R1+0x1e80] ;  /* 0x001e800001037983 */ /* 0x000f240000300800 */
[----:B--2---:R-:W-:-:S02]  /*20280*/  IMAD.MOV.U32 R18, RZ, RZ, R20 ;  /* 0x000000ffff127224 */ /* 0x004fc400078e0014 */
[----:B------:R-:W-:Y:S01]  /*20290*/  IMAD.MOV.U32 R19, RZ, RZ, R21 ;  /* 0x000000ffff137224 */ /* 0x000fe200078e0015 */
[----:B------:R-:W4:Y:S01]  /*202a0*/  LDL.LU R20, [R1+0x1e7c] ;  /* 0x001e7c0001147983 */ /* 0x000f220000300800 */
[----:B------:R-:W4:Y:S03]  /*202b0*/  LDL.LU R21, [R1+0x1e78] ;  /* 0x001e780001157983 */ /* 0x000f260000300800 */
[----:B------:R0:W-:Y:S01]  /*202c0*/  STL.64 [R1+0x1dc0], R18 ;  /* 0x001dc01201007387 */ /* 0x0001e20000100a00 */
[----:B------:R3:W-:Y:S02]  /*202d0*/  STL.64 [R1+0x1db8], R16 ;  /* 0x001db81001007387 */ /* 0x0007e40000100a00 */
[----:B0-----:R-:W-:Y:S02]  /*202e0*/  IMAD.MOV.U32 R18, RZ, RZ, R2 ;  /* 0x000000ffff127224 */ /* 0x001fe400078e0002 */
[----:B---3--:R-:W-:-:S02]  /*202f0*/  IMAD.MOV.U32 R16, RZ, RZ, R22 ;  /* 0x000000ffff107224 */ /* 0x008fc400078e0016 */
[----:B------:R-:W-:Y:S01]  /*20300*/  IMAD.MOV.U32 R19, RZ, RZ, R0 ;  /* 0x000000ffff137224 */ /* 0x000fe200078e0000 */
[----:B------:R-:W4:Y:S01]  /*20310*/  LDL.LU R22, [R1+0x1e74] ;  /* 0x001e740001167983 */ /* 0x000f220000300800 */
[----:B------:R-:W-:Y:S02]  /*20320*/  IMAD.MOV.U32 R17, RZ, RZ, R23 ;  /* 0x000000ffff117224 */ /* 0x000fe400078e0017 */
[----:B------:R-:W4:Y:S02]  /*20330*/  LDL.LU R23, [R1+0x1e70] ;  /* 0x001e700001177983 */ /* 0x000f240000300800 */
[----:B------:R-:W2:Y:S01]  /*20340*/  LDL.LU R2, [R1+0x1e6c] ;  /* 0x001e6c0001027983 */ /* 0x000ea20000300800 */
[----:B------:R-:W3:Y:S01]  /*20350*/  LDL.LU R0, [R1+0x1e68] ;  /* 0x001e680001007983 */ /* 0x000ee20000300800 */
[----:B------:R0:W-:Y:S02]  /*20360*/  STL.64 [R1+0x1dd0], R18 ;  /* 0x001dd01201007387 */ /* 0x0001e40000100a00 */
[----:B------:R-:W-:Y:S01]  /*20370*/  STL.64 [R1+0x1dc8], R16 ;  /* 0x001dc81001007387 */ /* 0x000fe20000100a00 */
[----:B0-----:R-:W2:Y:S04]  /*20380*/  LDL R18, [R1+0x98] ;  /* 0x0000980001127983 */ /* 0x001ea80000100800 */
[----:B------:R-:W2:Y:S01]  /*20390*/  LDL R19, [R1+0x9c] ;  /* 0x00009c0001137983 */ /* 0x000ea20000100800 */
[C---:B----4-:R-:W-:Y:S08]  /*203a0*/  HMMA.16816.F32.BF16 R8, R20.reuse, R14, R8 ;  /* 0x0000000e1408723c */ /* 0x050ff00000041808 */
[----:B--2---:R-:W-:Y:S11]  /*203b0*/  HMMA.16816.F32.BF16 R4, R20, R18, R4 ;  /* 0x000000121404723c */ /* 0x004ff60000041804 */
[----:B------:R-:W-:Y:S04]  /*203c0*/  @!UPT UIADD3 URZ, URZ, URZ, URZ ;  /* 0x0000003f3f3ff290 */ /* 0x000fe8000fffe03f */
[----:B------:R-:W-:Y:S01]  /*203d0*/  STL.64 [R1+0x320], R8 ;  /* 0x0003200801007387 */ /* 0x000fe20000100a00 */
[----:B------:R0:W-:Y:S03]  /*203e0*/  STL.64 [R1+0x328], R10 ;  /* 0x0003280a01007387 */ /* 0x0001e60000100a00 */
[----:B0-----:R-:W2:Y:S04]  /*203f0*/  LDL R10, [R1+0x48] ;  /* 0x00004800010a7983 */ /* 0x001ea80000100800 */
[----:B------:R0:W-:Y:S02]  /*20400*/  STL.64 [R1+0x310], R4 ;  /* 0x0003100401007387 */ /* 0x0001e40000100a00 */
[----:B------:R1:W-:Y:S02]  /*20410*/  STL.64 [R1+0x318], R6 ;  /* 0x0003180601007387 */ /* 0x0003e40000100a00 */
[----:B------:R-:W2:Y:S01]  /*20420*/  LDL R11, [R1+0x4c] ;  /* 0x00004c00010b7983 */ /* 0x000ea20000100800 */
[----:B0-----:R-:W4:Y:S01]  /*20430*/  LDL.LU R4, [R1+0x110] ;  /* 0x0001100001047983 */ /* 0x001f220000300800 */
[----:B------:R-:W4:Y:S02]  /*20440*/  LDL.LU R5, [R1+0x114] ;  /* 0x0001140001057983 */ /* 0x000f240000300800 */
[----:B-1----:R-:W4:Y:S02]  /*20450*/  LDL.LU R6, [R1+0x118] ;  /* 0x0001180001067983 */ /* 0x002f240000300800 */
[----:B------:R-:W4:Y:S01]  /*20460*/  LDL.LU R7, [R1+0x11c] ;  /* 0x00011c0001077983 */ /* 0x000f220000300800 */
[----:B--2---:R0:W-:Y:S01]  /*20470*/  STL.64 [R1+0x1e28], R10 ;  /* 0x001e280a01007387 */ /* 0x0041e20000100a00 */
[----:B------:R1:W-:Y:S03]  /*20480*/  STL.64 [R1+0x1de0], R18 ;  /* 0x001de01201007387 */ /* 0x0003e60000100a00 */
[----:B0-----:R-:W2:Y:S04]  /*20490*/  LDL R10, [R1+0x58] ;  /* 0x00005800010a7983 */ /* 0x001ea80000100800 */
[----:B------:R-:W2:Y:S01]  /*204a0*/  LDL R11, [R1+0x5c] ;  /* 0x00005c00010b7983 */ /* 0x000ea20000100800 */
[----:B------:R-:W-:-:S02]  /*204b0*/  IMAD.MOV.U32 R9, RZ, RZ, R14 ;  /* 0x000000ffff097224 */ /* 0x000fc400078e000e */
[----:B------:R-:W-:Y:S02]  /*204c0*/  IMAD.MOV.U32 R8, RZ, RZ, R15 ;  /* 0x000000ffff087224 */ /* 0x000fe400078e000f */
[----:B-1----:R-:W-:Y:S02]  /*204d0*/  IMAD.MOV.U32 R18, RZ, RZ, R9 ;  /* 0x000000ffff127224 */ /* 0x002fe400078e0009 */
[----:B------:R-:W-:Y:S02]  /*204e0*/  IMAD.MOV.U32 R19, RZ, RZ, R8 ;  /* 0x000000ffff137224 */ /* 0x000fe400078e0008 */
[----:B---3--:R-:W-:Y:S02]  /*204f0*/  IMAD.MOV.U32 R16, RZ, RZ, R0 ;  /* 0x000000ffff107224 */ /* 0x008fe400078e0000 */
[----:B------:R-:W-:Y:S01]  /*20500*/  IMAD.MOV.U32 R17, RZ, RZ, R2 ;  /* 0x000000ffff117224 */ /* 0x000fe200078e0002 */
[----:B--2---:R-:W-:Y:S01]  /*20510*/  STL.64 [R1+0x1e40], R10 ;  /* 0x001e400a01007387 */ /* 0x004fe20000100a00 */
[----:B------:R0:W-:Y:S02]  /*20520*/  STL.64 [R1+0x1e08], R18 ;  /* 0x001e081201007387 */ /* 0x0001e40000100a00 */
[----:B------:R-:W2:Y:S02]  /*20530*/  LDL.LU R0, [R1+0x1e64] ;  /* 0x001e640001007983 */ /* 0x000ea40000300800 */
[----:B------:R-:W3:Y:S02]  /*20540*/  LDL.LU R2, [R1+0x1e60] ;  /* 0x001e600001027983 */ /* 0x000ee40000300800 */
[----:B0-----:R-:W-:-:S02]  /*20550*/  IMAD.MOV.U32 R18, RZ, RZ, R3 ;  /* 0x000000ffff127224 */ /* 0x001fc400078e0003 */
[----:B------:R-:W-:Y:S01]  /*20560*/  IMAD.MOV.U32 R19, RZ, RZ, R29 ;  /* 0x000000ffff137224 */ /* 0x000fe200078e001d */
[----:B------:R-:W2:Y:S01]  /*20570*/  LDL.LU R3, [R1+0x1e5c] ;  /* 0x001e5c0001037983 */ /* 0x000ea20000300800 */
[----:B------:R-:W2:Y:S02]  /*20580*/  LDL.LU R29, [R1+0x1e58] ;  /* 0x001e5800011d7983 */ /* 0x000ea40000300800 */
[----:B------:R-:W2:Y:S02]  /*20590*/  LDL.LU R8, [R1+0xf0] ;  /* 0x0000f00001087983 */ /* 0x000ea40000300800 */
[----:B------:R-:W2:Y:S01]  /*205a0*/  LDL.LU R9, [R1+0xf4] ;  /* 0x0000f40001097983 */ /* 0x000ea20000300800 */
[----:B------:R-:W2:Y:S01]  /*205b0*/  LDL.LU R10, [R1+0xf8] ;  /* 0x0000f800010a7983 */ /* 0x000ea20000300800 */
[----:B------:R-:W2:Y:S02]  /*205c0*/  LDL.LU R11, [R1+0xfc] ;  /* 0x0000fc00010b7983 */ /* 0x000ea40000300800 */
[----:B------:R-:W2:Y:S02]  /*205d0*/  LDL.LU R12, [R1+0x100] ;  /* 0x00010000010c7983 */ /* 0x000ea40000300800 */
[----:B------:R-:W2:Y:S01]  /*205e0*/  LDL.LU R13, [R1+0x104] ;  /* 0x00010400010d7983 */ /* 0x000ea20000300800 */
[----:B------:R-:W2:Y:S01]  /*205f0*/  LDL.LU R14, [R1+0x108] ;  /* 0x00010800010e7983 */ /* 0x000ea20000300800 */
[----:B------:R-:W2:Y:S02]  /*20600*/  LDL.LU R15, [R1+0x10c] ;  /* 0x00010c00010f7983 */ /* 0x000ea40000300800 */
[----:B------:R-:W-:Y:S02]  /*20610*/  STL.64 [R1+0x1e20], R18 ;  /* 0x001e201201007387 */ /* 0x000fe40000100a00 */
[----:B------:R0:W-:Y:S02]  /*20620*/  STL.64 [R1+0x1e18], R16 ;  /* 0x001e181001007387 */ /* 0x0001e40000100a00 */
[----:B0-----:R-:W2:Y:S01]  /*20630*/  LDL.LU R16, [R1+0xd0] ;  /* 0x0000d00001107983 */ /* 0x001ea20000300800 */
[----:B------:R-:W2:Y:S02]  /*20640*/  LDL.LU R17, [R1+0xd4] ;  /* 0x0000d40001117983 */ /* 0x000ea40000300800 */
[----:B------:R-:W2:Y:S02]  /*20650*/  LDL.LU R18, [R1+0xd8] ;  /* 0x0000d80001127983 */ /* 0x000ea40000300800 */
[----:B------:R-:W2:Y:S01]  /*20660*/  LDL.LU R19, [R1+0xdc] ;  /* 0x0000dc0001137983 */ /* 0x000ea20000300800 */
[----:B----4-:R-:W-:Y:S01]  /*20670*/  HMMA.16816.F32.BF16 R4, R20, R26, R4 ;  /* 0x0000001a1404723c */ /* 0x010fe20000041804 */
[----:B--2---:R3:W-:Y:S01]  /*20680*/  STL.64 [R1+0x1e38], R18 ;  /* 0x001e381201007387 */ /* 0x0047e20000100a00 */
[----:B------:R-:W-:Y:S02]  /*20690*/  STL.64 [R1+0x1e30], R16 ;  /* 0x001e301001007387 */ /* 0x000fe40000100a00 */
[----:B---3--:R-:W-:-:S02]  /*206a0*/  IMAD.MOV.U32 R18, RZ, RZ, R2 ;  /* 0x000000ffff127224 */ /* 0x008fc400078e0002 */
[----:B------:R-:W-:Y:S11]  /*206b0*/  IMAD.MOV.U32 R19, RZ, RZ, R0 ;  /* 0x000000ffff137224 */ /* 0x000ff600078e0000 */
[----:B------:R-:W-:Y:S07]  /*206c0*/  @!UPT UIADD3 URZ, URZ, URZ, URZ ;  /* 0x0000003f3f3ff290 */ /* 0x000fee000fffe03f */
[----:B------:R-:W-:Y:S02]  /*206d0*/  IMAD.MOV.U32 R2, RZ, RZ, R6 ;  /* 0x000000ffff027224 */ /* 0x000fe400078e0006 */
[----:B------:R-:W-:Y:S02]  /*206e0*/  IMAD.MOV.U32 R0, RZ, RZ, R7 ;  /* 0x000000ffff007224 */ /* 0x000fe400078e0007 */
[----:B------:R-:W2:Y:S01]  /*206f0*/  LDL.LU.64 R6, [R1+0x1e50] ;  /* 0x001e500001067983 */ /* 0x000ea20000300a00 */
[----:B------:R0:W-:Y:S02]  /*20700*/  STL.64 [R1+0x1dd8], R26 ;  /* 0x001dd81a01007387 */ /* 0x0001e40000100a00 */
[----:B------:R-:W3:Y:S02]  /*20710*/  LDL.LU R24, [R1+0x10] ;  /* 0x0000100001187983 */ /* 0x000ee40000300800 */
[----:B------:R-:W3:Y:S01]  /*20720*/  LDL.LU R25, [R1+0x14] ;  /* 0x0000140001197983 */ /* 0x000ee20000300800 */
[----:B0-----:R-:W4:Y:S01]  /*20730*/  LDL.LU R26, [R1+0x18] ;  /* 0x00001800011a7983 */ /* 0x001f220000300800 */
[----:B------:R-:W4:Y:S02]  /*20740*/  LDL.LU R27, [R1+0x1c] ;  /* 0x00001c00011b7983 */ /* 0x000f240000300800 */
[----:B------:R-:W-:-:S02]  /*20750*/  IMAD.MOV.U32 R17, RZ, RZ, R3 ;  /* 0x000000ffff117224 */ /* 0x000fc400078e0003 */
[----:B------:R-:W-:Y:S02]  /*20760*/  IMAD.MOV.U32 R16, RZ, RZ, R29 ;  /* 0x000000ffff107224 */ /* 0x000fe400078e001d */
[----:B------:R-:W-:Y:S02]  /*20770*/  IMAD.MOV.U32 R3, RZ, RZ, R5 ;  /* 0x000000ffff037224 */ /* 0x000fe400078e0005 */
[----:B------:R-:W-:Y:S01]  /*20780*/  IMAD.MOV.U32 R29, RZ, RZ, R4 ;  /* 0x000000ffff1d7224 */ /* 0x000fe200078e0004 */
[C---:B--2---:R-:W-:Y:S01]  /*20790*/  HMMA.16816.F32.BF16 R12, R20.reuse, R6, R12 ;  /* 0x00000006140c723c */ /* 0x044fe2000004180c */
[----:B----4-:R-:W-:Y:S01]  /*207a0*/  STL.64 [R1+0x1df0], R26 ;  /* 0x001df01a01007387 */ /* 0x010fe20000100a00 */
[----:B---3--:R0:W-:Y:S03]  /*207b0*/  STL.64 [R1+0x1de8], R24 ;  /* 0x001de81801007387 */ /* 0x0081e60000100a00 */
[----:B0-----:R-:W2:Y:S01]  /*207c0*/  LDL.LU R24, [R1+0x20] ;  /* 0x0000200001187983 */ /* 0x001ea20000300800 */
[----:B------:R-:W2:Y:S02]  /*207d0*/  LDL.LU R25, [R1+0x24] ;  /* 0x0000240001197983 */ /* 0x000ea40000300800 */
[----:B------:R-:W2:Y:S02]  /*207e0*/  LDL.LU R26, [R1+0x28] ;  /* 0x00002800011a7983 */ /* 0x000ea40000300800 */
[----:B------:R-:W-:Y:S01]  /*207f0*/  STL [R1+0x1da0], R0 ;  /* 0x001da00001007387 */ /* 0x000fe20000100800 */
[----:B------:R0:W-:Y:S04]  /*20800*/  STL [R1+0x1d68], R2 ;  /* 0x001d680201007387 */ /* 0x0001e80000100800 */
[----:B0-----:R-:W3:Y:S01]  /*20810*/  LDL R2, [R1+0xc58] ;  /* 0x000c580001027983 */ /* 0x001ee20000100800 */
[----:B------:R-:W-:Y:S02]  /*20820*/  STL [R1+0x1d2c], R3 ;  /* 0x001d2c0301007387 */ /* 0x000fe40000100800 */
[----:B------:R-:W-:Y:S05]  /*20830*/  STL [R1+0x1d28], R29 ;  /* 0x001d281d01007387 */ /* 0x000fea0000100800 */
[----:B------:R-:W-:Y:S01]  /*20840*/  STL.64 [R1+0x2d0], R12 ;  /* 0x0002d00c01007387 */ /* 0x000fe20000100a00 */
[----:B------:R0:W-:Y:S04]  /*20850*/  STL.64 [R1+0x2d8], R14 ;  /* 0x0002d80e01007387 */ /* 0x0001e80000100a00 */
[----:B0-----:R-:W4:Y:S02]  /*20860*/  LDL.LU.64 R14, [R1+0x1e48] ;  /* 0x001e4800010e7983 */ /* 0x001f240000300a00 */
[C---:B----4-:R-:W-:Y:S11]  /*20870*/  HMMA.16816.F32.BF16 R8, R20.reuse, R14, R8 ;  /* 0x0000000e1408723c */ /* 0x050ff60000041808 */
[----:B------:R-:W-:Y:S11]  /*20880*/  @!UPT UIADD3 URZ, URZ, URZ, URZ ;  /* 0x0000003f3f3ff290 */ /* 0x000ff6000fffe03f */
[----:B------:R-:W-:Y:S01]  /*20890*/  @!UPT UIADD3 URZ, URZ, URZ, URZ ;  /* 0x0000003f3f3ff290 */ /* 0x000fe2000fffe03f */
[----:B------:R-:W-:Y:S01]  /*208a0*/  STL.64 [R1+0x2f0], R8 ;  /* 0x0002f00801007387 */ /* 0x000fe20000100a00 */
[----:B------:R0:W-:Y:S03]  /*208b0*/  STL.64 [R1+0x2f8], R10 ;  /* 0x0002f80a01007387 */ /* 0x0001e60000100a00 */
[----:B0-----:R-:W4:Y:S02]  /*208c0*/  LDL.LU.64 R10, [R1+0x1e40] ;  /* 0x001e4000010a7983 */ /* 0x001f240000300a00 */
[C---:B----4-:R-:W-:Y:S02]  /*208d0*/  HMMA.16816.F32.BF16 R8, R20.reuse, R10, R16 ;  /* 0x0000000a1408723c */ /* 0x050fe40000041810 */
[----:B------:R-:W4:Y:S01]  /*208e0*/  LDL.LU.64 R18, [R1+0x1e38] ;  /* 0x001e380001127983 */ /* 0x000f220000300a00 */
[----:B------:R-:W4:Y:S11]  /*208f0*/  LDL.LU.64 R16, [R1+0x1e30] ;  /* 0x001e300001107983 */ /* 0x000f360000300a00 */
[----:B------:R-:W-:Y:S09]  /*20900*/  @!UPT UIADD3 URZ, URZ, URZ, URZ ;  /* 0x0000003f3f3ff290 */ /* 0x000ff2000fffe03f */
        /* <DEDUP_REMOVED lines=10> */
[----:B----4-:R-:W-:Y:S02]  /*209b0*/  HMMA.16816.F32.BF16 R20, R20, R10, R16 ;  /* 0x0000000a1414723c */ /* 0x010fe40000041810 */
[----:B------:R-:W2:Y:S01]  /*209c0*/  LDL.LU.64 R18, [R1+0x1e08] ;  /* 0x001e080001127983 */ /* 0x000ea20000300a00 */
[----:B------:R-:W-:Y:S02]  /*209d0*/  IMAD.MOV.U32 R0, RZ, RZ, R10 ;  /* 0x000000ffff007224 */ /* 0x000fe400078e000a */
[----:B------:R-:W-:Y:S11]  /*209e0*/  IMAD.MOV.U32 R3, RZ, RZ, R11 ;  /* 0x000000ffff037224 */ /* 0x000ff600078e000b */
[----:B------:R-:W-:Y:S07]  /*209f0*/  @!UPT UIADD3 URZ, URZ, URZ, URZ ;  /* 0x0000003f3f3ff290 */ /* 0x000fee000fffe03f */
[----:B------:R-:W-:Y:S01]  /*20a00*/  STL.64 [R1+0x1b0], R20 ;  /* 0x0001b01401007387 */ /* 0x000fe20000100a00 */
[----:B------:R0:W-:Y:S02]  /*20a10*/  STL.64 [R1+0x1b8], R22 ;  /* 0x0001b81601007387 */ /* 0x0001e40000100a00 */
[----:B------:R-:W2:Y:S02]  /*20a20*/  LDL.LU.64 R10, [R1+0x1e00] ;  /* 0x001e0000010a7983 */ /* 0x000ea40000300a00 */
[----:B------:R-:W2:Y:S02]  /*20a30*/  LDL.LU.64 R8, [R1+0x1df8] ;  /* 0x001df80001087983 */ /* 0x000ea40000300a00 */
[----:B------:R-:W-:Y:S01]  /*20a40*/  IMAD.MOV.U32 R27, RZ, RZ, R28 ;  /* 0x000000ffff1b7224 */ /* 0x000fe200078e001c */
[----:B0-----:R-:W4:Y:S06]  /*20a50*/  LDL R23, [R1+0x384] ;  /* 0x0003840001177983 */ /* 0x001f2c0000100800 */
[C---:B--2---:R-:W-:Y:S01]  /*20a60*/  HMMA.16816.F32.BF16 R16, R8.reuse, R18, R24 ;  /* 0x000000120810723c */ /* 0x044fe20000041818 */
[----:B------:R-:W2:Y:S01]  /*20a70*/  LDL.LU.64 R26, [R1+0x1df0] ;  /* 0x001df000011a7983 */ /* 0x000ea20000300a00 */
[----:B------:R-:W2:Y:S11]  /*20a80*/  LDL.LU.64 R24, [R1+0x1de8] ;  /* 0x001de80001187983 */ /* 0x000eb60000300a00 */
[----:B------:R-:W-:Y:S10]  /*20a90*/  @!UPT UIADD3 URZ, URZ, URZ, URZ ;  /* 0x0000003f3f3ff290 */ /* 0x000ff4000fffe03f */
[----:B------:R-:W-:Y:S01]  /*20aa0*/  STL.64 [R1+0x1a0], R16 ;  /* 0x0001a01001007387 */ /* 0x000fe20000100a00 */
[----:B------:R0:W-:Y:S03]  /*20ab0*/  STL.64 [R1+0x1a8], R18 ;  /* 0x0001a81201007387 */ /* 0x0001e60000100a00 */
[----:B0-----:R-:W2:Y:S02]  /*20ac0*/  LDL.LU.64 R18, [R1+0x1de0] ;  /* 0x001de00001127983 */ /* 0x001ea40000300a00 */
[C---:B--2---:R-:W-:Y:S02]  /*20ad0*/  HMMA.16816.F32.BF16 R16, R8.reuse, R18, R24 ;  /* 0x000000120810723c */ /* 0x044fe40000041818 */
[----:B------:R-:W2:Y:S11]  /*20ae0*/  LDL.LU.64 R26, [R1+0x1dd8] ;  /* 0x001dd800011a7983 */ /* 0x000eb60000300a00 */
[----:B------:R-:W-:Y:S10]  /*20af0*/  @!UPT UIADD3 URZ, URZ, URZ, URZ ;  /* 0x0000003f3f3ff290 */ /* 0x000ff4000fffe03f */
[----:B------:R-:W-:Y:S01]  /*20b00*/  STL.64 [R1+0x180], R16 ;  /* 0x0001801001007387 */ /* 0x000fe20000100a00 */
[----:B------:R0:W-:Y:S02]  /*20b10*/  STL [R1+0x188], R18 ;  /* 0x0001881201007387 */ /* 0x0001e40000100800 */
[----:B------:R-:W-:Y:S02]  /*20b20*/  IMAD.MOV.U32 R28, RZ, RZ, R19 ;  /* 0x000000ffff1c7224 */ /* 0x000fe400078e0013 */
[----:B0-----:R-:W2:Y:S01]  /*20b30*/  LDL.LU.64 R18, [R1+0x1dd0] ;  /* 0x001dd00001127983 */ /* 0x001ea20000300a00 */
[----:B------:R-:W2:Y:S02]  /*20b40*/  LDL.LU.64 R16, [R1+0x1dc8] ;  /* 0x001dc80001107983 */ /* 0x000ea40000300a00 */
[C---:B--2---:R-:W-:Y:S01]  /*20b50*/  HMMA.16816.F32.BF16 R24, R8.reuse, R26, R16 ;  /* 0x0000001a0818723c */ /* 0x044fe20000041810 */
[----:B------:R-:W2:Y:S01]  /*20b60*/  LDL.LU.64 R18, [R1+0x1dc0] ;  /* 0x001dc00001127983 */ /* 0x000ea20000300a00 */
[----:B------:R-:W2:Y:S11]  /*20b70*/  LDL.LU.64 R16, [R1+0x1db8] ;  /* 0x001db80001107983 */ /* 0x000eb60000300a00 */
[----:B------:R-:W-:Y:S10]  /*20b80*/  @!UPT UIADD3 URZ, URZ, URZ, URZ ;  /* 0x0000003f3f3ff290 */ /* 0x000ff4000fffe03f */
[----:B------:R-:W-:Y:S01]  /*20b90*/  STL.64 [R1+0x160], R24 ;  /* 0x0001601801007387 */ /* 0x000fe20000100a00 */
[----:B------:R0:W-:Y:S03]  /*20ba0*/  STL.64 [R1+0x168], R26 ;  /* 0x0001681a01007387 */ /* 0x0001e60000100a00 */
[----:B0-----:R-:W2:Y:S01]  /*20bb0*/  LDL.LU.64 R26, [R1+0x1db0] ;  /* 0x001db000011a7983 */ /* 0x001ea20000300a00 */
[----:B------:R-:W2:Y:S02]  /*20bc0*/  LDL.LU.64 R24, [R1+0x1da8] ;  /* 0x001da80001187983 */ /* 0x000ea40000300a00 */
[C---:B--2---:R-:W-:Y:S01]  /*20bd0*/  HMMA.16816.F32.BF16 R4, R8.reuse, R6, R24 ;  /* 0x000000060804723c */ /* 0x044fe20000041818 */
[----:B------:R-:W2:Y:S11]  /*20be0*/  LDL.LU.64 R26, [R1+0x58] ;  /* 0x00005800011a7983 */ /* 0x000eb60000300a00 */
[----:B------:R-:W-:Y:S11]  /*20bf0*/  @!UPT UIADD3 URZ, URZ, URZ, URZ ;  /* 0x0000003f3f3ff290 */ /* 0x000ff6000fffe03f */
[----:B------:R-:W-:Y:S01]  /*20c00*/  STL.64 [R1+0x150], R4 ;  /* 0x0001500401007387 */ /* 0x000fe20000100a00 */
[----:B------:R-:W-:Y:S02]  /*20c10*/  STL.64 [R1+0x158], R6 ;  /* 0x0001580601007387 */ /* 0x000fe40000100a00 */
[----:B---3--:R-:W0:Y:S01]  /*20c20*/  LDSM.16.MT88.4 R4, [R2+0x1000] ;  /* 0x001000000204783b */ /* 0x008e220000004200 */
[----:B------:R-:W-:Y:S01]  /*20c30*/  HMMA.16816.F32.BF16 R12, R8, R14, R16 ;  /* 0x0000000e080c723c */ /* 0x000fe20000041810 */
[----:B----4-:R-:W-:Y:S04]  /*20c40*/  LDSM.16.MT88.4 R16, [R23+0x2000] ;  /* 0x002000001710783b */ /* 0x010fe80000004200 */
[----:B0-----:R-:W-:Y:S01]  /*20c50*/  STL.64 [R1+0x1d78], R6 ;  /* 0x001d780601007387 */ /* 0x001fe20000100a00 */
[----:B------:R0:W-:Y:S03]  /*20c60*/  STL.64 [R1+0x1d70], R4 ;  /* 0x001d700401007387 */ /* 0x0001e60000100a00 */
[----:B0-----:R-:W3:Y:S11]  /*20c70*/  LDL.LU R4, [R1+0x190] ;  /* 0x0001900001047983 */ /* 0x001ef60000300800 */
[----:B------:R-:W-:Y:S03]  /*20c80*/  @!UPT UIADD3 URZ, URZ, URZ, URZ ;  /* 0x0000003f3f3ff290 */ /* 0x000fe6000fffe03f */
[----:B------:R-:W-:Y:S02]  /*20c90*/  STL.64 [R1+0x130], R12 ;  /* 0x0001300c01007387 */ /* 0x000fe40000100a00 */
[----:B------:R-:W-:Y:S02]  /*20ca0*/  STL.64 [R1+0x138], R14 ;  /* 0x0001380e01007387 */ /* 0x000fe40000100a00 */
[----:B------:R-:W3:Y:S01]  /*20cb0*/  LDL.LU R5, [R1+0x194] ;  /* 0x0001940001057983 */ /* 0x000ee20000300800 */
[----:B------:R-:W4:Y:S01]  /*20cc0*/  LDL.LU R6, [R1+0x198] ;  /* 0x0001980001067983 */ /* 0x000f220000300800 */
[----:B------:R-:W4:Y:S02]  /*20cd0*/  LDL.LU R7, [R1+0x19c] ;  /* 0x00019c0001077983 */ /* 0x000f240000300800 */
[----:B------:R-:W2:Y:S01]  /*20ce0*/  LDL R29, [R1+0x38c] ;  /* 0x00038c00011d7983 */ /* 0x000ea20000100800 */
[----:B------:R-:W0:Y:S04]  /*20cf0*/  LDSM.16.MT88.4 R12, [R2+0x1080] ;  /* 0x00108000020c783b */ /* 0x000e280000004200 */
[----:B----4-:R1:W-:Y:S01]  /*20d00*/  STL.64 [R1+0x1d88], R6 ;  /* 0x001d880601007387 */ /* 0x0103e20000100a00 */
[----:B---3--:R3:W-:Y:S03]  /*20d10*/  STL.64 [R1+0x1d80], R4 ;  /* 0x001d800401007387 */ /* 0x0087e60000100a00 */
[----:B-1----:R-:W4:Y:S04]  /*20d20*/  LDL.LU.64 R6, [R1+0x48] ;  /* 0x0000480001067983 */ /* 0x002f280000300a00 */
[----:B----4-:R1:W-:Y:S01]  /*20d30*/  STL.64 [R1+0x1d98], R6 ;  /* 0x001d980601007387 */ /* 0x0103e20000100a00 */
[----:B---3--:R-:W3:Y:S02]  /*20d40*/  LDL.LU R4, [R1+0x140] ;  /* 0x0001400001047983 */ /* 0x008ee40000300800 */
[----:B------:R-:W3:Y:S01]  /*20d50*/  LDL.LU R5, [R1+0x144] ;  /* 0x0001440001057983 */ /* 0x000ee20000300800 */
[----:B-1----:R-:W3:Y:S01]  /*20d60*/  LDL.LU R6, [R1+0x148] ;  /* 0x0001480001067983 */ /* 0x002ee20000300800 */
[----:B------:R-:W3:Y:S02]  /*20d70*/  LDL.LU R7, [R1+0x14c] ;  /* 0x00014c0001077983 */ /* 0x000ee40000300800 */
[----:B0-----:R-:W-:Y:S02]  /*20d80*/  STL.64 [R1+0x1d18], R14 ;  /* 0x001d180e01007387 */ /* 0x001fe40000100a00 */
[----:B------:R-:W-:Y:S02]  /*20d90*/  STL.64 [R1+0x1d10], R12 ;  /* 0x001d100c01007387 */ /* 0x000fe40000100a00 */
[----:B--2---:R-:W0:Y:S04]  /*20da0*/  LDSM.16.M88.4 R12, [R29+0x8000] ;  /* 0x008000001d0c783b */ /* 0x004e280000000200 */
[----:B------:R1:W-:Y:S01]  /*20db0*/  STL [R1+0x1d90], R23 ;  /* 0x001d901701007387 */ /* 0x0003e20000100800 */
[----:B------:R-:W2:Y:S02]  /*20dc0*/  LDL.LU R20, [R1+0x170] ;  /* 0x0001700001147983 */ /* 0x000ea40000300800 */
[----:B------:R-:W2:Y:S02]  /*20dd0*/  LDL.LU R21, [R1+0x174] ;  /* 0x0001740001157983 */ /* 0x000ea40000300800 */
[----:B------:R-:W2:Y:S01]  /*20de0*/  LDL.LU R22, [R1+0x178] ;  /* 0x0001780001167983 */ /* 0x000ea20000300800 */
[----:B-1----:R-:W2:Y:S01]  /*20df0*/  LDL.LU R23, [R1+0x17c] ;  /* 0x00017c0001177983 */ /* 0x002ea20000300800 */
[----:B------:R1:W-:Y:S02]  /*20e00*/  STL.64 [R1+0x1c48], R18 ;  /* 0x001c481201007387 */ /* 0x0003e40000100a00 */
[----:B------:R-:W-:Y:S02]  /*20e10*/  STL.64 [R1+0x1c40], R16 ;  /* 0x001c401001007387 */ /* 0x000fe40000100a00 */
[----:B-1----:R-:W-:-:S02]  /*20e20*/  IMAD.MOV.U32 R18, RZ, RZ, R0 ;  /* 0x000000ffff127224 */ /* 0x002fc400078e0000 */
[----:B------:R-:W4:Y:S04]  /*20e30*/  LDL.LU R0, [R1+0x1da0] ;  /* 0x001da00001007983 */ /* 0x000f280000300800 */
[----:B0-----:R0:W-:Y:S01]  /*20e40*/  STL.64 [R1+0x20], R12 ;  /* 0x0000200c01007387 */ /* 0x0011e20000100a00 */
[----:B------:R-:W-:Y:S02]  /*20e50*/  STL.64 [R1+0x28], R14 ;  /* 0x0000280e01007387 */ /* 0x000fe40000100a00 */
[----:B------:R-:W-:Y:S02]  /*20e60*/  IMAD.MOV.U32 R19, RZ, RZ, R3 ;  /* 0x000000ffff137224 */ /* 0x000fe400078e0003 */
[----:B------:R-:W-:Y:S02]  /*20e70*/  IMAD.MOV.U32 R3, RZ, RZ, R27 ;  /* 0x000000ffff037224 */ /* 0x000fe400078e001b */
[----:B0-----:R-:W-:Y:S01]  /*20e80*/  IMAD.MOV.U32 R12, RZ, RZ, R26 ;  /* 0x000000ffff0c7224 */ /* 0x001fe200078e001a */
[----:B---3--:R-:W-:Y:S01]  /*20e90*/  HMMA.16816.F32.BF16 R4, R8, R26, R4 ;  /* 0x0000001a0804723c */ /* 0x008fe20000041804 */
[----:B------:R-:W-:Y:S11]  /*20ea0*/  LDSM.16.M88.4 R24, [R29+0xb000] ;  /* 0x00b000001d18783b */ /* 0x000ff60000000200 */
[----:B------:R-:W-:Y:S11]  /*20eb0*/  @!UPT UIADD3 URZ, URZ, URZ, URZ ;  /* 0x0000003f3f3ff290 */ /* 0x000ff6000fffe03f */
[----:B------:R-:W-:Y:S01]  /*20ec0*/  STL.64 [R1+0x120], R4 ;  /* 0x0001200401007387 */ /* 0x000fe20000100a00 */
[----:B------:R-:W-:Y:S02]  /*20ed0*/  STL.64 [R1+0x128], R6 ;  /* 0x0001280601007387 */ /* 0x000fe40000100a00 */
[----:B------:R-:W0:Y:S02]  /*20ee0*/  LDSM.16.M88.4 R4, [R29+0x9000] ;  /* 0x009000001d04783b */ /* 0x000e240000000200 */
[----:B0-----:R-:W-:Y:S02]  /*20ef0*/  STL.64 [R1+0x10], R4 ;  /* 0x0000100401007387 */ /* 0x001fe40000100a00 */
[----:B------:R-:W-:Y:S02]  /*20f00*/  IMAD.MOV.U32 R15, RZ, RZ, R4 ;  /* 0x000000ffff0f7224 */ /* 0x000fe400078e0004 */
[----:B------:R-:W-:Y:S02]  /*20f10*/  STL.64 [R1+0x18], R6 ;  /* 0x0000180601007387 */ /* 0x000fe40000100a00 */
[----:B------:R-:W-:-:S02]  /*20f20*/  IMAD.MOV.U32 R14, RZ, RZ, R5 ;  /* 0x000000ffff0e7224 */ /* 0x000fc400078e0005 */
[----:B------:R-:W0:Y:S04]  /*20f30*/  LDSM.16.M88.4 R4, [R29+0xa000] ;  /* 0x00a000001d04783b */ /* 0x000e280000000200 */
[----:B------:R-:W-:Y:S04]  /*20f40*/  STL [R1+0x1a60], R27 ;  /* 0x001a601b01007387 */ /* 0x000fe80000100800 */
[----:B0-----:R-:W-:Y:S01]  /*20f50*/  STL.64 [R1], R4 ;  /* 0x0000000401007387 */ /* 0x001fe20000100a00 */
[----:B------:R-:W-:Y:S02]  /*20f60*/  STL.64 [R1+0x8], R6 ;  /* 0x0000080601007387 */ /* 0x000fe40000100a00 */
[----:B------:R-:W0:Y:S04]  /*20f70*/  LDSM.16.M88.4 R4, [R29+0xc000] ;  /* 0x00c000001d04783b */ /* 0x000e280000000200 */
[----:B------:R1:W-:Y:S01]  /*20f80*/  STL [R1+0x1c28], R26 ;  /* 0x001c281a01007387 */ /* 0x0003e20000100800 */
[----:B------:R-:W-:Y:S04]  /*20f90*/  STL.64 [R1+0x1c20], R24 ;  /* 0x001c201801007387 */ /* 0x000fe80000100a00 */
[----:B-1----:R-:W3:Y:S04]  /*20fa0*/  LDL.LU.64 R26, [R1+0x98] ;  /* 0x00009800011a7983 */ /* 0x002ee80000300a00 */
[----:B0-----:R-:W-:Y:S01]  /*20fb0*/  STL.64 [R1+0xc0], R4 ;  /* 0x0000c00401007387 */ /* 0x001fe20000100a00 */
[----:B------:R-:W-:Y:S02]  /*20fc0*/  STL.64 [R1+0xc8], R6 ;  /* 0x0000c80601007387 */ /* 0x000fe40000100a00 */
[----:B------:R-:W0:Y:S02]  /*20fd0*/  LDSM.16.M88.4 R4, [R29+0xd000] ;  /* 0x00d000001d04783b */ /* 0x000e240000000200 */
[----:B0-----:R-:W-:Y:S02]  /*20fe0*/  STL.64 [R1+0xb0], R4 ;  /* 0x0000b00401007387 */ /* 0x001fe40000100a00 */
[----:B------:R-:W-:Y:S02]  /*20ff0*/  STL.64 [R1+0xb8], R6 ;  /* 0x0000b80601007387 */ /* 0x000fe40000100a00 */
[----:B------:R-:W0:Y:S02]  /*21000*/  LDSM.16.M88.4 R4, [R29+0xe000] ;  /* 0x00e000001d04783b */ /* 0x000e240000000200 */
[----:B0-----:R-:W-:Y:S02]  /*21010*/  STL.64 [R1+0xe0], R4 ;  /* 0x0000e00401007387 */ /* 0x001fe40000100a00 */
[----:B------:R-:W-:Y:S02]  /*21020*/  STL.64 [R1+0xe8], R6 ;  /* 0x0000e80601007387 */ /* 0x000fe40000100a00 */
[----:B------:R-:W0:Y:S02]  /*21030*/  LDSM.16.M88.4 R4, [R29+0xf000] ;  /* 0x00f000001d04783b */ /* 0x000e240000000200 */
[----:B0-----:R-:W-:Y:S02]  /*21040*/  STL.64 [R1+0x100], R4 ;  /* 0x0001000401007387 */ /* 0x001fe40000100a00 */
[----:B------:R0:W-:Y:S02]  /*21050*/  STL.64 [R1+0x108], R6 ;  /* 0x0001080601007387 */ /* 0x0001e40000100a00 */
[----:B0-----:R-:W2:Y:S02]  /*21060*/  LDL.LU.64 R6, [R1+0x1d98] ;  /* 0x001d980001067983 */ /* 0x001ea40000300a00 */
[C---:B--2---:R-:W-:Y:S11]  /*21070*/  HMMA.16816.F32.BF16 R20, R8.reuse, R6, R20 ;  /* 0x000000060814723c */ /* 0x044ff60000041814 */
[----:B------:R-:W-:Y:S11]  /*21080*/  @!UPT UIADD3 URZ, URZ, URZ, URZ ;  /* 0x0000003f3f3ff290 */ /* 0x000ff6000fffe03f */
[----:B------:R-:W-:Y:S01]  /*21090*/  @!UPT UIADD3 URZ, URZ, URZ, URZ ;  /* 0x0000003f3f3ff290 */ /* 0x000fe2000fffe03f */
[----:B------:R-:W-:Y:S01]  /*210a0*/  STL.64 [R1+0x110], R20 ;  /* 0x0001101401007387 */ /* 0x000fe20000100a00 */
[----:B------:R0:W-:Y:S03]  /*210b0*/  STL.64 [R1+0x118], R22 ;  /* 0x0001181601007387 */ /* 0x0001e60000100a00 */
[----:B0-----:R-:W2:Y:S01]  /*210c0*/  LDL.LU R23, [R1+0x1d90] ;  /* 0x001d900001177983 */ /* 0x001ea20000300800 */
[----:B------:R-:W-:Y:S02]  /*210d0*/  IMAD.MOV.U32 R29, RZ, RZ, R6 ;  /* 0x000000ffff1d7224 */ /* 0x000fe400078e0006 */
[----:B------:R-:W-:Y:S02]  /*210e0*/  IMAD.MOV.U32 R13, RZ, RZ, R7 ;  /* 0x000000ffff0d7224 */ /* 0x000fe400078e0007 */
[----:B------:R-:W3:Y:S01]  /*210f0*/  LDL.LU.64 R6, [R1+0x1d88] ;  /* 0x001d880001067983 */ /* 0x000ee20000300a00 */
[----:B------:R-:W3:Y:S03]  /*21100*/  LDL.LU.64 R4, [R1+0x1d80] ;  /* 0x001d800001047983 */ /* 0x000ee60000300a00 */
[----:B--2---:R-:W0:Y:S01]  /*21110*/  LDSM.16.MT88.4 R20, [R23+0x2080] ;  /* 0x002080001714783b */ /* 0x004e220000004200 */
[----:B---3--:R-:W-:Y:S03]  /*21120*/  HMMA.16816.F32.BF16 R8, R8, R18, R4 ;  /* 0x000000120808723c */ /* 0x008fe60000041804 */
[----:B0-----:R-:W-:Y:S01]  /*21130*/  STL.64 [R1+0x1bc8], R22 ;  /* 0x001bc81601007387 */ /* 0x001fe20000100a00 */
[----:B------:R0:W-:Y:S03]  /*21140*/  STL.64 [R1+0x1bc0], R20 ;  /* 0x001bc01401007387 */ /* 0x0001e60000100a00 */
[----:B0-----:R-:W2:Y:S01]  /*21150*/  LDL.LU R20, [R1+0x1d0] ;  /* 0x0001d00001147983 */ /* 0x001ea20000300800 */
[----:B------:R-:W2:Y:S02]  /*21160*/  LDL.LU R21, [R1+0x1d4] ;  /* 0x0001d40001157983 */ /* 0x000ea40000300800 */
[----:B------:R-:W2:Y:S02]  /*21170*/  LDL.LU R22, [R1+0x1d8] ;  /* 0x0001d80001167983 */ /* 0x000ea40000300800 */
[----:B------:R-:W2:Y:S01]  /*21180*/  LDL.LU R23, [R1+0x1dc] ;  /* 0x0001dc0001177983 */ /* 0x000ea20000300800 */
[----:B------:R-:W3:Y:S01]  /*21190*/  LDL.LU.64 R6, [R1+0x1d78] ;  /* 0x001d780001067983 */ /* 0x000ee20000300a00 */
[----:B------:R-:W3:Y:S02]  /*211a0*/  LDL.LU.64 R4, [R1+0x1d70] ;  /* 0x001d700001047983 */ /* 0x000ee40000300a00 */
[----:B------:R0:W-:Y:S02]  /*211b0*/  STL.64 [R1+0x1d20], R18 ;  /* 0x001d201201007387 */ /* 0x0001e40000100a00 */
[----:B------:R-:W3:Y:S05]  /*211c0*/  LDL.LU R16, [R1+0x1c0] ;  /* 0x0001c00001107983 */ /* 0x000eea0000300800 */
[----:B------:R-:W-:Y:S01]  /*211d0*/  STL.64 [R1+0xd0], R8 ;  /* 0x0000d00801007387 */ /* 0x000fe20000100a00 */
[----:B------:R-:W-:Y:S02]  /*211e0*/  STL.64 [R1+0xd8], R10 ;  /* 0x0000d80a01007387 */ /* 0x000fe40000100a00 */
[----:B------:R1:W4:Y:S04]  /*211f0*/  LDSM.16.MT88.4 R8, [R2+0x2000] ;  /* 0x002000000208783b */ /* 0x0003280000004200 */
[----:B------:R-:W3:Y:S01]  /*21200*/  LDL.LU R17, [R1+0x1c4] ;  /* 0x0001c40001117983 */ /* 0x000ee20000300800 */
[----:B0-----:R-:W3:Y:S01]  /*21210*/  LDL.LU R18, [R1+0x1c8] ;  /* 0x0001c80001127983 */ /* 0x001ee20000300800 */
[----:B------:R-:W3:Y:S02]  /*21220*/  LDL.LU R19, [R1+0x1cc] ;  /* 0x0001cc0001137983 */ /* 0x000ee40000300800 */
[----:B-1----:R-:W2:Y:S01]  /*21230*/  LDL.LU R2, [R1+0x1d68] ;  /* 0x001d680001027983 */ /* 0x002ea20000300800 */
[----:B----4-:R0:W-:Y:S01]  /*21240*/  STL.64 [R1+0x1b40], R10 ;  /* 0x001b400a01007387 */ /* 0x0101e20000100a00 */
[----:B------:R-:W-:Y:S03]  /*21250*/  STL.64 [R1+0x1b38], R8 ;  /* 0x001b380801007387 */ /* 0x000fe60000100a00 */
[----:B0-----:R-:W3:Y:S01]  /*21260*/  LDL.LU.64 R10, [R1+0xa8] ;  /* 0x0000a800010a7983 */ /* 0x001ee20000300a00 */
[----:B------:R-:W-:-:S02]  /*21270*/  IMAD.MOV.U32 R24, RZ, RZ, R15 ;  /* 0x000000ffff187224 */ /* 0x000fc400078e000f */
[----:B------:R-:W-:Y:S01]  /*21280*/  IMAD.MOV.U32 R25, RZ, RZ, R14 ;  /* 0x000000ffff197224 */ /* 0x000fe200078e000e */
[C---:B---3--:R-:W-:Y:S11]  /*21290*/  HMMA.16816.F32.BF16 R16, R4.reuse, R10, R16 ;  /* 0x0000000a0410723c */ /* 0x048ff60000041810 */
[----:B------:R-:W-:Y:S11]  /*212a0*/  @!UPT UIADD3 URZ, URZ, URZ, URZ ;  /* 0x0000003f3f3ff290 */ /* 0x000ff6000fffe03f */
[----:B------:R-:W-:Y:S01]  /*212b0*/  @!UPT UIADD3 URZ, URZ, URZ, URZ ;  /* 0x0000003f3f3ff290 */ /* 0x000fe2000fffe03f */
[----:B------:R0:W-:Y:S02]  /*212c0*/  STL.64 [R1+0xf0], R16 ;  /* 0x0000f01001007387 */ /* 0x0001e40000100a00 */
[----:B0-----:R-:W-:Y:S02]  /*212d0*/  IMAD.MOV.U32 R17, RZ, RZ, R10 ;  /* 0x000000ffff117224 */ /* 0x001fe400078e000a */
[----:B------:R-:W-:Y:S02]  /*212e0*/  IMAD.MOV.U32 R16, RZ, RZ, R11 ;  /* 0x000000ffff107224 */ /* 0x000fe400078e000b */
[----:B--2---:R-:W-:Y:S01]  /*212f0*/  HMMA.16816.F32.BF16 R8, R4, R26, R20 ;  /* 0x0000001a0408723c */ /* 0x004fe20000041814 */
[----:B------:R0:W-:Y:S02]  /*21300*/  STL.64 [R1+0xf8], R18 ;  /* 0x0000f81201007387 */ /* 0x0001e40000100a00 */
[----:B0-----:R-:W-:Y:S02]  /*21310*/  IMAD.MOV.U32 R19, RZ, RZ, R26 ;  /* 0x000000ffff137224 */ /* 0x001fe400078e001a */
[----:B------:R-:W-:Y:S11]  /*21320*/  IMAD.MOV.U32 R18, RZ, RZ, R27 ;  /* 0x000000ffff127224 */ /* 0x000ff600078e001b */
[----:B------:R-:W-:Y:S07]  /*21330*/  @!UPT UIADD3 URZ, URZ, URZ, URZ ;  /* 0x0000003f3f3ff290 */ /* 0x000fee000fffe03f */
[----:B------:R-:W-:Y:S01]  /*21340*/  STL.64 [R1+0x140], R8 ;  /* 0x0001400801007387 */ /* 0x000fe20000100a00 */
[----:B------:R-:W-:Y:S02]  /*21350*/  STL.64 [R1+0x148], R10 ;  /* 0x0001480a01007387 */ /* 0x000fe40000100a00 */
[----:B------:R-:W-:Y:S02]  /*21360*/  STL.64 [R1+0x1d38], R18 ;  /* 0x001d381201007387 */ /* 0x000fe40000100a00 */
[----:B------:R-:W-:Y:S01]  /*21370*/  STL.64 [R1+0x1d30], R16 ;  /* 0x001d301001007387 */ /* 0x000fe20000100a00 */
[----:B------:R-:W2:Y:S01]  /*21380*/  LDL.LU R20, [R1+0x2d0] ;  /* 0x0002d00001147983 */ /* 0x000ea20000300800 */
[----:B------:R-:W2:Y:S02]  /*21390*/  LDL.LU R21, [R1+0x2d4] ;  /* 0x0002d40001157983 */ /* 0x000ea40000300800 */
[----:B------:R-:W3:Y:S02]  /*213a0*/  LDL.LU R22, [R1+0x2d8] ;  /* 0x0002d80001167983 */ /* 0x000ee40000300800 */
[----:B------:R-:W3:Y:S01]  /*213b0*/  LDL.LU R23, [R1+0x2dc] ;  /* 0x0002dc0001177983 */ /* 0x000ee20000300800 */
[----:B------:R0:W-:Y:S04]  /*213c0*/  STL.64 [R1+0x1c38], R24 ;  /* 0x001c381801007387 */ /* 0x0001e80000100a00 */
[----:B0-----:R-:W4:Y:S04]  /*213d0*/  LDL.64 R24, [R1+0x20] ;  /* 0x0000200001187983 */ /* 0x001f280000100a00 */
[----:B----4-:R0:W-:Y:S04]  /*213e0*/  STL.64 [R1+0x1c50], R24 ;  /* 0x001c501801007387 */ /* 0x0101e80000100a00 */
[----:B0-----:R-:W4:Y:S01]  /*213f0*/  LDL.LU R24, [R1+0x330] ;  /* 0x0003300001187983 */ /* 0x001f220000300800 */
[----:B------:R-:W4:Y:S02]  /*21400*/  LDL.LU R25, [R1+0x334] ;  /* 0x0003340001197983 */ /* 0x000f240000300800 */
[----:B------:R-:W2:Y:S02]  /*21410*/  LDL.LU R26, [R1+0x338] ;  /* 0x00033800011a7983 */ /* 0x000ea40000300800 */
[----:B------:R-:W2:Y:S01]  /*21420*/  LDL.LU R27, [R1+0x33c] ;  /* 0x00033c00011b7983 */ /* 0x000ea20000300800 */
[----:B------:R-:W2:Y:S04]  /*21430*/  LDL.LU.64 R14, [R1+0x78] ;  /* 0x00007800010e7983 */ /* 0x000ea80000300a00 */
[----:B--2---:R0:W-:Y:S01]  /*21440*/  STL.64 [R1+0x1d50], R14 ;  /* 0x001d500e01007387 */ /* 0x0041e20000100a00 */
[----:B------:R1:W-:Y:S02]  /*21450*/  STL.64 [R1+0x1c60], R26 ;  /* 0x001c601a01007387 */ /* 0x0003e40000100a00 */
[----:B----4-:R2:W-:Y:S01]  /*21460*/  STL.64 [R1+0x1c58], R24 ;  /* 0x001c581801007387 */ /* 0x0105e20000100a00 */
[----:B0-----:R-:W4:Y:S01]  /*21470*/  LDL.LU.64 R14, [R1+0x88] ;  /* 0x00008800010e7983 */ /* 0x001f220000300a00 */
[----:B-1----:R-:W-:-:S02]  /*21480*/  IMAD.MOV.U32 R26, RZ, RZ, R29 ;  /* 0x000000ffff1a7224 */ /* 0x002fc400078e001d */
[----:B------:R-:W-:-:S05]  /*21490*/  IMAD.MOV.U32 R27, RZ, RZ, R13 ;  /* 0x000000ffff1b7224 */ /* 0x000fca00078e000d */
[----:B------:R0:W-:Y:S01]  /*214a0*/  STL.64 [R1+0x1d48], R26 ;  /* 0x001d481a01007387 */ /* 0x0001e20000100a00 */
[----:B--2---:R-:W2:Y:S02]  /*214b0*/  LDL.LU R24, [R1+0x1f0] ;  /* 0x0001f00001187983 */ /* 0x004ea40000300800 */
[----:B------:R-:W2:Y:S01]  /*214c0*/  LDL.LU R25, [R1+0x1f4] ;  /* 0x0001f40001197983 */ /* 0x000ea20000300800 */
[----:B0-----:R-:W2:Y:S01]  /*214d0*/  LDL.LU R26, [R1+0x1f8] ;  /* 0x0001f800011a7983 */ /* 0x001ea20000300800 */
[----:B------:R-:W2:Y:S03]  /*214e0*/  LDL.LU R27, [R1+0x1fc] ;  /* 0x0001fc00011b7983 */ /* 0x000ea60000300800 */
[----:B--2---:R-:W-:Y:S01]  /*214f0*/  STL.64 [R1+0x1d60], R26 ;  /* 0x001d601a01007387 */ /* 0x004fe20000100a00 */
[----:B------:R0:W-:Y:S03]  /*21500*/  STL.64 [R1+0x1d58], R24 ;  /* 0x001d581801007387 */ /* 0x0001e60000100a00 */
[----:B0-----:R-:W4:Y:S01]  /*21510*/  LDL.LU R24, [R1+0x1e0] ;  /* 0x0001e00001187983 */ /* 0x001f220000300800 */
[----:B------:R-:W4:Y:S02]  /*21520*/  LDL.LU R25, [R1+0x1e4] ;  /* 0x0001e40001197983 */ /* 0x000f240000300800 */
[----:B------:R-:W4:Y:S02]  /*21530*/  LDL.LU R26, [R1+0x1e8] ;  /* 0x0001e800011a7983 */ /* 0x000f240000300800 */
[----:B------:R-:W4:Y:S01]  /*21540*/  LDL.LU R27, [R1+0x1ec] ;  /* 0x0001ec00011b7983 */ /* 0x000f220000300800 */
[----:B------:R-:W2:Y:S01]  /*21550*/  LDL.LU R16, [R1+0x200] ;  /* 0x0002000001107983 */ /* 0x000ea20000300800 */
[----:B------:R-:W2:Y:S02]  /*21560*/  LDL.LU R17, [R1+0x204] ;  /* 0x0002040001117983 */ /* 0x000ea40000300800 */
[----:B------:R-:W2:Y:S02]  /*21570*/  LDL.LU R18, [R1+0x208] ;  /* 0x0002080001127983 */ /* 0x000ea40000300800 */
[----:B------:R-:W2:Y:S01]  /*21580*/  LDL.LU R19, [R1+0x20c] ;  /* 0x00020c0001137983 */ /* 0x000ea20000300800 */
[----:B---3--:R-:W-:Y:S01]  /*21590*/  STL.64 [R1+0x1c18], R22 ;  /* 0x001c181601007387 */ /* 0x008fe20000100a00 */
[----:B------:R0:W-:Y:S03]  /*215a0*/  STL.64 [R1+0x1c10], R20 ;  /* 0x001c101401007387 */ /* 0x0001e60000100a00 */
[----:B0-----:R-:W3:Y:S04]  /*215b0*/  LDL.64 R20, [R1] ;  /* 0x0000000001147983 */ /* 0x001ee80000100a00 */
[----:B---3--:R0:W-:Y:S04]  /*215c0*/  STL.64 [R1+0x1c30], R20 ;  /* 0x001c301401007387 */ /* 0x0081e80000100a00 */
[----:B0-----:R-:W3:Y:S01]  /*215d0*/  LDL.LU R20, [R1+0x310] ;  /* 0x0003100001147983 */ /* 0x001ee20000300800 */
[----:B------:R-:W3:Y:S02]  /*215e0*/  LDL.LU R21, [R1+0x314] ;  /* 0x0003140001157983 */ /* 0x000ee40000300800 */
[----:B------:R-:W2:Y:S02]  /*215f0*/  LDL.LU R22, [R1+0x318] ;  /* 0x0003180001167983 */ /* 0x000ea40000300800 */
[----:B------:R-:W2:Y:S02]  /*21600*/  LDL.LU R23, [R1+0x31c] ;  /* 0x00031c0001177983 */ /* 0x000ea40000300800 */
[----:B--2---:R-:W-:Y:S01]  /*21610*/  STL.64 [R1+0x1c70], R22 ;  /* 0x001c701601007387 */ /* 0x004fe20000100a00 */
[----:B---3--:R0:W-:Y:S03]  /*21620*/  STL.64 [R1+0x1c68], R20 ;  /* 0x001c681401007387 */ /* 0x0081e60000100a00 */
[----:B0-----:R-:W2:Y:S01]  /*21630*/  LDL.LU R20, [R1+0x340] ;  /* 0x0003400001147983 */ /* 0x001ea20000300800 */
[----:B------:R-:W2:Y:S02]  /*21640*/  LDL.LU R21, [R1+0x344] ;  /* 0x0003440001157983 */ /* 0x000ea40000300800 */
[----:B------:R-:W3:Y:S02]  /*21650*/  LDL.LU R22, [R1+0x348] ;  /* 0x0003480001167983 */ /* 0x000ee40000300800 */
[----:B------:R-:W3:Y:S01]  /*21660*/  LDL.LU R23, [R1+0x34c] ;  /* 0x00034c0001177983 */ /* 0x000ee20000300800 */
[----:B----4-:R-:W-:Y:S01]  /*21670*/  HMMA.16816.F32.BF16 R24, R4, R14, R24 ;  /* 0x0000000e0418723c */ /* 0x010fe20000041818 */
[----:B---3--:R-:W-:Y:S01]  /*21680*/  STL.64 [R1+0x1c80], R22 ;  /* 0x001c801601007387 */ /* 0x008fe20000100a00 */
[----:B--2---:R0:W-:Y:S02]  /*21690*/  STL.64 [R1+0x1c78], R20 ;  /* 0x001c781401007387 */ /* 0x0041e40000100a00 */
[----:B------:R-:W2:Y:S02]  /*216a0*/  LDL.64 R8, [R1+0x100] ;  /* 0x0001000001087983 */ /* 0x000ea40000100a00 */
[----:B0-----:R-:W-:-:S02]  /*216b0*/  IMAD.MOV.U32 R21, RZ, RZ, R14 ;  /* 0x000000ffff157224 */ /* 0x001fc400078e000e */
[----:B------:R-:W-:Y:S01]  /*216c0*/  IMAD.MOV.U32 R20, RZ, RZ, R15 ;  /* 0x000000ffff147224 */ /* 0x000fe200078e000f */
[----:B--2---:R-:W-:Y:S01]  /*216d0*/  STL.64 [R1+0x1d40], R8 ;  /* 0x001d400801007387 */ /* 0x004fe20000100a00 */
[----:B------:R-:W2:Y:S11]  /*216e0*/  LDL.LU.64 R10, [R1+0x68] ;  /* 0x00006800010a7983 */ /* 0x000eb60000300a00 */
[----:B------:R-:W-:Y:S02]  /*216f0*/  @!UPT UIADD3 URZ, URZ, URZ, URZ ;  /* 0x0000003f3f3ff290 */ /* 0x000fe4000fffe03f */
[----:B------:R-:W-:Y:S02]  /*21700*/  STL.64 [R1+0x170], R24 ;  /* 0x0001701801007387 */ /* 0x000fe40000100a00 */
[----:B------:R0:W-:Y:S02]  /*21710*/  STL.64 [R1+0x178], R26 ;  /* 0x0001781a01007387 */ /* 0x0001e40000100a00 */
[----:B0-----:R-:W3:Y:S01]  /*21720*/  LDL.LU.64 R26, [R1+0x1d60] ;  /* 0x001d6000011a7983 */ /* 0x001ee20000300a00 */
[----:B------:R-:W3:Y:S02]  /*21730*/  LDL.LU.64 R24, [R1+0x1d58] ;  /* 0x001d580001187983 */ /* 0x000ee40000300a00 */
[----:B------:R-:W3:Y:S02]  /*21740*/  LDL.LU.64 R14, [R1+0x1d50] ;  /* 0x001d5000010e7983 */ /* 0x000ee40000300a00 */
[----:B------:R-:W-:Y:S01]  /*21750*/  IMAD.MOV.U32 R22, RZ, RZ, R12 ;  /* 0x000000ffff167224 */ /* 0x000fe200078e000c */
[C---:B---3--:R-:W-:Y:S11]  /*21760*/  HMMA.16816.F32.BF16 R24, R4.reuse, R14, R24 ;  /* 0x0000000e0418723c */ /* 0x048ff60000041818 */
[----:B------:R-:W-:Y:S11]  /*21770*/  @!UPT UIADD3 URZ, URZ, URZ, URZ ;  /* 0x0000003f3f3ff290 */ /* 0x000ff6000fffe03f */
[----:B------:R-:W-:Y:S01]  /*21780*/  @!UPT UIADD3 URZ, URZ, URZ, URZ ;  /* 0x0000003f3f3ff290 */ /* 0x000fe2000fffe03f */
[----:B------:R-:W-:Y:S01]  /*21790*/  STL.64 [R1+0x190], R24 ;  /* 0x0001901801007387 */ /* 0x000fe20000100a00 */
[----:B------:R0:W-:Y:S03]  /*217a0*/  STL.64 [R1+0x198], R26 ;  /* 0x0001981a01007387 */ /* 0x0001e60000100a00 */
[----:B0-----:R-:W3:Y:S01]  /*217b0*/  LDL.LU.64 R26, [R1+0x1d48] ;  /* 0x001d4800011a7983 */ /* 0x001ee20000300a00 */
[----:B------:R-:W4:Y:S02]  /*217c0*/  LDL.LU R12, [R1+0x240] ;  /* 0x00024000010c7983 */ /* 0x000f240000300800 */
[----:B------:R-:W-:Y:S02]  /*217d0*/  IMAD.MOV.U32 R25, RZ, RZ, R14 ;  /* 0x000000ffff197224 */ /* 0x000fe400078e000e */
[----:B------:R-:W4:Y:S02]  /*217e0*/  LDL.LU R13, [R1+0x244] ;  /* 0x00024400010d7983 */ /* 0x000f240000300800 */
[----:B------:R-:W-:Y:S01]  /*217f0*/  IMAD.MOV.U32 R24, RZ, RZ, R15 ;  /* 0x000000ffff187224 */ /* 0x000fe200078e000f */
[----:B------:R-:W4:Y:S01]  /*21800*/  LDL.LU R14, [R1+0x248] ;  /* 0x00024800010e7983 */ /* 0x000f220000300800 */
[----:B------:R-:W4:Y:S02]  /*21810*/  LDL.LU R15, [R1+0x24c] ;  /* 0x00024c00010f7983 */ /* 0x000f240000300800 */
[----:B------:R-:W3:Y:S01]  /*21820*/  LDL.LU.64 R8, [R1+0x1d40] ;  /* 0x001d400001087983 */ /* 0x000ee20000300a00 */
[----:B--2---:R-:W-:Y:S01]  /*21830*/  HMMA.16816.F32.BF16 R16, R4, R10, R16 ;  /* 0x0000000a0410723c */ /* 0x004fe20000041810 */
[----:B------:R-:W-:-:S02]  /*21840*/  IMAD.MOV.U32 R23, RZ, RZ, R3 ;  /* 0x000000ffff177224 */ /* 0x000fc400078e0003 */
[----:B------:R-:W-:Y:S02]  /*21850*/  IMAD.MOV.U32 R3, RZ, RZ, R10 ;  /* 0x000000ffff037224 */ /* 0x000fe400078e000a */
[----:B------:R-:W-:Y:S11]  /*21860*/  IMAD.MOV.U32 R29, RZ, RZ, R11 ;  /* 0x000000ffff1d7224 */ /* 0x000ff600078e000b */
[----:B------:R-:W-:Y:S08]  /*21870*/  @!UPT UIADD3 URZ, URZ, URZ, URZ ;  /* 0x0000003f3f3ff290 */ /* 0x000ff0000fffe03f */
[----:B------:R-:W-:Y:S02]  /*21880*/  IMAD.MOV.U32 R11, RZ, RZ, R18 ;  /* 0x000000ffff0b7224 */ /* 0x000fe400078e0012 */
[----:B------:R-:W-:Y:S01]  /*21890*/  IMAD.MOV.U32 R10, RZ, RZ, R19 ;  /* 0x000000ffff0a7224 */ /* 0x000fe200078e0013 */
[----:B------:R0:W-:Y:S01]  /*218a0*/  STL.64 [R1+0x1d0], R16 ;  /* 0x0001d01001007387 */ /* 0x0001e20000100a00 */
[----:B------:R-:W2:Y:S03]  /*218b0*/  LDL.LU.64 R18, [R1+0x1d38] ;  /* 0x001d380001127983 */ /* 0x000ea60000300a00 */
[----:B0-----:R-:W2:Y:S01]  /*218c0*/  LDL.LU.64 R16, [R1+0x1d30] ;  /* 0x001d300001107983 */ /* 0x001ea20000300a00 */
[----:B------:R-:W-:Y:S03]  /*218d0*/  STL.64 [R1+0x1bd8], R10 ;  /* 0x001bd80a01007387 */ /* 0x000fe60000100a00 */
        /* <DEDUP_REMOVED lines=12> */
[----:B---3--:R0:W-:Y:S01]  /*219a0*/  STL.64 [R1+0x1ca0], R10 ;  /* 0x001ca00a01007387 */ /* 0x0081e20000100a00 */
[----:B--2---:R-:W-:Y:S02]  /*219b0*/  STL.64 [R1+0x1c98], R8 ;  /* 0x001c980801007387 */ /* 0x004fe40000100a00 */
[----:B0-----:R-:W-:-:S02]  /*219c0*/  IMAD.MOV.U32 R10, RZ, RZ, R3 ;  /* 0x000000ffff0a7224 */ /* 0x001fc400078e0003 */
[----:B------:R-:W-:Y:S01]  /*219d0*/  IMAD.MOV.U32 R11, RZ, RZ, R29 ;  /* 0x000000ffff0b7224 */ /* 0x000fe200078e001d */
[----:B------:R-:W2:Y:S01]  /*219e0*/  LDL.LU R3, [R1+0x1d2c] ;  /* 0x001d2c0001037983 */ /* 0x000ea20000300800 */
[----:B------:R-:W3:Y:S03]  /*219f0*/  LDL.LU R29, [R1+0x1d28] ;  /* 0x001d2800011d7983 */ /* 0x000ee60000300800 */
[----:B------:R0:W-:Y:S02]  /*21a00*/  STL.64 [R1+0x1cb0], R10 ;  /* 0x001cb00a01007387 */ /* 0x0001e40000100a00 */
[----:B0-----:R-:W-:Y:S02]  /*21a10*/  IMAD.MOV.U32 R10, RZ, RZ, R25 ;  /* 0x000000ffff0a7224 */ /* 0x001fe400078e0019 */
[----:B------:R-:W-:-:S05]  /*21a20*/  IMAD.MOV.U32 R11, RZ, RZ, R24 ;  /* 0x000000ffff0b7224 */ /* 0x000fca00078e0018 */
        /* <DEDUP_REMOVED lines=8> */
[----:B------:R-:W4:Y:S01]  /*21ab0*/  LDL.LU R16, [R1+0x260] ;  /* 0x0002600001107983 */ /* 0x000f220000300800 */
[----:B------:R0:W-:Y:S02]  /*21ac0*/  STL.64 [R1+0x1f0], R12 ;  /* 0x0001f00c01007387 */ /* 0x0001e40000100a00 */
[----:B------:R-:W-:Y:S02]  /*21ad0*/  IMAD.MOV.U32 R10, RZ, RZ, R17 ;  /* 0x000000ffff0a7224 */ /* 0x000fe400078e0011 */
[----:B------:R1:W-:Y:S01]  /*21ae0*/  STL.64 [R1+0x1f8], R14 ;  /* 0x0001f80e01007387 */ /* 0x0003e20000100a00 */
[----:B------:R-:W4:Y:S01]  /*21af0*/  LDL.LU R17, [R1+0x264] ;  /* 0x0002640001117983 */ /* 0x000f220000300800 */
[----:B------:R-:W4:Y:S02]  /*21b00*/  LDL.LU R18, [R1+0x268] ;  /* 0x0002680001127983 */ /* 0x000f240000300800 */
[----:B------:R-:W4:Y:S01]  /*21b10*/  LDL.LU R19, [R1+0x26c] ;  /* 0x00026c0001137983 */ /* 0x000f220000300800 */
[----:B0-----:R-:W2:Y:S01]  /*21b20*/  LDL.LU R12, [R1+0x230] ;  /* 0x00023000010c7983 */ /* 0x001ea20000300800 */
[----:B------:R-:W2:Y:S02]  /*21b30*/  LDL.LU R13, [R1+0x234] ;  /* 0x00023400010d7983 */ /* 0x000ea40000300800 */
[----:B-1----:R-:W2:Y:S02]  /*21b40*/  LDL.LU R14, [R1+0x238] ;  /* 0x00023800010e7983 */ /* 0x002ea40000300800 */
[----:B------:R-:W2:Y:S01]  /*21b50*/  LDL.LU R15, [R1+0x23c] ;  /* 0x00023c00010f7983 */ /* 0x000ea20000300800 */
[----:B------:R0:W-:Y:S01]  /*21b60*/  STL.64 [R1+0x1ca8], R22 ;  /* 0x001ca81601007387 */ /* 0x0001e20000100a00 */
[----:B------:R-:W2:Y:S02]  /*21b70*/  LDL.LU R20, [R1+0x2a0] ;  /* 0x0002a00001147983 */ /* 0x000ea40000300800 */
[----:B------:R-:W2:Y:S01]  /*21b80*/  LDL.LU R21, [R1+0x2a4] ;  /* 0x0002a40001157983 */ /* 0x000ea20000300800 */
[----:B0-----:R-:W2:Y:S01]  /*21b90*/  LDL.LU R22, [R1+0x2a8] ;  /* 0x0002a80001167983 */ /* 0x001ea20000300800 */
[----:B------:R-:W2:Y:S03]  /*21ba0*/  LDL.LU R23, [R1+0x2ac] ;  /* 0x0002ac0001177983 */ /* 0x000ea60000300800 */
[----:B--2---:R-:W-:Y:S01]  /*21bb0*/  STL.64 [R1+0x1cc0], R22 ;  /* 0x001cc01601007387 */ /* 0x004fe20000100a00 */
[----:B------:R0:W-:Y:S03]  /*21bc0*/  STL.64 [R1+0x1cb8], R20 ;  /* 0x001cb81401007387 */ /* 0x0001e60000100a00 */
[----:B0-----:R-:W2:Y:S01]  /*21bd0*/  LDL.LU R20, [R1+0x290] ;  /* 0x0002900001147983 */ /* 0x001ea20000300800 */
[----:B------:R-:W2:Y:S02]  /*21be0*/  LDL.LU R21, [R1+0x294] ;  /* 0x0002940001157983 */ /* 0x000ea40000300800 */
[----:B------:R-:W2:Y:S02]  /*21bf0*/  LDL.LU R22, [R1+0x298] ;  /* 0x0002980001167983 */ /* 0x000ea40000300800 */
[----:B------:R-:W2:Y:S02]  /*21c00*/  LDL.LU R23, [R1+0x29c] ;  /* 0x00029c0001177983 */ /* 0x000ea40000300800 */
[----:B--2---:R-:W-:Y:S01]  /*21c10*/  STL.64 [R1+0x1cd8], R22 ;  /* 0x001cd81601007387 */ /* 0x004fe20000100a00 */
[----:B------:R0:W-:Y:S03]  /*21c20*/  STL.64 [R1+0x1cd0], R20 ;  /* 0x001cd01401007387 */ /* 0x0001e60000100a00 */
[----:B0-----:R-:W2:Y:S01]  /*21c30*/  LDL.LU R20, [R1+0x250] ;  /* 0x0002500001147983 */ /* 0x001ea20000300800 */
[----:B------:R-:W2:Y:S02]  /*21c40*/  LDL.LU R21, [R1+0x254] ;  /* 0x0002540001157983 */ /* 0x000ea40000300800 */
[----:B------:R-:W2:Y:S02]  /*21c50*/  LDL.LU R22, [R1+0x258] ;  /* 0x0002580001167983 */ /* 0x000ea40000300800 */
[----:B------:R-:W2:Y:S01]  /*21c60*/  LDL.LU R23, [R1+0x25c] ;  /* 0x00025c0001177983 */ /* 0x000ea20000300800 */
[C---:B----4-:R-:W-:Y:S01]  /*21c70*/  HMMA.16816.F32.BF16 R16, R4.reuse, R26, R16 ;  /* 0x0000001a0410723c */ /* 0x050fe20000041810 */
[----:B--2---:R-:W-:Y:S01]  /*21c80*/  STL.64 [R1+0x1cf0], R22 ;  /* 0x001cf01601007387 */ /* 0x004fe20000100a00 */
[----:B------:R0:W-:Y:S03]  /*21c90*/  STL.64 [R1+0x1ce8], R20 ;  /* 0x001ce81401007387 */ /* 0x0001e60000100a00 */
[----:B0-----:R-:W2:Y:S01]  /*21ca0*/  LDL.LU R20, [R1+0x210] ;  /* 0x0002100001147983 */ /* 0x001ea20000300800 */
[----:B------:R-:W2:Y:S02]  /*21cb0*/  LDL.LU R21, [R1+0x214] ;  /* 0x0002140001157983 */ /* 0x000ea40000300800 */
[----:B------:R-:W4:Y:S02]  /*21cc0*/  LDL.LU R22, [R1+0x218] ;  /* 0x0002180001167983 */ /* 0x000f240000300800 */
[----:B------:R-:W4:Y:S02]  /*21cd0*/  LDL.LU R23, [R1+0x21c] ;  /* 0x00021c0001177983 */ /* 0x000f240000300800 */
[----:B----4-:R-:W-:Y:S01]  /*21ce0*/  STL.64 [R1+0x1d08], R22 ;  /* 0x001d081601007387 */ /* 0x010fe20000100a00 */
[----:B--2---:R0:W-:Y:S03]  /*21cf0*/  STL.64 [R1+0x1d00], R20 ;  /* 0x001d001401007387 */ /* 0x0041e60000100a00 */
[----:B0-----:R-:W2:Y:S01]  /*21d00*/  LDL.LU R20, [R1+0x220] ;  /* 0x0002200001147983 */ /* 0x001ea20000300800 */
[----:B------:R-:W2:Y:S02]  /*21d10*/  LDL.LU R21, [R1+0x224] ;  /* 0x0002240001157983 */ /* 0x000ea40000300800 */
[----:B------:R-:W2:Y:S02]  /*21d20*/  LDL.LU R22, [R1+0x228] ;  /* 0x0002280001167983 */ /* 0x000ea40000300800 */
[----:B------:R-:W2:Y:S02]  /*21d30*/  LDL.LU R23, [R1+0x22c] ;  /* 0x00022c0001177983 */ /* 0x000ea40000300800 */
[----:B------:R-:W-:Y:S01]  /*21d40*/  STL.64 [R1+0x370], R16 ;  /* 0x0003701001007387 */ /* 0x000fe20000100a00 */
[----:B------:R0:W-:Y:S03]  /*21d50*/  STL.64 [R1+0x378], R18 ;  /* 0x0003781201007387 */ /* 0x0001e60000100a00 */
[----:B0-----:R-:W4:Y:S02]  /*21d60*/  LDL.LU.64 R18, [R1+0x1d20] ;  /* 0x001d200001127983 */ /* 0x001f240000300a00 */
[----:B----4-:R-:W-:Y:S02]  /*21d70*/  HMMA.16816.F32.BF16 R4, R4, R18, R12 ;  /* 0x000000120404723c */ /* 0x010fe4000004180c */
[----:B------:R-:W2:Y:S01]  /*21d80*/  LDL.LU.64 R14, [R1+0x1d18] ;  /* 0x001d1800010e7983 */ /* 0x000ea20000300a00 */
[----:B------:R-:W2:Y:S11]  /*21d90*/  LDL.LU.64 R12, [R1+0x1d10] ;  /* 0x001d1000010c7983 */ /* 0x000eb60000300a00 */
[----:B------:R-:W-:Y:S09]  /*21da0*/  @!UPT UIADD3 URZ, URZ, URZ, URZ ;  /* 0x0000003f3f3ff290 */ /* 0x000ff2000fffe03f */
[----:B------:R-:W-:Y:S01]  /*21db0*/  STL.64 [R1+0x360], R4 ;  /* 0x0003600401007387 */ /* 0x000fe20000100a00 */
[----:B------:R-:W-:Y:S01]  /*21dc0*/  STL.64 [R1+0x368], R6 ;  /* 0x0003680601007387 */ /* 0x000fe20000100a00 */
[C---:B--2---:R-:W-:Y:S02]  /*21dd0*/  HMMA.16816.F32.BF16 R8, R12.reuse, R10, R20 ;  /* 0x0000000a0c08723c */ /* 0x044fe40000041814 */
[----:B------:R-:W2:Y:S01]  /*21de0*/  LDL.LU.64 R22, [R1+0x1d08] ;  /* 0x001d080001167983 */ /* 0x000ea20000300a00 */
[----:B------:R-:W2:Y:S11]  /*21df0*/  LDL.LU.64 R20, [R1+0x1d00] ;  /* 0x001d000001147983 */ /* 0x000eb60000300a00 */
[----:B------:R-:W-:Y:S09]  /*21e00*/  @!UPT UIADD3 URZ, URZ, URZ, URZ ;  /* 0x0000003f3f3ff290 */ /* 0x000ff2000fffe03f */
[----:B------:R-:W-:Y:S01]  /*21e10*/  STL.64 [R1+0x350], R8 ;  /* 0x0003500801007387 */ /* 0x000fe20000100a00 */
[----:B------:R0:W-:Y:S03]  /*21e20*/  STL.64 [R1+0x358], R10 ;  /* 0x0003580a01007387 */ /* 0x0001e60000100a00 */
[----:B0-----:R-:W2:Y:S02]  /*21e30*/  LDL.LU.64 R10, [R1+0x1cf8] ;  /* 0x001cf800010a7983 */ /* 0x001ea40000300a00 */
        /* <DEDUP_REMOVED lines=22> */
[----:B------:R-:W2:Y:S11]  /*21fa0*/  LDL.LU.64 R22, [R1+0x1ca8] ;  /* 0x001ca80001167983 */ /* 0x000eb60000300a00 */
[----:B------:R-:W-:Y:S10]  /*21fb0*/  @!UPT UIADD3 URZ, URZ, URZ, URZ ;  /* 0x0000003f3f3ff290 */ /* 0x000ff4000fffe03f */
[----:B------:R-:W-:Y:S01]  /*21fc0*/  STL.64 [R1+0x250], R8 ;  /* 0x0002500801007387 */ /* 0x000fe20000100a00 */
[----:B------:R0:W-:Y:S03]  /*21fd0*/  STL.64 [R1+0x258], R10 ;  /* 0x0002580a01007387 */ /* 0x0001e60000100a00 */
        /* <DEDUP_REMOVED lines=8> */
[----:B0-----:R-:W4:Y:S01]  /*22060*/  LDL.LU.64 R22, [R1+0x1c80] ;  /* 0x001c800001167983 */ /* 0x001f220000300a00 */
[----:B------:R-:W4:Y:S02]  /*22070*/  LDL.LU.64 R20, [R1+0x1c78] ;  /* 0x001c780001147983 */ /* 0x000f240000300a00 */
[C---:B----4-:R-:W-:Y:S01]  /*22080*/  HMMA.16816.F32.BF16 R24, R12.reuse, R26, R20 ;  /* 0x0000001a0c18723c */ /* 0x050fe20000041814 */
[----:B------:R-:W4:Y:S01]  /*22090*/  LDL.LU.64 R22, [R1+0x1c70] ;  /* 0x001c700001167983 */ /* 0x000f220000300a00 */
[----:B------:R-:W4:Y:S11]  /*220a0*/  LDL.LU.64 R20, [R1+0x1c68] ;  /* 0x001c680001147983 */ /* 0x000f360000300a00 */
[----:B------:R-:W-:Y:S10]  /*220b0*/  @!UPT UIADD3 URZ, URZ, URZ, URZ ;  /* 0x0000003f3f3ff290 */ /* 0x000ff4000fffe03f */
[----:B------:R-:W-:Y:S01]  /*220c0*/  STL.64 [R1+0x230], R24 ;  /* 0x0002301801007387 */ /* 0x000fe20000100a00 */
[----:B------:R0:W-:Y:S03]  /*220d0*/  STL.64 [R1+0x238], R26 ;  /* 0x0002381a01007387 */ /* 0x0001e60000100a00 */
[----:B0-----:R-:W2:Y:S01]  /*220e0*/  LDL.LU.64 R26, [R1+0x1c60] ;  /* 0x001c6000011a7983 */ /* 0x001ea20000300a00 */
[----:B------:R-:W2:Y:S02]  /*220f0*/  LDL.LU.64 R24, [R1+0x1c58] ;  /* 0x001c580001187983 */ /* 0x000ea40000300a00 */
[----:B--2---:R-:W-:Y:S01]  /*22100*/  HMMA.16816.F32.BF16 R12, R12, R18, R24 ;  /* 0x000000120c0c723c */ /* 0x004fe20000041818 */
[----:B------:R-:W2:Y:S01]  /*22110*/  LDL.LU.64 R24, [R1+0x1c50] ;  /* 0x001c500001187983 */ /* 0x000ea20000300a00 */
[----:B------:R-:W2:Y:S02]  /*22120*/  LDL.LU.64 R18, [R1+0x1c48] ;  /* 0x001c480001127983 */ /* 0x000ea40000300a00 */
[----:B------:R-:W2:Y:S02]  /*22130*/  LDL.LU.64 R16, [R1+0x1c40] ;  /* 0x001c400001107983 */ /* 0x000ea40000300a00 */
[----:B------:R-:W-:Y:S11]  /*22140*/  IMAD.MOV.U32 R7, RZ, RZ, R0 ;  /* 0x000000ffff077224 */ /* 0x000ff600078e0000 */
[----:B------:R-:W-:Y:S06]  /*22150*/  @!UPT UIADD3 URZ, URZ, URZ, URZ ;  /* 0x0000003f3f3ff290 */ /* 0x000fec000fffe03f */
[----:B------:R0:W-:Y:S01]  /*22160*/  STL.64 [R1+0x210], R12 ;  /* 0x0002100c01007387 */ /* 0x0001e20000100a00 */
[----:B------:R-:W-:Y:S03]  /*22170*/  STL.64 [R1+0x218], R14 ;  /* 0x0002180e01007387 */ /* 0x000fe60000100a00 */
[----:B0-----:R-:W3:Y:S01]  /*22180*/  LDL.LU.64 R12, [R1+0xc0] ;  /* 0x0000c000010c7983 */ /* 0x001ee20000300a00 */
[C---:B--2---:R-:W-:Y:S01]  /*22190*/  HMMA.16816.F32.BF16 R8, R16.reuse, R24, R8 ;  /* 0x000000181008723c */ /* 0x044fe20000041808 */
[----:B------:R-:W-:Y:S11]  /*221a0*/  IMAD.MOV.U32 R0, RZ, RZ, R25 ;  /* 0x000000ffff007224 */ /* 0x000ff600078e0019 */
[----:B------:R-:W-:Y:S11]  /*221b0*/  @!UPT UIADD3 URZ, URZ, URZ, URZ ;  /* 0x0000003f3f3ff290 */ /* 0x000ff6000fffe03f */
[----:B------:R-:W-:Y:S01]  /*221c0*/  STL.64 [R1+0x220], R8 ;  /* 0x0002200801007387 */ /* 0x000fe20000100a00 */
[----:B------:R0:W-:Y:S02]  /*221d0*/  STL.64 [R1+0x228], R10 ;  /* 0x0002280a01007387 */ /* 0x0001e40000100a00 */
[----:B0-----:R-:W-:Y:S02]  /*221e0*/  IMAD.MOV.U32 R10, RZ, RZ, R24 ;  /* 0x000000ffff0a7224 */ /* 0x001fe400078e0018 */
[----:B------:R-:W4:Y:S01]  /*221f0*/  LDL.LU.64 R24, [R1+0x1c38] ;  /* 0x001c380001187983 */ /* 0x000f220000300a00 */
[----:B---3--:R-:W-:Y:S02]  /*22200*/  IMAD.MOV.U32 R4, RZ, RZ, R29 ;  /* 0x000000ffff047224 */ /* 0x008fe400078e001d */
[----:B------:R-:W-:Y:S02]  /*22210*/  IMAD.MOV.U32 R5, RZ, RZ, R3 ;  /* 0x000000ffff057224 */ /* 0x000fe400078e0003 */
[----:B------:R-:W-:Y:S01]  /*22220*/  IMAD.MOV.U32 R6, RZ, RZ, R2 ;  /* 0x000000ffff067224 */ /* 0x000fe200078e0002 */
[C---:B----4-:R-:W-:Y:S01]  /*22230*/  HMMA.16816.F32.BF16 R24, R16.reuse, R24, R20 ;  /* 0x000000181018723c */ /* 0x050fe20000041814 */
[----:B------:R-:W2:Y:S11]  /*22240*/  LDL.LU.64 R20, [R1+0x1c30] ;  /* 0x001c300001147983 */ /* 0x000eb60000300a00 */
[----:B------:R-:W-:Y:S11]  /*22250*/  @!UPT UIADD3 URZ, URZ, URZ, URZ ;  /* 0x0000003f3f3ff290 */ /* 0x000ff6000fffe03f */
[----:B------:R-:W-:Y:S01]  /*22260*/  STL [R1+0x2a4], R25 ;  /* 0x0002a41901007387 */ /* 0x000fe20000100800 */
[----:B------:R0:W-:Y:S02]  /*22270*/  STL.64 [R1+0x2a8], R26 ;  /* 0x0002a81a01007387 */ /* 0x0001e40000100a00 */
[----:B0-----:R-:W-:Y:S01]  /*22280*/  IMAD.MOV.U32 R27, RZ, RZ, R24 ;  /* 0x000000ffff1b7224 */ /* 0x001fe200078e0018 */
[----:B------:R-:W3:Y:S01]  /*22290*/  LDL.LU R26, [R1+0x1c28] ;  /* 0x001c2800011a7983 */ /* 0x000ee20000300800 */
[----:B------:R-:W4:Y:S02]  /*222a0*/  LDL.LU.64 R24, [R1+0x1c20] ;  /* 0x001c200001187983 */ /* 0x000f240000300a00 */
[----:B------:R-:W4:Y:S01]  /*222b0*/  LDL.LU.64 R22, [R1+0x1c18] ;  /* 0x001c180001167983 */ /* 0x000f220000300a00 */
[----:B--2---:R-:W-:Y:S01]  /*222c0*/  HMMA.16816.F32.BF16 R4, R16, R20, R4 ;  /* 0x000000141004723c */ /* 0x004fe20000041804 */
[----:B------:R-:W-:Y:S02]  /*222d0*/  IMAD.MOV.U32 R3, RZ, RZ, R20 ;  /* 0x000000ffff037224 */ /* 0x000fe400078e0014 */
[----:B------:R-:W-:-:S02]  /*222e0*/  IMAD.MOV.U32 R2, RZ, RZ, R21 ;  /* 0x000000ffff027224 */ /* 0x000fc400078e0015 */
[----:B------:R-:W2:Y:S11]  /*222f0*/  LDL.LU.64 R20, [R1+0x1c10] ;  /* 0x001c100001147983 */ /* 0x000eb60000300a00 */
[----:B------:R-:W-:Y:S07]  /*22300*/  @!UPT UIADD3 URZ, URZ, URZ, URZ ;  /* 0x0000003f3f3ff290 */ /* 0x000fee000fffe03f */
[----:B------:R-:W-:Y:S01]  /*22310*/  STL.64 [R1+0x2c0], R4 ;  /* 0x0002c00401007387 */ /* 0x000fe20000100a00 */
[----:B------:R2:W-:Y:S02]  /*22320*/  STL [R1+0x2c8], R6 ;  /* 0x0002c80601007387 */ /* 0x0005e40000100800 */
[----:B------:R-:W-:-:S05]  /*22330*/  IMAD.MOV.U32 R29, RZ, RZ, R7 ;  /* 0x000000ffff1d7224 */ /* 0x000fca00078e0007 */
[----:B------:R-:W-:Y:S04]  /*22340*/  STL [R1+0x1ab0], R29 ;  /* 0x001ab01d01007387 */ /* 0x000fe80000100800 */
[----:B---3--:R-:W-:Y:S01]  /*22350*/  STL.64 [R1+0x1b80], R26 ;  /* 0x001b801a01007387 */ /* 0x008fe20000100a00 */
[----:B----4-:R0:W-:Y:S01]  /*22360*/  STL.64 [R1+0x1b78], R24 ;  /* 0x001b781801007387 */ /* 0x0101e20000100a00 */
[C---:B--2---:R-:W-:Y:S11]  /*22370*/  HMMA.16816.F32.BF16 R4, R16.reuse, R24, R20 ;  /* 0x000000181004723c */ /* 0x044ff60000041814 */
[----:B------:R-:W-:Y:S11]  /*22380*/  @!UPT UIADD3 URZ, URZ, URZ, URZ ;  /* 0x0000003f3f3ff290 */ /* 0x000ff6000fffe03f */
[----:B------:R-:W-:Y:S01]  /*22390*/  @!UPT UIADD3 URZ, URZ, URZ, URZ ;  /* 0x0000003f3f3ff290 */ /* 0x000fe2000fffe03f */
[----:B------:R-:W-:Y:S01]  /*223a0*/  STL.64 [R1+0x2d0], R4 ;  /* 0x0002d00401007387 */ /* 0x000fe20000100a00 */
[----:B------:R-:W-:Y:S02]  /*223b0*/  STL.64 [R1+0x2d8], R6 ;  /* 0x0002d80601007387 */ /* 0x000fe40000100a00 */
[----:B0-----:R-:W2:Y:S02]  /*223c0*/  LDL.LU R24, [R1+0x160] ;  /* 0x0001600001187983 */ /* 0x001ea40000300800 */
[----:B------:R-:W2:Y:S01]  /*223d0*/  LDL.LU R25, [R1+0x164] ;  /* 0x0001640001197983 */ /* 0x000ea20000300800 */
[----:B------:R-:W3:Y:S01]  /*223e0*/  LDL.LU R26, [R1+0x168] ;  /* 0x00016800011a7983 */ /* 0x000ee20000300800 */
[----:B------:R-:W3:Y:S02]  /*223f0*/  LDL.LU R27, [R1+0x16c] ;  /* 0x00016c00011b7983 */ /* 0x000ee40000300800 */
[----:B------:R-:W4:Y:S02]  /*22400*/  LDL.LU R20, [R1+0x1b0] ;  /* 0x0001b00001147983 */ /* 0x000f240000300800 */
[----:B------:R-:W4:Y:S01]  /*22410*/  LDL.LU R21, [R1+0x1b4] ;  /* 0x0001b40001157983 */ /* 0x000f220000300800 */
[----:B------:R-:W2:Y:S01]  /*22420*/  LDL.LU R22, [R1+0x1b8] ;  /* 0x0001b80001167983 */ /* 0x000ea20000300800 */
[----:B------:R-:W2:Y:S03]  /*22430*/  LDL.LU R23, [R1+0x1bc] ;  /* 0x0001bc0001177983 */ /* 0x000ea60000300800 */
[----:B--2---:R-:W-:Y:S01]  /*22440*/  STL.64 [R1+0x1be8], R22 ;  /* 0x001be81601007387 */ /* 0x004fe20000100a00 */
[----:B----4-:R0:W-:Y:S03]  /*22450*/  STL.64 [R1+0x1be0], R20 ;  /* 0x001be01401007387 */ /* 0x0101e60000100a00 */
[----:B0-----:R-:W2:Y:S01]  /*22460*/  LDL.LU R20, [R1+0x2b0] ;  /* 0x0002b00001147983 */ /* 0x001ea20000300800 */
[----:B------:R-:W2:Y:S02]  /*22470*/  LDL.LU R21, [R1+0x2b4] ;  /* 0x0002b40001157983 */ /* 0x000ea40000300800 */
[----:B------:R-:W4:Y:S02]  /*22480*/  LDL.LU R22, [R1+0x2b8] ;  /* 0x0002b80001167983 */ /* 0x000f240000300800 */
[----:B------:R-:W4:Y:S01]  /*22490*/  LDL.LU R23, [R1+0x2bc] ;  /* 0x0002bc0001177983 */ /* 0x000f220000300800 */
[----:B------:R-:W2:Y:S01]  /*224a0*/  LDL.LU R4, [R1+0x2e0] ;  /* 0x0002e00001047983 */ /* 0x000ea20000300800 */
        /* <DEDUP_REMOVED lines=9> */
[----:B----4-:R-:W-:Y:S01]  /*22540*/  STL.64 [R1+0x1bf8], R22 ;  /* 0x001bf81601007387 */ /* 0x010fe20000100a00 */
[----:B------:R0:W-:Y:S02]  /*22550*/  STL.64 [R1+0x1bf0], R20 ;  /* 0x001bf01401007387 */ /* 0x0001e40000100a00 */
[----:B------:R-:W4:Y:S01]  /*22560*/  LDL.64 R8, [R1+0xe0] ;  /* 0x0000e00001087983 */ /* 0x000f220000100a00 */
[----:B0-----:R-:W4:Y:S01]  /*22570*/  LDL.64 R20, [R1+0xb0] ;  /* 0x0000b00001147983 */ /* 0x001f220000100a00 */
[----:B---3--:R-:W-:Y:S02]  /*22580*/  STL.64 [R1+0x1b90], R26 ;  /* 0x001b901a01007387 */ /* 0x008fe40000100a00 */
[----:B------:R0:W-:Y:S02]  /*22590*/  STL.64 [R1+0x1b88], R24 ;  /* 0x001b881801007387 */ /* 0x0001e40000100a00 */
[----:B0-----:R-:W3:Y:S01]  /*225a0*/  LDL.LU R24, [R1+0x180] ;  /* 0x0001800001187983 */ /* 0x001ee20000300800 */
[----:B------:R-:W3:Y:S02]  /*225b0*/  LDL.LU R25, [R1+0x184] ;  /* 0x0001840001197983 */ /* 0x000ee40000300800 */
[----:B------:R-:W3:Y:S02]  /*225c0*/  LDL.LU R26, [R1+0x188] ;  /* 0x00018800011a7983 */ /* 0x000ee40000300800 */
[----:B------:R-:W-:Y:S01]  /*225d0*/  IMAD.MOV.U32 R27, RZ, RZ, R28 ;  /* 0x000000ffff1b7224 */ /* 0x000fe200078e001c */
[----:B--2---:R-:W-:Y:S11]  /*225e0*/  HMMA.16816.F32.BF16 R4, R16, R12, R4 ;  /* 0x0000000c1004723c */ /* 0x004ff60000041804 */
[----:B------:R-:W-:Y:S11]  /*225f0*/  @!UPT UIADD3 URZ, URZ, URZ, URZ ;  /* 0x0000003f3f3ff290 */ /* 0x000ff6000fffe03f */
[----:B------:R-:W-:Y:S02]  /*22600*/  @!UPT UIADD3 URZ, URZ, URZ, URZ ;  /* 0x0000003f3f3ff290 */ /* 0x000fe4000fffe03f */
[----:B------:R-:W-:Y:S01]  /*22610*/  IMAD.MOV.U32 R28, RZ, RZ, R6 ;  /* 0x000000ffff1c7224 */ /* 0x000fe200078e0006 */
[----:B---3--:R-:W-:Y:S01]  /*22620*/  STL.64 [R1+0x1bb0], R26 ;  /* 0x001bb01a01007387 */ /* 0x008fe20000100a00 */
[----:B------:R0:W-:Y:S02]  /*22630*/  STL.64 [R1+0x1ba8], R24 ;  /* 0x001ba81801007387 */ /* 0x0001e40000100a00 */
[----:B------:R-:W2:Y:S02]  /*22640*/  LDL R29, [R1+0xc58] ;  /* 0x000c5800011d7983 */ /* 0x000ea40000100800 */
[----:B------:R1:W-:Y:S02]  /*22650*/  STL.64 [R1+0x2f0], R4 ;  /* 0x0002f00401007387 */ /* 0x0003e40000100a00 */
[----:B0-----:R-:W-:Y:S02]  /*22660*/  IMAD.MOV.U32 R25, RZ, RZ, R0 ;  /* 0x000000ffff197224 */ /* 0x001fe400078e0000 */
[----:B------:R-:W-:-:S02]  /*22670*/  IMAD.MOV.U32 R0, RZ, RZ, R7 ;  /* 0x000000ffff007224 */ /* 0x000fc400078e0007 */
[----:B------:R-:W4:Y:S01]  /*22680*/  LDL.LU.64 R6, [R1+0x1c08] ;  /* 0x001c080001067983 */ /* 0x000f220000300a00 */
[----:B-1----:R-:W4:Y:S02]  /*22690*/  LDL.LU.64 R4, [R1+0x1c00] ;  /* 0x001c000001047983 */ /* 0x002f240000300a00 */
[----:B------:R0:W-:Y:S02]  /*226a0*/  STL.64 [R1+0x1b70], R12 ;  /* 0x001b700c01007387 */ /* 0x0001e40000100a00 */
[----:B0-----:R-:W3:Y:S01]  /*226b0*/  LDL.LU R12, [R1+0x150] ;  /* 0x00015000010c7983 */ /* 0x001ee20000300800 */
[----:B------:R-:W3:Y:S02]  /*226c0*/  LDL.LU R13, [R1+0x154] ;  /* 0x00015400010d7983 */ /* 0x000ee40000300800 */
[----:B------:R-:W2:Y:S02]  /*226d0*/  LDL.LU R14, [R1+0x158] ;  /* 0x00015800010e7983 */ /* 0x000ea40000300800 */
[----:B------:R-:W2:Y:S02]  /*226e0*/  LDL.LU R15, [R1+0x15c] ;  /* 0x00015c00010f7983 */ /* 0x000ea40000300800 */
[----:B--2---:R-:W-:Y:S01]  /*226f0*/  STL.64 [R1+0x1ba0], R14 ;  /* 0x001ba00e01007387 */ /* 0x004fe20000100a00 */
[----:B---3--:R0:W-:Y:S03]  /*22700*/  STL.64 [R1+0x1b98], R12 ;  /* 0x001b980c01007387 */ /* 0x0081e60000100a00 */
[----:B0-----:R-:W2:Y:S01]  /*22710*/  LDL.64 R12, [R1+0x10] ;  /* 0x00001000010c7983 */ /* 0x001ea20000100a00 */
[----:B----4-:R-:W-:Y:S03]  /*22720*/  HMMA.16816.F32.BF16 R4, R16, R20, R4 ;  /* 0x000000141004723c */ /* 0x010fe60000041804 */
[----:B--2---:R0:W-:Y:S04]  /*22730*/  STL.64 [R1+0x1bb8], R12 ;  /* 0x001bb80c01007387 */ /* 0x0041e80000100a00 */
[----:B0-----:R-:W2:Y:S01]  /*22740*/  LDL.LU R12, [R1+0x1a0] ;  /* 0x0001a000010c7983 */ /* 0x001ea20000300800 */
[----:B------:R-:W2:Y:S02]  /*22750*/  LDL.LU R13, [R1+0x1a4] ;  /* 0x0001a400010d7983 */ /* 0x000ea40000300800 */
[----:B------:R-:W2:Y:S02]  /*22760*/  LDL.LU R14, [R1+0x1a8] ;  /* 0x0001a800010e7983 */ /* 0x000ea40000300800 */
[----:B------:R-:W2:Y:S01]  /*22770*/  LDL.LU R15, [R1+0x1ac] ;  /* 0x0001ac00010f7983 */ /* 0x000ea20000300800 */
[----:B------:R0:W-:Y:S01]  /*22780*/  STL [R1+0x1ab8], R0 ;  /* 0x001ab80001007387 */ /* 0x0001e20000100800 */
[----:B------:R-:W-:Y:S09]  /*22790*/  STL [R1+0x1ab4], R28 ;  /* 0x001ab41c01007387 */ /* 0x000ff20000100800 */
[----:B------:R1:W-:Y:S02]  /*227a0*/  STL.64 [R1+0x300], R4 ;  /* 0x0003000401007387 */ /* 0x0003e40000100a00 */
[----:B------:R3:W-:Y:S01]  /*227b0*/  STL.64 [R1+0x308], R6 ;  /* 0x0003080601007387 */ /* 0x0007e20000100a00 */
[----:B------:R-:W4:Y:S01]  /*227c0*/  LDL.LU.64 R22, [R1+0x1bf8] ;  /* 0x001bf80001167983 */ /* 0x000f220000300a00 */
[----:B0-----:R-:W-:-:S02]  /*227d0*/  IMAD.MOV.U32 R0, RZ, RZ, R21 ;  /* 0x000000ffff007224 */ /* 0x001fc400078e0015 */
[----:B-1----:R-:W-:Y:S02]  /*227e0*/  IMAD.MOV.U32 R4, RZ, RZ, R20 ;  /* 0x000000ffff047224 */ /* 0x002fe400078e0014 */
[----:B------:R-:W4:Y:S01]  /*227f0*/  LDL.LU.64 R20, [R1+0x1bf0] ;  /* 0x001bf00001147983 */ /* 0x000f220000300a00 */
[----:B------:R-:W-:Y:S02]  /*22800*/  IMAD.MOV.U32 R24, RZ, RZ, R10 ;  /* 0x000000ffff187224 */ /* 0x000fe400078e000a */
[----:B---3--:R-:W-:Y:S02]  /*22810*/  IMAD.MOV.U32 R6, RZ, RZ, R8 ;  /* 0x000000ffff067224 */ /* 0x008fe400078e0008 */
[----:B------:R-:W-:Y:S01]  /*22820*/  IMAD.MOV.U32 R5, RZ, RZ, R9 ;  /* 0x000000ffff057224 */ /* 0x000fe200078e0009 */
[C---:B----4-:R-:W-:Y:S11]  /*22830*/  HMMA.16816.F32.BF16 R20, R16.reuse, R8, R20 ;  /* 0x000000081014723c */ /* 0x050ff60000041814 */
[----:B------:R-:W-:Y:S11]  /*22840*/  @!UPT UIADD3 URZ, URZ, URZ, URZ ;  /* 0x0000003f3f3ff290 */ /* 0x000ff6000fffe03f */
[----:B------:R-:W-:Y:S01]  /*22850*/  @!UPT UIADD3 URZ, URZ, URZ, URZ ;  /* 0x0000003f3f3ff290 */ /* 0x000fe2000fffe03f */
[----:B------:R-:W-:Y:S01]  /*22860*/  STL.64 [R1+0x2e0], R20 ;  /* 0x0002e01401007387 */ /* 0x000fe20000100a00 */
[----:B------:R0:W-:Y:S03]  /*22870*/  STL.64 [R1+0x2e8], R22 ;  /* 0x0002e81601007387 */ /* 0x0001e60000100a00 */
[----:B0-----:R-:W3:Y:S01]  /*22880*/  LDL.LU.64 R22, [R1+0x1be8] ;  /* 0x001be80001167983 */ /* 0x001ee20000300a00 */
[----:B------:R-:W3:Y:S02]  /*22890*/  LDL.LU.64 R20, [R1+0x1be0] ;  /* 0x001be00001147983 */ /* 0x000ee40000300a00 */
[----:B------:R-:W4:Y:S02]  /*228a0*/  LDL.LU.64 R10, [R1+0x1bd8] ;  /* 0x001bd800010a7983 */ /* 0x000f240000300a00 */
[----:B------:R-:W3:Y:S02]  /*228b0*/  LDL.LU.64 R8, [R1+0x1bd0] ;  /* 0x001bd00001087983 */ /* 0x000ee40000300a00 */
[----:B---3--:R-:W-:Y:S01]  /*228c0*/  HMMA.16816.F32.BF16 R16, R16, R8, R20 ;  /* 0x000000081010723c */ /* 0x008fe20000041814 */
[----:B------:R-:W2:Y:S01]  /*228d0*/  LDL.LU.64 R22, [R1+0x1bc8] ;  /* 0x001bc80001167983 */ /* 0x000ea20000300a00 */
[----:B------:R-:W2:Y:S11]  /*228e0*/  LDL.LU.64 R20, [R1+0x1bc0] ;  /* 0x001bc00001147983 */ /* 0x000eb60000300a00 */
[----:B------:R-:W-:Y:S10]  /*228f0*/  @!UPT UIADD3 URZ, URZ, URZ, URZ ;  /* 0x0000003f3f3ff290 */ /* 0x000ff4000fffe03f */
[----:B------:R-:W-:Y:S01]  /*22900*/  STL.64 [R1+0x2b0], R16 ;  /* 0x0002b01001007387 */ /* 0x000fe20000100a00 */
[----:B------:R-:W-:Y:S02]  /*22910*/  STL.64 [R1+0x2b8], R18 ;  /* 0x0002b81201007387 */ /* 0x000fe40000100a00 */
[----:B------:R-:W-:Y:S01]  /*22920*/  STL.64 [R1+0x1b48], R8 ;  /* 0x001b480801007387 */ /* 0x000fe20000100a00 */
[----:B--2---:R-:W-:Y:S01]  /*22930*/  HMMA.16816.F32.BF16 R24, R20, R24, R12 ;  /* 0x000000181418723c */ /* 0x004fe2000004180c */
[----:B------:R-:W2:Y:S11]  /*22940*/  LDL.LU.64 R12, [R1+0x1bb8] ;  /* 0x001bb800010c7983 */ /* 0x000eb60000300a00 */
[----:B------:R-:W-:Y:S11]  /*22950*/  @!UPT UIADD3 URZ, URZ, URZ, URZ ;  /* 0x0000003f3f3ff290 */ /* 0x000ff6000fffe03f */
[----:B------:R-:W-:Y:S01]  /*22960*/  STL.64 [R1+0x290], R24 ;  /* 0x0002901801007387 */ /* 0x000fe20000100a00 */
[----:B------:R0:W-:Y:S03]  /*22970*/  STL.64 [R1+0x298], R26 ;  /* 0x0002981a01007387 */ /* 0x0001e60000100a00 */
[----:B0-----:R-:W3:Y:S01]  /*22980*/  LDL.LU.64 R26, [R1+0x1bb0] ;  /* 0x001bb000011a7983 */ /* 0x001ee20000300a00 */
[----:B------:R-:W3:Y:S02]  /*22990*/  LDL.LU.64 R24, [R1+0x1ba8] ;  /* 0x001ba80001187983 */ /* 0x000ee40000300a00 */
[----:B------:R-:W4:Y:S02]  /*229a0*/  LDL.LU.64 R14, [R1+0x1ba0] ;  /* 0x001ba000010e7983 */ /* 0x000f240000300a00 */
[----:B------:R-:W-:Y:S02]  /*229b0*/  IMAD.MOV.U32 R16, RZ, RZ, R3 ;  /* 0x000000ffff107224 */ /* 0x000fe400078e0003 */
[----:B------:R-:W-:-:S02]  /*229c0*/  IMAD.MOV.U32 R17, RZ, RZ, R2 ;  /* 0x000000ffff117224 */ /* 0x000fc400078e0002 */
[----:B--2---:R-:W-:Y:S02]  /*229d0*/  IMAD.MOV.U32 R8, RZ, RZ, R12 ;  /* 0x000000ffff087224 */ /* 0x004fe400078e000c */
[----:B------:R-:W-:Y:S01]  /*229e0*/  IMAD.MOV.U32 R7, RZ, RZ, R13 ;  /* 0x000000ffff077224 */ /* 0x000fe200078e000d */
[C---:B---3--:R-:W-:Y:S01]  /*229f0*/  HMMA.16816.F32.BF16 R24, R20.reuse, R12, R24 ;  /* 0x0000000c1418723c */ /* 0x048fe20000041818 */
[----:B------:R-:W4:Y:S11]  /*22a00*/  LDL.LU.64 R12, [R1+0x1b98] ;  /* 0x001b9800010c7983 */ /* 0x000f360000300a00 */
[----:B------:R-:W-:Y:S11]  /*22a10*/  @!UPT UIADD3 URZ, URZ, URZ, URZ ;  /* 0x0000003f3f3ff290 */ /* 0x000ff6000fffe03f */
[----:B------:R0:W-:Y:S01]  /*22a20*/  STL.64 [R1+0x200], R24 ;  /* 0x0002001801007387 */ /* 0x0001e20000100a00 */
[----:B------:R-:W-:Y:S02]  /*22a30*/  IMAD.MOV.U32 R3, RZ, RZ, R26 ;  /* 0x000000ffff037224 */ /* 0x000fe400078e001a */
[----:B------:R-:W-:Y:S02]  /*22a40*/  IMAD.MOV.U32 R2, RZ, RZ, R27 ;  /* 0x000000ffff027224 */ /* 0x000fe400078e001b */
[----:B------:R-:W2:Y:S04]  /*22a50*/  LDL.LU.64 R26, [R1+0x1b90] ;  /* 0x001b9000011a7983 */ /* 0x000ea80000300a00 */
[----:B0-----:R-:W2:Y:S01]  /*22a60*/  LDL.LU.64 R24, [R1+0x1b88] ;  /* 0x001b880001187983 */ /* 0x001ea20000300a00 */
[----:B------:R-:W-:Y:S02]  /*22a70*/  STL [R1+0x19c4], R2 ;  /* 0x0019c40201007387 */ /* 0x000fe40000100800 */
[----:B------:R-:W-:Y:S01]  /*22a80*/  STL [R1+0x19c0], R3 ;  /* 0x0019c00301007387 */ /* 0x000fe20000100800 */
[C---:B--2---:R-:W-:Y:S01]  /*22a90*/  HMMA.16816.F32.BF16 R16, R20.reuse, R16, R24 ;  /* 0x000000101410723c */ /* 0x044fe20000041818 */
[----:B------:R-:W2:Y:S01]  /*22aa0*/  LDL.LU.64 R26, [R1+0x1b80] ;  /* 0x001b8000011a7983 */ /* 0x000ea20000300a00 */
[----:B------:R-:W4:Y:S11]  /*22ab0*/  LDL.LU.64 R24, [R1+0x1b78] ;  /* 0x001b780001187983 */ /* 0x000f360000300a00 */
[----:B------:R-:W-:Y:S10]  /*22ac0*/  @!UPT UIADD3 URZ, URZ, URZ, URZ ;  /* 0x0000003f3f3ff290 */ /* 0x000ff4000fffe03f */
[----:B------:R-:W-:Y:S01]  /*22ad0*/  STL.64 [R1+0x1e0], R16 ;  /* 0x0001e01001007387 */ /* 0x000fe20000100a00 */
[----:B------:R0:W-:Y:S03]  /*22ae0*/  STL.64 [R1+0x1e8], R18 ;  /* 0x0001e81201007387 */ /* 0x0001e60000100a00 */
[----:B0-----:R-:W3:Y:S01]  /*22af0*/  LDL R19, [R1+0x384] ;  /* 0x0003840001137983 */ /* 0x001ee20000100800 */
[----:B----4-:R-:W-:Y:S03]  /*22b00*/  HMMA.16816.F32.BF16 R12, R20, R24, R12 ;  /* 0x00000018140c723c */ /* 0x010fe6000004180c */
[----:B---3--:R0:W-:Y:S01]  /*22b10*/  STL [R1+0x1ae8], R19 ;  /* 0x001ae81301007387 */ /* 0x0081e20000100800 */
[----:B------:R-:W3:Y:S02]  /*22b20*/  LDL.LU R16, [R1+0x130] ;  /* 0x0001300001107983 */ /* 0x000ee40000300800 */
[----:B------:R-:W3:Y:S02]  /*22b30*/  LDL.LU R17, [R1+0x134] ;  /* 0x0001340001117983 */ /* 0x000ee40000300800 */
[----:B------:R-:W3:Y:S01]  /*22b40*/  LDL.LU R18, [R1+0x138] ;  /* 0x0001380001127983 */ /* 0x000ee20000300800 */
[----:B0-----:R-:W3:Y:S11]  /*22b50*/  LDL.LU R19, [R1+0x13c] ;  /* 0x00013c0001137983 */ /* 0x001ef60000300800 */
[----:B------:R-:W-:Y:S03]  /*22b60*/  @!UPT UIADD3 URZ, URZ, URZ, URZ ;  /* 0x0000003f3f3ff290 */ /* 0x000fe6000fffe03f */
[----:B------:R0:W-:Y:S02]  /*22b70*/  STL.64 [R1+0x1c0], R12 ;  /* 0x0001c00c01007387 */ /* 0x0001e40000100a00 */
[----:B0-----:R-:W3:Y:S01]  /*22b80*/  LDL.LU.64 R12, [R1+0x1b70] ;  /* 0x001b7000010c7983 */ /* 0x001ee20000300a00 */
[----:B--2---:R-:W-:Y:S02]  /*22b90*/  STL.64 [R1+0x1b00], R26 ;  /* 0x001b001a01007387 */ /* 0x004fe40000100a00 */
[----:B------:R0:W-:Y:S02]  /*22ba0*/  STL.64 [R1+0x1af8], R24 ;  /* 0x001af81801007387 */ /* 0x0001e40000100a00 */
[----:B0-----:R-:W2:Y:S01]  /*22bb0*/  LDL.LU.64 R24, [R1] ;  /* 0x0000000001187983 */ /* 0x001ea20000300a00 */
[----:B------:R-:W-:Y:S02]  /*22bc0*/  IMAD.MOV.U32 R3, RZ, RZ, R15 ;  /* 0x000000ffff037224 */ /* 0x000fe400078e000f */
[----:B------:R-:W-:-:S02]  /*22bd0*/  IMAD.MOV.U32 R2, RZ, RZ, R14 ;  /* 0x000000ffff027224 */ /* 0x000fc400078e000e */
[----:B------:R-:W-:Y:S01]  /*22be0*/  IMAD.MOV.U32 R9, RZ, RZ, R5 ;  /* 0x000000ffff097224 */ /* 0x000fe200078e0005 */
[----:B---3--:R-:W-:Y:S01]  /*22bf0*/  HMMA.16816.F32.BF16 R16, R20, R12, R16 ;  /* 0x0000000c1410723c */ /* 0x008fe20000041810 */
[----:B--2---:R0:W-:Y:S01]  /*22c00*/  STL.64 [R1+0x1b18], R24 ;  /* 0x001b181801007387 */ /* 0x0041e20000100a00 */
[----:B------:R-:W-:Y:S02]  /*22c10*/  STL [R1+0x19cc], R3 ;  /* 0x0019cc0301007387 */ /* 0x000fe40000100800 */
[----:B------:R-:W-:Y:S11]  /*22c20*/  STL [R1+0x19c8], R2 ;  /* 0x0019c80201007387 */ /* 0x000ff60000100800 */
[----:B------:R-:W-:Y:S08]  /*22c30*/  @!UPT UIADD3 URZ, URZ, URZ, URZ ;  /* 0x0000003f3f3ff290 */ /* 0x000ff0000fffe03f */
[----:B------:R1:W-:Y:S01]  /*22c40*/  STL.64 [R1+0x1b0], R16 ;  /* 0x0001b01001007387 */ /* 0x0003e20000100a00 */
[----:B0-----:R-:W-:Y:S02]  /*22c50*/  IMAD.MOV.U32 R24, RZ, RZ, R8 ;  /* 0x000000ffff187224 */ /* 0x001fe400078e0008 */
[----:B------:R-:W-:Y:S01]  /*22c60*/  IMAD.MOV.U32 R8, RZ, RZ, R6 ;  /* 0x000000ffff087224 */ /* 0x000fe200078e0006 */
[----:B------:R-:W-:Y:S01]  /*22c70*/  STL.64 [R1+0x1b8], R18 ;  /* 0x0001b81201007387 */ /* 0x000fe20000100a00 */
[----:B------:R-:W-:Y:S03]  /*22c80*/  STL.64 [R1+0x1b68], R10 ;  /* 0x001b680a01007387 */ /* 0x000fe60000100a00 */
[----:B------:R0:W-:Y:S01]  /*22c90*/  STL.64 [R1+0x1b60], R8 ;  /* 0x001b600801007387 */ /* 0x0001e20000100a00 */
[----:B-1----:R-:W-:Y:S02]  /*22ca0*/  IMAD.MOV.U32 R16, RZ, RZ, R4 ;  /* 0x000000ffff107224 */ /* 0x002fe400078e0004 */
[----:B------:R-:W-:Y:S01]  /*22cb0*/  IMAD.MOV.U32 R25, RZ, RZ, R7 ;  /* 0x000000ffff197224 */ /* 0x000fe200078e0007 */
[----:B0-----:R-:W2:Y:S01]  /*22cc0*/  LDL.LU R8, [R1+0x120] ;  /* 0x0001200001087983 */ /* 0x001ea20000300800 */
[----:B------:R-:W2:Y:S02]  /*22cd0*/  LDL.LU R9, [R1+0x124] ;  /* 0x0001240001097983 */ /* 0x000ea40000300800 */
[----:B------:R-:W2:Y:S02]  /*22ce0*/  LDL.LU R10, [R1+0x128] ;  /* 0x00012800010a7983 */ /* 0x000ea40000300800 */
[----:B------:R-:W2:Y:S01]  /*22cf0*/  LDL.LU R11, [R1+0x12c] ;  /* 0x00012c00010b7983 */ /* 0x000ea20000300800 */
[----:B------:R-:W3:Y:S01]  /*22d00*/  LDL.LU R4, [R1+0xd0] ;  /* 0x0000d00001047983 */ /* 0x000ee20000300800 */
[----:B------:R-:W3:Y:S02]  /*22d10*/  LDL.LU R5, [R1+0xd4] ;  /* 0x0000d40001057983 */ /* 0x000ee40000300800 */
[----:B------:R-:W4:Y:S02]  /*22d20*/  LDL.LU R6, [R1+0xd8] ;  /* 0x0000d80001067983 */ /* 0x000f240000300800 */
[----:B------:R-:W4:Y:S02]  /*22d30*/  LDL.LU R7, [R1+0xdc] ;  /* 0x0000dc0001077983 */ /* 0x000f240000300800 */
[----:B----4-:R-:W-:Y:S01]  /*22d40*/  STL.64 [R1+0x1b58], R6 ;  /* 0x001b580601007387 */ /* 0x010fe20000100a00 */
[----:B---3--:R0:W-:Y:S03]  /*22d50*/  STL.64 [R1+0x1b50], R4 ;  /* 0x001b500401007387 */ /* 0x0081e60000100a00 */
[----:B0-----:R-:W3:Y:S01]  /*22d60*/  LDL.LU R4, [R1+0x110] ;  /* 0x0001100001047983 */ /* 0x001ee20000300800 */
[----:B------:R-:W3:Y:S02]  /*22d70*/  LDL.LU R5, [R1+0x114] ;  /* 0x0001140001057983 */ /* 0x000ee40000300800 */
[----:B------:R-:W3:Y:S02]  /*22d80*/  LDL.LU R6, [R1+0x118] ;  /* 0x0001180001067983 */ /* 0x000ee40000300800 */
[----:B------:R-:W3:Y:S01]  /*22d90*/  LDL.LU R7, [R1+0x11c] ;  /* 0x00011c0001077983 */ /* 0x000ee20000300800 */
[----:B------:R0:W-:Y:S04]  /*22da0*/  STL.64 [R1+0x1b30], R24 ;  /* 0x001b301801007387 */ /* 0x0001e80000100a00 */
[----:B0-----:R-:W4:Y:S01]  /*22db0*/  LDL.LU R24, [R1+0xf0] ;  /* 0x0000f00001187983 */ /* 0x001f220000300800 */
[----:B------:R-:W4:Y:S02]  /*22dc0*/  LDL.LU R25, [R1+0xf4] ;  /* 0x0000f40001197983 */ /* 0x000f240000300800 */
[----:B------:R-:W4:Y:S02]  /*22dd0*/  LDL.LU R26, [R1+0xf8] ;  /* 0x0000f800011a7983 */ /* 0x000f240000300800 */
[----:B------:R-:W4:Y:S01]  /*22de0*/  LDL.LU R27, [R1+0xfc] ;  /* 0x0000fc00011b7983 */ /* 0x000f220000300800 */
[----:B------:R0:W-:Y:S04]  /*22df0*/  STL.64 [R1+0x1af0], R12 ;  /* 0x001af00c01007387 */ /* 0x0001e80000100a00 */
        /* <DEDUP_REMOVED lines=9> */
[----:B------:R-:W2:Y:S02]  /*22e90*/  LDL.LU R15, [R1+0x17c] ;  /* 0x00017c00010f7983 */ /* 0x000ea40000300800 */
[----:B------:R-:W-:-:S07]  /*22ea0*/  IMAD.MOV.U32 R17, RZ, RZ, R0 ;  /* 0x000000ffff117224 */ /* 0x000fce00078e0000 */
[----:B------:R-:W-:Y:S01]  /*22eb0*/  HMMA.16816.F32.BF16 R16, R20, R16, R8 ;  /* 0x000000101410723c */ /* 0x000fe20000041808 */
[----:B--2---:R-:W-:Y:S01]  /*22ec0*/  STL.64 [R1+0x1b28], R14 ;  /* 0x001b280e01007387 */ /* 0x004fe20000100a00 */
[----:B------:R0:W-:Y:S03]  /*22ed0*/  STL.64 [R1+0x1b20], R12 ;  /* 0x001b200c01007387 */ /* 0x0001e60000100a00 */
[----:B0-----:R-:W2:Y:S01]  /*22ee0*/  LDL.LU R12, [R1+0x140] ;  /* 0x00014000010c7983 */ /* 0x001ea20000300800 */
[----:B------:R-:W2:Y:S02]  /*22ef0*/  LDL.LU R13, [R1+0x144] ;  /* 0x00014400010d7983 */ /* 0x000ea40000300800 */
[----:B------:R-:W2:Y:S02]  /*22f00*/  LDL.LU R14, [R1+0x148] ;  /* 0x00014800010e7983 */ /* 0x000ea40000300800 */
[----:B------:R-:W2:Y:S01]  /*22f10*/  LDL.LU R15, [R1+0x14c] ;  /* 0x00014c00010f7983 */ /* 0x000ea20000300800 */
[----:B------:R-:W2:Y:S01]  /*22f20*/  LDL.LU.64 R10, [R1+0x1b68] ;  /* 0x001b6800010a7983 */ /* 0x000ea20000300a00 */
[----:B------:R-:W3:Y:S11]  /*22f30*/  LDL.LU.64 R8, [R1+0x1b60] ;  /* 0x001b600001087983 */ /* 0x000ef60000300a00 */
[----:B------:R0:W-:Y:S02]  /*22f40*/  STL.64 [R1+0x1a0], R16 ;  /* 0x0001a01001007387 */ /* 0x0001e40000100a00 */
[----:B------:R2:W-:Y:S01]  /*22f50*/  STL.64 [R1+0x1a8], R18 ;  /* 0x0001a81201007387 */ /* 0x0005e20000100a00 */
[----:B0-----:R-:W4:Y:S01]  /*22f60*/  LDL.LU R16, [R1+0x1d0] ;  /* 0x0001d00001107983 */ /* 0x001f220000300800 */
[----:B------:R-:W4:Y:S02]  /*22f70*/  LDL.LU R17, [R1+0x1d4] ;  /* 0x0001d40001117983 */ /* 0x000f240000300800 */
[----:B--2---:R-:W-:-:S02]  /*22f80*/  IMAD.MOV.U32 R18, RZ, RZ, R11 ;  /* 0x000000ffff127224 */ /* 0x004fc400078e000b */
[----:B------:R-:W-:Y:S02]  /*22f90*/  IMAD.MOV.U32 R19, RZ, RZ, R10 ;  /* 0x000000ffff137224 */ /* 0x000fe400078e000a */
[----:B---3--:R-:W-:Y:S01]  /*22fa0*/  HMMA.16816.F32.BF16 R8, R20, R8, R4 ;  /* 0x000000081408723c */ /* 0x008fe20000041804 */
[----:B------:R-:W2:Y:S01]  /*22fb0*/  LDL.LU.64 R6, [R1+0x1b58] ;  /* 0x001b580001067983 */ /* 0x000ea20000300a00 */
[----:B------:R-:W2:Y:S11]  /*22fc0*/  LDL.LU.64 R4, [R1+0x1b50] ;  /* 0x001b500001047983 */ /* 0x000eb60000300a00 */
[----:B------:R-:W-:Y:S10]  /*22fd0*/  @!UPT UIADD3 URZ, URZ, URZ, URZ ;  /* 0x0000003f3f3ff290 */ /* 0x000ff4000fffe03f */
[----:B------:R0:W-:Y:S04]  /*22fe0*/  STL.64 [R1+0x160], R8 ;  /* 0x0001600801007387 */ /* 0x0001e80000100a00 */
[----:B0-----:R-:W2:Y:S01]  /*22ff0*/  LDL.LU.64 R8, [R1+0x1b48] ;  /* 0x001b480001087983 */ /* 0x001ea20000300a00 */
[----:B------:R-:W-:Y:S02]  /*23000*/  IMAD.MOV.U32 R2, RZ, RZ, R11 ;  /* 0x000000ffff027224 */ /* 0x000fe400078e000b */
[----:B------:R-:W-:-:S03]  /*23010*/  IMAD.MOV.U32 R3, RZ, RZ, R10 ;  /* 0x000000ffff037224 */ /* 0x000fc600078e000a */
[----:B------:R-:W-:Y:S02]  /*23020*/  STL [R1+0x1ac0], R2 ;  /* 0x001ac00201007387 */ /* 0x000fe40000100800 */
[----:B------:R-:W-:Y:S01]  /*23030*/  STL [R1+0x1abc], R3 ;  /* 0x001abc0301007387 */ /* 0x000fe20000100800 */
[----:B--2---:R-:W-:Y:S01]  /*23040*/  HMMA.16816.F32.BF16 R20, R20, R8, R4 ;  /* 0x000000081414723c */ /* 0x004fe20000041804 */
[----:B------:R-:W-:-:S06]  /*23050*/  IMAD.MOV.U32 R0, RZ, RZ, R9 ;  /* 0x000000ffff007224 */ /* 0x000fcc00078e0009 */
[----:B------:R-:W-:Y:S11]  /*23060*/  IMAD.MOV.U32 R4, RZ, RZ, R8 ;  /* 0x000000ffff047224 */ /* 0x000ff600078e0008 */
[----:B------:R-:W-:Y:S05]  /*23070*/  @!UPT UIADD3 URZ, URZ, URZ, URZ ;  /* 0x0000003f3f3ff290 */ /* 0x000fea000fffe03f */
[----:B------:R0:W-:Y:S01]  /*23080*/  STL.64 [R1+0x150], R20 ;  /* 0x0001501401007387 */ /* 0x0001e20000100a00 */
[----:B------:R-:W-:Y:S02]  /*23090*/  STL.64 [R1+0x158], R22 ;  /* 0x0001581601007387 */ /* 0x000fe40000100a00 */
[----:B------:R-:W4:Y:S02]  /*230a0*/  LDL.LU.64 R10, [R1+0x1b40] ;  /* 0x001b4000010a7983 */ /* 0x000f240000300a00 */
[----:B------:R-:W4:Y:S01]  /*230b0*/  LDL.LU.64 R8, [R1+0x1b38] ;  /* 0x001b380001087983 */ /* 0x000f220000300a00 */
[----:B0-----:R-:W4:Y:S02]  /*230c0*/  LDL.LU.64 R20, [R1+0x20] ;  /* 0x0000200001147983 */ /* 0x001f240000300a00 */
[C---:B----4-:R-:W-:Y:S11]  /*230d0*/  HMMA.16816.F32.BF16 R24, R8.reuse, R20, R24 ;  /* 0x000000140818723c */ /* 0x050ff60000041818 */
[----:B------:R-:W-:Y:S11]  /*230e0*/  @!UPT UIADD3 URZ, URZ, URZ, URZ ;  /* 0x0000003f3f3ff290 */ /* 0x000ff6000fffe03f */
[----:B------:R-:W-:Y:S01]  /*230f0*/  @!UPT UIADD3 URZ, URZ, URZ, URZ ;  /* 0x0000003f3f3ff290 */ /* 0x000fe2000fffe03f */
[----:B------:R0:W-:Y:S01]  /*23100*/  STL.64 [R1+0x120], R24 ;  /* 0x0001201801007387 */ /* 0x0001e20000100a00 */
[----:B------:R1:W-:Y:S03]  /*23110*/  STL.64 [R1+0x128], R26 ;  /* 0x0001281a01007387 */ /* 0x0003e60000100a00 */
[----:B0-----:R-:W1:Y:S01]  /*23120*/  LDL.LU.64 R24, [R1+0x1b30] ;  /* 0x001b300001187983 */ /* 0x001e620000300a00 */
[----:B------:R-:W-:Y:S02]  /*23130*/  IMAD.MOV.U32 R3, RZ, RZ, R21 ;  /* 0x000000ffff037224 */ /* 0x000fe400078e0015 */
[----:B------:R-:W-:Y:S02]  /*23140*/  IMAD.MOV.U32 R2, RZ, RZ, R20 ;  /* 0x000000ffff027224 */ /* 0x000fe400078e0014 */
[----:B------:R-:W2:Y:S01]  /*23150*/  LDL.LU.64 R20, [R1+0xe0] ;  /* 0x0000e00001147983 */ /* 0x000ea20000300a00 */
[----:B------:R-:W-:Y:S02]  /*23160*/  STL [R1+0x1ac8], R3 ;  /* 0x001ac80301007387 */ /* 0x000fe40000100800 */
[----:B------:R-:W-:Y:S01]  /*23170*/  STL [R1+0x1ac4], R2 ;  /* 0x001ac40201007387 */ /* 0x000fe20000100800 */
[C---:B-1----:R-:W-:Y:S01]  /*23180*/  HMMA.16816.F32.BF16 R24, R8.reuse, R24, R12 ;  /* 0x000000180818723c */ /* 0x042fe2000004180c */
[----:B------:R-:W3:Y:S01]  /*23190*/  LDL.LU.64 R14, [R1+0x1b28] ;  /* 0x001b2800010e7983 */ /* 0x000ee20000300a00 */
[----:B------:R-:W3:Y:S11]  /*231a0*/  LDL.LU.64 R12, [R1+0x1b20] ;  /* 0x001b2000010c7983 */ /* 0x000ef60000300a00 */
[----:B------:R-:W-:Y:S10]  /*231b0*/  @!UPT UIADD3 URZ, URZ, URZ, URZ ;  /* 0x0000003f3f3ff290 */ /* 0x000ff4000fffe03f */
[----:B------:R0:W-:Y:S01]  /*231c0*/  STL.64 [R1+0x110], R24 ;  /* 0x0001101801007387 */ /* 0x0001e20000100a00 */
[----:B------:R-:W-:Y:S03]  /*231d0*/  STL.64 [R1+0x118], R26 ;  /* 0x0001181a01007387 */ /* 0x000fe60000100a00 */
[----:B0-----:R-:W3:Y:S02]  /*231e0*/  LDL.LU.64 R24, [R1+0x1b18] ;  /* 0x001b180001187983 */ /* 0x001ee40000300a00 */
[C---:B---3--:R-:W-:Y:S01]  /*231f0*/  HMMA.16816.F32.BF16 R12, R8.reuse, R24, R12 ;  /* 0x00000018080c723c */ /* 0x048fe2000004180c */
[----:B------:R-:W-:Y:S02]  /*23200*/  IMAD.MOV.U32 R3, RZ, RZ, R24 ;  /* 0x000000ffff037224 */ /* 0x000fe400078e0018 */
[----:B------:R-:W-:Y:S11]  /*23210*/  IMAD.MOV.U32 R2, RZ, RZ, R25 ;  /* 0x000000ffff027224 */ /* 0x000ff600078e0019 */
[----:B------:R-:W-:Y:S09]  /*23220*/  @!UPT UIADD3 URZ, URZ, URZ, URZ ;  /* 0x0000003f3f3ff290 */ /* 0x000ff2000fffe03f */
[----:B------:R-:W-:Y:S01]  /*23230*/  STL.64 [R1+0xf0], R12 ;  /* 0x0000f00c01007387 */ /* 0x000fe20000100a00 */
[----:B------:R0:W-:Y:S03]  /*23240*/  STL.64 [R1+0xf8], R14 ;  /* 0x0000f80e01007387 */ /* 0x0001e60000100a00 */
[----:B0-----:R-:W3:Y:S01]  /*23250*/  LDL.LU.64 R14, [R1+0x1b10] ;  /* 0x001b1000010e7983 */ /* 0x001ee20000300a00 */
[----:B------:R-:W3:Y:S02]  /*23260*/  LDL.LU.64 R12, [R1+0x1b08] ;  /* 0x001b0800010c7983 */ /* 0x000ee40000300a00 */
[----:B------:R-:W4:Y:S02]  /*23270*/  LDL.LU.64 R26, [R1+0x1b00] ;  /* 0x001b0000011a7983 */ /* 0x000f240000300a00 */
[----:B------:R-:W3:Y:S02]  /*23280*/  LDL.LU.64 R24, [R1+0x1af8] ;  /* 0x001af80001187983 */ /* 0x000ee40000300a00 */
[----:B---3--:R-:W-:Y:S11]  /*23290*/  HMMA.16816.F32.BF16 R12, R8, R24, R12 ;  /* 0x00000018080c723c */ /* 0x008ff6000004180c */
[----:B------:R-:W-:Y:S11]  /*232a0*/  @!UPT UIADD3 URZ, URZ, URZ, URZ ;  /* 0x0000003f3f3ff290 */ /* 0x000ff6000fffe03f */
[----:B------:R-:W-:Y:S01]  /*232b0*/  @!UPT UIADD3 URZ, URZ, URZ, URZ ;  /* 0x0000003f3f3ff290 */ /* 0x000fe2000fffe03f */
[----:B------:R0:W-:Y:S01]  /*232c0*/  STL.64 [R1+0xd0], R12 ;  /* 0x0000d00c01007387 */ /* 0x0001e20000100a00 */
[----:B------:R-:W-:Y:S03]  /*232d0*/  STL.64 [R1+0xd8], R14 ;  /* 0x0000d80e01007387 */ /* 0x000fe60000100a00 */
[----:B0-----:R-:W3:Y:S01]  /*232e0*/  LDL.LU.64 R12, [R1+0x1af0] ;  /* 0x001af000010c7983 */ /* 0x001ee20000300a00 */
[----:B----4-:R-:W-:Y:S02]  /*232f0*/  STL.64 [R1+0x1a70], R26 ;  /* 0x001a701a01007387 */ /* 0x010fe40000100a00 */
[----:B------:R0:W-:Y:S02]  /*23300*/  STL.64 [R1+0x1a68], R24 ;  /* 0x001a681801007387 */ /* 0x0001e40000100a00 */
[----:B0-----:R-:W-:Y:S02]  /*23310*/  IMAD.MOV.U32 R24, RZ, RZ, R4 ;  /* 0x000000ffff187224 */ /* 0x001fe400078e0004 */
[----:B------:R-:W0:Y:S01]  /*23320*/  LDSM.16.MT88.4 R4, [R29+0x2080] ;  /* 0x002080001d04783b */ /* 0x000e220000004200 */
[----:B------:R-:W-:-:S05]  /*23330*/  IMAD.MOV.U32 R25, RZ, RZ, R0 ;  /* 0x000000ffff197224 */ /* 0x000fca00078e0000 */
[----:B------:R1:W-:Y:S04]  /*23340*/  STL.64 [R1+0x1ad0], R24 ;  /* 0x001ad01801007387 */ /* 0x0003e80000100a00 */
[----:B-1----:R-:W4:Y:S04]  /*23350*/  LDL.LU.64 R24, [R1+0xb0] ;  /* 0x0000b00001187983 */ /* 0x002f280000300a00 */
[----:B0-----:R-:W-:Y:S01]  /*23360*/  STL.64 [R1+0x1ae0], R6 ;  /* 0x001ae00601007387 */ /* 0x001fe20000100a00 */
[----:B------:R0:W-:Y:S03]  /*23370*/  STL.64 [R1+0x1ad8], R4 ;  /* 0x001ad80401007387 */ /* 0x0001e60000100a00 */
[----:B0-----:R-:W2:Y:S01]  /*23380*/  LDL.LU R4, [R1+0x1f0] ;  /* 0x0001f00001047983 */ /* 0x001ea20000300800 */
[----:B------:R-:W2:Y:S02]  /*23390*/  LDL.LU R5, [R1+0x1f4] ;  /* 0x0001f40001057983 */ /* 0x000ea40000300800 */
[----:B------:R-:W2:Y:S02]  /*233a0*/  LDL.LU R6, [R1+0x1f8] ;  /* 0x0001f80001067983 */ /* 0x000ea40000300800 */
[----:B------:R-:W2:Y:S01]  /*233b0*/  LDL.LU R7, [R1+0x1fc] ;  /* 0x0001fc0001077983 */ /* 0x000ea20000300800 */
[C---:B---3--:R-:W-:Y:S11]  /*233c0*/  HMMA.16816.F32.BF16 R16, R8.reuse, R12, R16 ;  /* 0x0000000c0810723c */ /* 0x048ff60000041810 */
[----:B------:R-:W-:Y:S11]  /*233d0*/  @!UPT UIADD3 URZ, URZ, URZ, URZ ;  /* 0x0000003f3f3ff290 */ /* 0x000ff6000fffe03f */
[----:B------:R-:W-:Y:S01]  /*233e0*/  @!UPT UIADD3 URZ, URZ, URZ, URZ ;  /* 0x0000003f3f3ff290 */ /* 0x000fe2000fffe03f */
[----:B------:R-:W-:Y:S01]  /*233f0*/  STL.64 [R1+0xa0], R16 ;  /* 0x0000a01001007387 */ /* 0x000fe20000100a00 */
[----:B------:R0:W-:Y:S03]  /*23400*/  STL.64 [R1+0xa8], R18 ;  /* 0x0000a81201007387 */ /* 0x0001e60000100a00 */
[----:B0-----:R-:W3:Y:S01]  /*23410*/  LDL.LU R19, [R1+0x1ae8] ;  /* 0x001ae80001137983 */ /* 0x001ee20000300800 */
[----:B------:R-:W-:Y:S02]  /*23420*/  IMAD.MOV.U32 R23, RZ, RZ, R12 ;  /* 0x000000ffff177224 */ /* 0x000fe400078e000c */
[----:B------:R-:W-:Y:S02]  /*23430*/  IMAD.MOV.U32 R22, RZ, RZ, R13 ;  /* 0x000000ffff167224 */ /* 0x000fe400078e000d */
[----:B----4-:R-:W-:Y:S02]  /*23440*/  IMAD.MOV.U32 R0, RZ, RZ, R24 ;  /* 0x000000ffff007224 */ /* 0x010fe400078e0018 */
[----:B------:R-:W-:Y:S01]  /*23450*/  IMAD.MOV.U32 R28, RZ, RZ, R25 ;  /* 0x000000ffff1c7224 */ /* 0x000fe200078e0019 */
[----:B--2---:R-:W-:Y:S01]  /*23460*/  HMMA.16816.F32.BF16 R4, R8, R24, R4 ;  /* 0x000000180804723c */ /* 0x004fe20000041804 */
[----:B---3--:R-:W0:Y:S02]  /*23470*/  LDSM.16.MT88.4 R12, [R19+0x3000] ;  /* 0x00300000130c783b */ /* 0x008e240000004200 */
[----:B------:R-:W1:Y:S02]  /*23480*/  LDSM.16.MT88.4 R16, [R19+0x3080] ;  /* 0x003080001310783b */ /* 0x000e640000004200 */
[----:B0-----:R-:W-:Y:S02]  /*23490*/  STL.64 [R1+0x1a08], R14 ;  /* 0x001a080e01007387 */ /* 0x001fe40000100a00 */
[----:B------:R0:W-:Y:S02]  /*234a0*/  STL.64 [R1+0x1a00], R12 ;  /* 0x001a000c01007387 */ /* 0x0001e40000100a00 */
[----:B0-----:R-:W2:Y:S01]  /*234b0*/  LDL.LU R12, [R1+0x360] ;  /* 0x00036000010c7983 */ /* 0x001ea20000300800 */
[----:B------:R-:W2:Y:S02]  /*234c0*/  LDL.LU R13, [R1+0x364] ;  /* 0x00036400010d7983 */ /* 0x000ea40000300800 */
[----:B------:R-:W2:Y:S02]  /*234d0*/  LDL.LU R14, [R1+0x368] ;  /* 0x00036800010e7983 */ /* 0x000ea40000300800 */
[----:B------:R-:W2:Y:S09]  /*234e0*/  LDL.LU R15, [R1+0x36c] ;  /* 0x00036c00010f7983 */ /* 0x000eb20000300800 */
[----:B------:R-:W-:Y:S01]  /*234f0*/  STL.64 [R1+0x90], R4 ;  /* 0x0000900401007387 */ /* 0x000fe20000100a00 */
[----:B------:R0:W-:Y:S03]  /*23500*/  STL.64 [R1+0x98], R6 ;  /* 0x0000980601007387 */ /* 0x0001e60000100a00 */
[----:B0-----:R-:W3:Y:S01]  /*23510*/  LDL.LU.64 R6, [R1+0x1ae0] ;  /* 0x001ae00001067983 */ /* 0x001ee20000300a00 */
[----:B------:R-:W3:Y:S02]  /*23520*/  LDL.LU.64 R4, [R1+0x1ad8] ;  /* 0x001ad80001047983 */ /* 0x000ee40000300a00 */
[----:B------:R-:W2:Y:S02]  /*23530*/  LDL.LU.64 R24, [R1+0x1ad0] ;  /* 0x001ad00001187983 */ /* 0x000ea40000300a00 */
[----:B-1----:R0:W-:Y:S01]  /*23540*/  STL.64 [R1+0x19a8], R18 ;  /* 0x0019a81201007387 */ /* 0x0021e20000100a00 */
[----:B------:R1:W-:Y:S04]  /*23550*/  STL.64 [R1+0x19a0], R16 ;  /* 0x0019a01001007387 */ /* 0x0003e80000100a00 */
[----:B0-----:R-:W4:Y:S04]  /*23560*/  LDL R18, [R1+0xc8] ;  /* 0x0000c80001127983 */ /* 0x001f280000100800 */
[----:B------:R-:W4:Y:S01]  /*23570*/  LDL R19, [R1+0xcc] ;  /* 0x0000cc0001137983 */ /* 0x000f220000100800 */
[----:B-1----:R-:W-:-:S02]  /*23580*/  IMAD.MOV.U32 R16, RZ, RZ, R23 ;  /* 0x000000ffff107224 */ /* 0x002fc400078e0017 */
[----:B------:R-:W-:Y:S01]  /*23590*/  IMAD.MOV.U32 R17, RZ, RZ, R22 ;  /* 0x000000ffff117224 */ /* 0x000fe200078e0016 */
[----:B----4-:R-:W-:Y:S04]  /*235a0*/  STL.64 [R1+0x1a58], R18 ;  /* 0x001a581201007387 */ /* 0x010fe80000100a00 */
[----:B------:R0:W-:Y:S02]  /*235b0*/  STL.64 [R1+0x1a50], R16 ;  /* 0x001a501001007387 */ /* 0x0001e40000100a00 */
[----:B0-----:R-:W4:Y:S01]  /*235c0*/  LDL.LU R16, [R1+0x370] ;  /* 0x0003700001107983 */ /* 0x001f220000300800 */
[----:B------:R-:W4:Y:S02]  /*235d0*/  LDL.LU R17, [R1+0x374] ;  /* 0x0003740001117983 */ /* 0x000f240000300800 */
[----:B------:R-:W4:Y:S02]  /*235e0*/  LDL.LU R18, [R1+0x378] ;  /* 0x0003780001127983 */ /* 0x000f240000300800 */
[----:B------:R-:W4:Y:S02]  /*235f0*/  LDL.LU R19, [R1+0x37c] ;  /* 0x00037c0001137983 */ /* 0x000f240000300800 */
[C---:B----4-:R-:W-:Y:S08]  /*23600*/  HMMA.16816.F32.BF16 R16, R8.reuse, R20, R16 ;  /* 0x000000140810723c */ /* 0x050ff00000041810 */
[----:B--2---:R-:W-:Y:S11]  /*23610*/  HMMA.16816.F32.BF16 R8, R8, R24, R12 ;  /* 0x000000180808723c */ /* 0x004ff6000004180c */
[----:B------:R-:W-:Y:S04]  /*23620*/  @!UPT UIADD3 URZ, URZ, URZ, URZ ;  /* 0x0000003f3f3ff290 */ /* 0x000fe8000fffe03f */
[----:B------:R0:W-:Y:S02]  /*23630*/  STL.64 [R1+0x80], R16 ;  /* 0x0000801001007387 */ /* 0x0001e40000100a00 */
[----:B0-----:R-:W-:Y:S02]  /*23640*/  IMAD.MOV.U32 R17, RZ, RZ, R20 ;  /* 0x000000ffff117224 */ /* 0x001fe400078e0014 */
[----:B------:R-:W-:Y:S02]  /*23650*/  IMAD.MOV.U32 R16, RZ, RZ, R21 ;  /* 0x000000ffff107224 */ /* 0x000fe400078e0015 */
[----:B------:R-:W0:Y:S04]  /*23660*/  LDSM.16.MT88.4 R20, [R29+0x3000] ;  /* 0x003000001d14783b */ /* 0x000e280000004200 */
[----:B------:R-:W-:Y:S04]  /*23670*/  STL.64 [R1+0x88], R18 ;  /* 0x0000881201007387 */ /* 0x000fe80000100a00 */
[----:B0-----:R-:W-:Y:S01]  /*23680*/  STL.64 [R1+0x1910], R22 ;  /* 0x0019101601007387 */ /* 0x001fe20000100a00 */
[----:B------:R0:W-:Y:S03]  /*23690*/  STL.64 [R1+0x1908], R20 ;  /* 0x0019081401007387 */ /* 0x0001e60000100a00 */
[----:B0-----:R-:W2:Y:S01]  /*236a0*/  LDL.LU R20, [R1+0x2d0] ;  /* 0x0002d00001147983 */ /* 0x001ea20000300800 */
[----:B------:R-:W-:Y:S02]  /*236b0*/  STL.64 [R1+0x70], R8 ;  /* 0x0000700801007387 */ /* 0x000fe40000100a00 */
[----:B------:R-:W-:Y:S02]  /*236c0*/  STL.64 [R1+0x78], R10 ;  /* 0x0000780a01007387 */ /* 0x000fe40000100a00 */
[----:B------:R-:W2:Y:S01]  /*236d0*/  LDL.LU R21, [R1+0x2d4] ;  /* 0x0002d40001157983 */ /* 0x000ea20000300800 */
[----:B------:R-:W4:Y:S01]  /*236e0*/  LDL.LU R22, [R1+0x2d8] ;  /* 0x0002d80001167983 */ /* 0x000f220000300800 */
[----:B------:R-:W4:Y:S02]  /*236f0*/  LDL.LU R23, [R1+0x2dc] ;  /* 0x0002dc0001177983 */ /* 0x000f240000300800 */
[----:B------:R-:W2:Y:S02]  /*23700*/  LDL.LU R12, [R1+0x210] ;  /* 0x00021000010c7983 */ /* 0x000ea40000300800 */
[----:B------:R-:W2:Y:S01]  /*23710*/  LDL.LU R13, [R1+0x214] ;  /* 0x00021400010d7983 */ /* 0x000ea20000300800 */
[----:B------:R-:W2:Y:S01]  /*23720*/  LDL.LU R14, [R1+0x218] ;  /* 0x00021800010e7983 */ /* 0x000ea20000300800 */
[----:B------:R-:W2:Y:S03]  /*23730*/  LDL.LU R15, [R1+0x21c] ;  /* 0x00021c00010f7983 */ /* 0x000ea60000300800 */
[----:B------:R-:W0:Y:S04]  /*23740*/  LDSM.16.MT88.4 R8, [R29+0x3080] ;  /* 0x003080001d08783b */ /* 0x000e280000004200 */
[----:B--2---:R-:W-:Y:S01]  /*23750*/  STL.64 [R1+0x1a18], R14 ;  /* 0x001a180e01007387 */ /* 0x004fe20000100a00 */
[----:B------:R1:W-:Y:S02]  /*23760*/  STL.64 [R1+0x1a10], R12 ;  /* 0x001a100c01007387 */ /* 0x0003e40000100a00 */
[----:B-1----:R-:W-:-:S02]  /*23770*/  IMAD.MOV.U32 R12, RZ, RZ, R17 ;  /* 0x000000ffff0c7224 */ /* 0x002fc400078e0011 */
[----:B------:R-:W-:-:S05]  /*23780*/  IMAD.MOV.U32 R13, RZ, RZ, R16 ;  /* 0x000000ffff0d7224 */ /* 0x000fca00078e0010 */
[----:B------:R-:W-:Y:S01]  /*23790*/  STL.64 [R1+0x1a30], R12 ;  /* 0x001a300c01007387 */ /* 0x000fe20000100a00 */
[----:B----4-:R-:W-:Y:S02]  /*237a0*/  STL.64 [R1+0x19d8], R22 ;  /* 0x0019d81601007387 */ /* 0x010fe40000100a00 */
[----:B------:R1:W-:Y:S02]  /*237b0*/  STL.64 [R1+0x19d0], R20 ;  /* 0x0019d01401007387 */ /* 0x0003e40000100a00 */
[----:B-1----:R-:W-:Y:S02]  /*237c0*/  IMAD.MOV.U32 R20, RZ, RZ, R3 ;  /* 0x000000ffff147224 */ /* 0x002fe400078e0003 */
[----:B------:R-:W-:Y:S01]  /*237d0*/  IMAD.MOV.U32 R21, RZ, RZ, R2 ;  /* 0x000000ffff157224 */ /* 0x000fe200078e0002 */
[----:B------:R-:W2:Y:S01]  /*237e0*/  LDL.LU R3, [R1+0x1ac8] ;  /* 0x001ac80001037983 */ /* 0x000ea20000300800 */
[----:B------:R-:W4:Y:S02]  /*237f0*/  LDL.LU R2, [R1+0x1ac4] ;  /* 0x001ac40001027983 */ /* 0x000f240000300800 */
[----:B------:R-:W2:Y:S02]  /*23800*/  LDL R22, [R1+0x8] ;  /* 0x0000080001167983 */ /* 0x000ea40000100800 */
[----:B------:R-:W2:Y:S02]  /*23810*/  LDL R23, [R1+0xc] ;  /* 0x00000c0001177983 */ /* 0x000ea40000100800 */
[----:B--2---:R-:W-:Y:S01]  /*23820*/  STL.64 [R1+0x1a80], R22 ;  /* 0x001a801601007387 */ /* 0x004fe20000100a00 */
[----:B------:R1:W-:Y:S03]  /*23830*/  STL.64 [R1+0x1a78], R20 ;  /* 0x001a781401007387 */ /* 0x0003e60000100a00 */
[----:B-1----:R-:W2:Y:S01]  /*23840*/  LDL.LU R20, [R1+0x10] ;  /* 0x0000100001147983 */ /* 0x002ea20000300800 */
[----:B------:R-:W2:Y:S03]  /*23850*/  LDL.LU R21, [R1+0x14] ;  /* 0x0000140001157983 */ /* 0x000ea60000300800 */
[----:B--2---:R4:W-:Y:S01]  /*23860*/  STL.64 [R1+0x1a98], R20 ;  /* 0x001a981401007387 */ /* 0x0049e20000100a00 */
[----:B------:R-:W2:Y:S02]  /*23870*/  LDL.LU R24, [R1+0x270] ;  /* 0x0002700001187983 */ /* 0x000ea40000300800 */
[----:B------:R-:W2:Y:S02]  /*23880*/  LDL.LU R25, [R1+0x274] ;  /* 0x0002740001197983 */ /* 0x000ea40000300800 */
[----:B------:R-:W2:Y:S01]  /*23890*/  LDL.LU R26, [R1+0x278] ;  /* 0x00027800011a7983 */ /* 0x000ea20000300800 */
[----:B------:R-:W2:Y:S01]  /*238a0*/  LDL.LU R27, [R1+0x27c] ;  /* 0x00027c00011b7983 */ /* 0x000ea20000300800 */
[----:B----4-:R-:W-:-:S02]  /*238b0*/  IMAD.MOV.U32 R20, RZ, RZ, R2 ;  /* 0x000000ffff147224 */ /* 0x010fc400078e0002 */
[----:B------:R-:W-:Y:S01]  /*238c0*/  IMAD.MOV.U32 R21, RZ, RZ, R3 ;  /* 0x000000ffff157224 */ /* 0x000fe200078e0003 */
[----:B------:R-:W4:Y:S01]  /*238d0*/  LDL.LU R2, [R1+0x1ac0] ;  /* 0x001ac00001027983 */ /* 0x000f220000300800 */
[----:B------:R-:W3:Y:S03]  /*238e0*/  LDL.LU R3, [R1+0x1abc] ;  /* 0x001abc0001037983 */ /* 0x000ee60000300800 */
[----:B--2---:R-:W-:Y:S01]  /*238f0*/  STL.64 [R1+0x1a90], R26 ;  /* 0x001a901a01007387 */ /* 0x004fe20000100a00 */
[----:B------:R1:W-:Y:S03]  /*23900*/  STL.64 [R1+0x1a88], R24 ;  /* 0x001a881801007387 */ /* 0x0003e60000100a00 */
[----:B-1----:R-:W2:Y:S01]  /*23910*/  LDL.LU R24, [R1+0x280] ;  /* 0x0002800001187983 */ /* 0x002ea20000300800 */
[----:B------:R-:W2:Y:S02]  /*23920*/  LDL.LU R25, [R1+0x284] ;  /* 0x0002840001197983 */ /* 0x000ea40000300800 */
[----:B------:R-:W2:Y:S02]  /*23930*/  LDL.LU R26, [R1+0x288] ;  /* 0x00028800011a7983 */ /* 0x000ea40000300800 */
[----:B------:R-:W2:Y:S02]  /*23940*/  LDL.LU R27, [R1+0x28c] ;  /* 0x00028c00011b7983 */ /* 0x000ea40000300800 */
[----:B------:R-:W-:-:S02]  /*23950*/  IMAD.MOV.U32 R12, RZ, RZ, R0 ;  /* 0x000000ffff0c7224 */ /* 0x000fc400078e0000 */
[----:B------:R-:W-:Y:S01]  /*23960*/  IMAD.MOV.U32 R13, RZ, RZ, R28 ;  /* 0x000000ffff0d7224 */ /* 0x000fe200078e001c */
[----:B--2---:R-:W-:Y:S01]  /*23970*/  STL.64 [R1+0x1aa8], R26 ;  /* 0x001aa81a01007387 */ /* 0x004fe20000100a00 */
[----:B------:R1:W-:Y:S03]  /*23980*/  STL.64 [R1+0x1aa0], R24 ;  /* 0x001aa01801007387 */ /* 0x0003e60000100a00 */
[----:B-1----:R-:W3:Y:S01]  /*23990*/  LDL.LU R24, [R1+0x350] ;  /* 0x0003500001187983 */ /* 0x002ee20000300800 */
[----:B------:R-:W3:Y:S02]  /*239a0*/  LDL.LU R25, [R1+0x354] ;  /* 0x0003540001197983 */ /* 0x000ee40000300800 */
[----:B------:R-:W3:Y:S02]  /*239b0*/  LDL.LU R26, [R1+0x358] ;  /* 0x00035800011a7983 */ /* 0x000ee40000300800 */
[----:B------:R-:W3:Y:S01]  /*239c0*/  LDL.LU R27, [R1+0x35c] ;  /* 0x00035c00011b7983 */ /* 0x000ee20000300800 */
[----:B------:R-:W2:Y:S01]  /*239d0*/  LDL.LU R0, [R1+0x1ab8] ;  /* 0x001ab80001007983 */ /* 0x000ea20000300800 */
[----:B------:R-:W2:Y:S02]  /*239e0*/  LDL.LU R28, [R1+0x1ab4] ;  /* 0x001ab400011c7983 */ /* 0x000ea40000300800 */
[----:B------:R-:W2:Y:S02]  /*239f0*/  LDL.LU R16, [R1+0x260] ;  /* 0x0002600001107983 */ /* 0x000ea40000300800 */
[----:B------:R-:W2:Y:S01]  /*23a00*/  LDL.LU R17, [R1+0x264] ;  /* 0x0002640001117983 */ /* 0x000ea20000300800 */
[----:B------:R-:W2:Y:S01]  /*23a10*/  LDL.LU R18, [R1+0x268] ;  /* 0x0002680001127983 */ /* 0x000ea20000300800 */
[----:B------:R-:W2:Y:S02]  /*23a20*/  LDL.LU R19, [R1+0x26c] ;  /* 0x00026c0001137983 */ /* 0x000ea40000300800 */
[----:B------:R1:W-:Y:S02]  /*23a30*/  STL.64 [R1+0x1a48], R12 ;  /* 0x001a480c01007387 */ /* 0x0003e40000100a00 */
[----:B------:R-:W2:Y:S01]  /*23a40*/  LDL.LU R29, [R1+0x1ab0] ;  /* 0x001ab000011d7983 */ /* 0x000ea20000300800 */
[----:B-1----:R-:W2:Y:S01]  /*23a50*/  LDL.LU R12, [R1+0x250] ;  /* 0x00025000010c7983 */ /* 0x002ea20000300800 */
[----:B------:R-:W2:Y:S02]  /*23a60*/  LDL.LU R13, [R1+0x254] ;  /* 0x00025400010d7983 */ /* 0x000ea40000300800 */
[----:B------:R-:W2:Y:S02]  /*23a70*/  LDL.LU R14, [R1+0x258] ;  /* 0x00025800010e7983 */ /* 0x000ea40000300800 */
[----:B------:R-:W2:Y:S01]  /*23a80*/  LDL.LU R15, [R1+0x25c] ;  /* 0x00025c00010f7983 */ /* 0x000ea20000300800 */
[----:B0-----:R-:W-:Y:S01]  /*23a90*/  STL.64 [R1+0x18b8], R10 ;  /* 0x0018b80a01007387 */ /* 0x001fe20000100a00 */
[----:B------:R0:W-:Y:S03]  /*23aa0*/  STL.64 [R1+0x18b0], R8 ;  /* 0x0018b00801007387 */ /* 0x0001e60000100a00 */
[----:B0-----:R-:W2:Y:S01]  /*23ab0*/  LDL.LU.64 R8, [R1+0x100] ;  /* 0x0001000001087983 */ /* 0x001ea20000300a00 */
[----:B------:R-:W2:Y:S03]  /*23ac0*/  LDL.LU.64 R10, [R1+0x108] ;  /* 0x00010800010a7983 */ /* 0x000ea60000300a00 */
[----:B--2---:R-:W-:Y:S01]  /*23ad0*/  STL.64 [R1+0x1a28], R10 ;  /* 0x001a280a01007387 */ /* 0x004fe20000100a00 */
[----:B------:R0:W-:Y:S03]  /*23ae0*/  STL.64 [R1+0x1a20], R8 ;  /* 0x001a200801007387 */ /* 0x0001e60000100a00 */
[----:B0-----:R-:W2:Y:S01]  /*23af0*/  LDL.LU R8, [R1+0x230] ;  /* 0x0002300001087983 */ /* 0x001ea20000300800 */
[----:B------:R-:W2:Y:S02]  /*23b00*/  LDL.LU R9, [R1+0x234] ;  /* 0x0002340001097983 */ /* 0x000ea40000300800 */
[----:B------:R-:W2:Y:S02]  /*23b10*/  LDL.LU R10, [R1+0x238] ;  /* 0x00023800010a7983 */ /* 0x000ea40000300800 */
[----:B------:R-:W2:Y:S01]  /*23b20*/  LDL.LU R11, [R1+0x23c] ;  /* 0x00023c00010b7983 */ /* 0x000ea20000300800 */
[C---:B---3--:R-:W-:Y:S01]  /*23b30*/  HMMA.16816.F32.BF16 R20, R4.reuse, R20, R24 ;  /* 0x000000140414723c */ /* 0x048fe20000041818 */
[----:B--2---:R-:W-:Y:S01]  /*23b40*/  STL.64 [R1+0x1a40], R10 ;  /* 0x001a400a01007387 */ /* 0x004fe20000100a00 */
[----:B------:R0:W-:Y:S03]  /*23b50*/  STL.64 [R1+0x1a38], R8 ;  /* 0x001a380801007387 */ /* 0x0001e60000100a00 */
[----:B0-----:R-:W2:Y:S01]  /*23b60*/  LDL.LU R8, [R1+0x240] ;  /* 0x0002400001087983 */ /* 0x001ea20000300800 */
[----:B------:R-:W2:Y:S02]  /*23b70*/  LDL.LU R9, [R1+0x244] ;  /* 0x0002440001097983 */ /* 0x000ea40000300800 */
[----:B------:R-:W2:Y:S02]  /*23b80*/  LDL.LU R10, [R1+0x248] ;  /* 0x00024800010a7983 */ /* 0x000ea40000300800 */
[----:B------:R-:W2:Y:S01]  /*23b90*/  LDL.LU R11, [R1+0x24c] ;  /* 0x00024c00010b7983 */ /* 0x000ea20000300800 */
[----:B------:R-:W3:Y:S01]  /*23ba0*/  LDL.LU.64 R26, [R1+0x1aa8] ;  /* 0x001aa800011a7983 */ /* 0x000ee20000300a00 */
[----:B------:R-:W3:Y:S11]  /*23bb0*/  LDL.LU.64 R24, [R1+0x1aa0] ;  /* 0x001aa00001187983 */ /* 0x000ef60000300a00 */
[----:B------:R0:W-:Y:S02]  /*23bc0*/  STL.64 [R1+0x60], R20 ;  /* 0x0000601401007387 */ /* 0x0001e40000100a00 */
[----:B------:R3:W-:Y:S01]  /*23bd0*/  STL.64 [R1+0x68], R22 ;  /* 0x0000681601007387 */ /* 0x0007e20000100a00 */
[----:B0-----:R-:W3:Y:S02]  /*23be0*/  LDL.LU.64 R20, [R1+0x1a98] ;  /* 0x001a980001147983 */ /* 0x001ee40000300a00 */
[C---:B---3--:R-:W-:Y:S02]  /*23bf0*/  HMMA.16816.F32.BF16 R20, R4.reuse, R20, R24 ;  /* 0x000000140414723c */ /* 0x048fe40000041818 */
[----:B------:R-:W3:Y:S01]  /*23c00*/  LDL.LU.64 R26, [R1+0x1a90] ;  /* 0x001a9000011a7983 */ /* 0x000ee20000300a00 */
[----:B------:R-:W3:Y:S11]  /*23c10*/  LDL.LU.64 R24, [R1+0x1a88] ;  /* 0x001a880001187983 */ /* 0x000ef60000300a00 */
[----:B------:R-:W-:Y:S09]  /*23c20*/  @!UPT UIADD3 URZ, URZ, URZ, URZ ;  /* 0x0000003f3f3ff290 */ /* 0x000ff2000fffe03f */
[----:B------:R-:W-:Y:S01]  /*23c30*/  STL.64 [R1+0x50], R20 ;  /* 0x0000501401007387 */ /* 0x000fe20000100a00 */
[----:B------:R0:W-:Y:S03]  /*23c40*/  STL.64 [R1+0x58], R22 ;  /* 0x0000581601007387 */ /* 0x0001e60000100a00 */
[----:B0-----:R-:W2:Y:S01]  /*23c50*/  LDL.LU.64 R22, [R1+0x1a80] ;  /* 0x001a800001167983 */ /* 0x001ea20000300a00 */
[----:B------:R-:W3:Y:S02]  /*23c60*/  LDL.LU.64 R20, [R1+0x1a78] ;  /* 0x001a780001147983 */ /* 0x000ee40000300a00 */
[C---:B---3--:R-:W-:Y:S11]  /*23c70*/  HMMA.16816.F32.BF16 R24, R4.reuse, R20, R24 ;  /* 0x000000140418723c */ /* 0x048ff60000041818 */
[----:B------:R-:W-:Y:S11]  /*23c80*/  @!UPT UIADD3 URZ, URZ, URZ, URZ ;  /* 0x0000003f3f3ff290 */ /* 0x000ff6000fffe03f */
[----:B------:R-:W-:Y:S01]  /*23c90*/  @!UPT UIADD3 URZ, URZ, URZ, URZ ;  /* 0x0000003f3f3ff290 */ /* 0x000fe2000fffe03f */
[----:B------:R-:W-:Y:S01]  /*23ca0*/  STL.64 [R1+0x40], R24 ;  /* 0x0000401801007387 */ /* 0x000fe20000100a00 */
[----:B------:R0:W-:Y:S03]  /*23cb0*/  STL.64 [R1+0x48], R26 ;  /* 0x0000481a01007387 */ /* 0x0001e60000100a00 */
[----:B0-----:R-:W3:Y:S01]  /*23cc0*/  LDL.LU.64 R26, [R1+0x1a70] ;  /* 0x001a7000011a7983 */ /* 0x001ee20000300a00 */
[----:B------:R-:W4:Y:S02]  /*23cd0*/  LDL.LU.64 R24, [R1+0x1a68] ;  /* 0x001a680001187983 */ /* 0x000f240000300a00 */
[----:B--2---:R0:W-:Y:S02]  /*23ce0*/  STL.64 [R1+0x19e8], R22 ;  /* 0x0019e81601007387 */ /* 0x0041e40000100a00 */
[----:B---3--:R-:W-:Y:S02]  /*23cf0*/  IMAD.MOV.U32 R20, RZ, RZ, R27 ;  /* 0x000000ffff147224 */ /* 0x008fe400078e001b */
[----:B------:R-:W2:Y:S01]  /*23d00*/  LDL.LU R27, [R1+0x1a60] ;  /* 0x001a6000011b7983 */ /* 0x000ea20000300800 */
[C---:B----4-:R-:W-:Y:S01]  /*23d10*/  HMMA.16816.F32.BF16 R16, R4.reuse, R24, R16 ;  /* 0x000000180410723c */ /* 0x050fe20000041810 */
[----:B------:R-:W3:Y:S02]  /*23d20*/  LDL.LU R21, [R1+0x2a4] ;  /* 0x0002a40001157983 */ /* 0x000ee40000300800 */
[----:B0-----:R-:W3:Y:S01]  /*23d30*/  LDL.LU R22, [R1+0x2a8] ;  /* 0x0002a80001167983 */ /* 0x001ee20000300800 */
[----:B------:R-:W3:Y:S11]  /*23d40*/  LDL.LU R23, [R1+0x2ac] ;  /* 0x0002ac0001177983 */ /* 0x000ef60000300800 */
[----:B------:R-:W-:Y:S08]  /*23d50*/  @!UPT UIADD3 URZ, URZ, URZ, URZ ;  /* 0x0000003f3f3ff290 */ /* 0x000ff0000fffe03f */
[----:B------:R-:W-:Y:S01]  /*23d60*/  STL.64 [R1+0x30], R16 ;  /* 0x0000301001007387 */ /* 0x000fe20000100a00 */
[----:B------:R0:W-:Y:S03]  /*23d70*/  STL.64 [R1+0x38], R18 ;  /* 0x0000381201007387 */ /* 0x0001e60000100a00 */
[----:B0-----:R-:W4:Y:S01]  /*23d80*/  LDL.LU.64 R18, [R1+0x1a58] ;  /* 0x001a580001127983 */ /* 0x001f220000300a00 */
[----:B------:R-:W3:Y:S03]  /*23d90*/  LDL.LU.64 R16, [R1+0x1a50] ;  /* 0x001a500001107983 */ /* 0x000ee60000300a00 */
[----:B--2---:R0:W-:Y:S01]  /*23da0*/  STL.64 [R1+0x19e0], R26 ;  /* 0x0019e01a01007387 */ /* 0x0041e20000100a00 */
[----:B------:R-:W2:Y:S02]  /*23db0*/  LDL.LU R24, [R1+0x2c0] ;  /* 0x0002c00001187983 */ /* 0x000ea40000300800 */
[----:B------:R-:W2:Y:S01]  /*23dc0*/  LDL.LU R25, [R1+0x2c4] ;  /* 0x0002c40001197983 */ /* 0x000ea20000300800 */
[----:B0-----:R-:W2:Y:S01]  /*23dd0*/  LDL.LU R26, [R1+0x2c8] ;  /* 0x0002c800011a7983 */ /* 0x001ea20000300800 */
[----:B------:R-:W-:Y:S01]  /*23de0*/  IMAD.MOV.U32 R27, RZ, RZ, R29 ;  /* 0x000000ffff1b7224 */ /* 0x000fe200078e001d */
[C---:B---3--:R-:W-:Y:S04]  /*23df0*/  HMMA.16816.F32.BF16 R12, R4.reuse, R16, R12 ;  /* 0x00000010040c723c */ /* 0x048fe8000004180c */
[----:B--2---:R0:W-:Y:S01]  /*23e00*/  STL.64 [R1+0x19f8], R26 ;  /* 0x0019f81a01007387 */ /* 0x0041e20000100a00 */
[----:B------:R-:W-:Y:S03]  /*23e10*/  STL.64 [R1+0x19f0], R24 ;  /* 0x0019f01801007387 */ /* 0x000fe60000100a00 */
[----:B0-----:R-:W2:Y:S11]  /*23e20*/  LDL.64 R26, [R1+0x18] ;  /* 0x00001800011a7983 */ /* 0x001eb60000100a00 */
[----:B------:R-:W-:Y:S04]  /*23e30*/  @!UPT UIADD3 URZ, URZ, URZ, URZ ;  /* 0x0000003f3f3ff290 */ /* 0x000fe8000fffe03f */
[----:B------:R0:W-:Y:S02]  /*23e40*/  STL.64 [R1+0x130], R12 ;  /* 0x0001300c01007387 */ /* 0x0001e40000100a00 */
[----:B------:R1:W-:Y:S01]  /*23e50*/  STL [R1+0x138], R14 ;  /* 0x0001380e01007387 */ /* 0x0003e20000100800 */
[----:B0-----:R-:W1:Y:S01]  /*23e60*/  LDL.LU.64 R12, [R1+0x1a48] ;  /* 0x001a4800010c7983 */ /* 0x001e620000300a00 */
[----:B------:R-:W-:Y:S02]  /*23e70*/  IMAD.MOV.U32 R29, RZ, RZ, R15 ;  /* 0x000000ffff1d7224 */ /* 0x000fe400078e000f */
[C---:B-1----:R-:W-:Y:S01]  /*23e80*/  HMMA.16816.F32.BF16 R12, R4.reuse, R12, R8 ;  /* 0x0000000c040c723c */ /* 0x042fe20000041808 */
[----:B------:R-:W3:Y:S01]  /*23e90*/  LDL.LU.64 R10, [R1+0x1a40] ;  /* 0x001a4000010a7983 */ /* 0x000ee20000300a00 */
[----:B------:R-:W3:Y:S11]  /*23ea0*/  LDL.LU.64 R8, [R1+0x1a38] ;  /* 0x001a380001087983 */ /* 0x000ef60000300a00 */
[----:B------:R-:W-:Y:S10]  /*23eb0*/  @!UPT UIADD3 URZ, URZ, URZ, URZ ;  /* 0x0000003f3f3ff290 */ /* 0x000ff4000fffe03f */
[----:B------:R0:W-:Y:S01]  /*23ec0*/  STL.64 [R1+0x140], R12 ;  /* 0x0001400c01007387 */ /* 0x0001e20000100a00 */
[----:B------:R3:W-:Y:S03]  /*23ed0*/  STL.64 [R1+0x148], R14 ;  /* 0x0001480e01007387 */ /* 0x0007e60000100a00 */
[----:B0-----:R-:W3:Y:S02]  /*23ee0*/  LDL.LU.64 R12, [R1+0x1a30] ;  /* 0x001a3000010c7983 */ /* 0x001ee40000300a00 */
[C---:B---3--:R-:W-:Y:S02]  /*23ef0*/  HMMA.16816.F32.BF16 R12, R4.reuse, R12, R8 ;  /* 0x0000000c040c723c */ /* 0x048fe40000041808 */
[----:B------:R-:W3:Y:S01]  /*23f00*/  LDL.LU.64 R10, [R1+0x1a28] ;  /* 0x001a2800010a7983 */ /* 0x000ee20000300a00 */
[----:B------:R-:W2:Y:S11]  /*23f10*/  LDL.LU.64 R8, [R1+0x1a20] ;  /* 0x001a200001087983 */ /* 0x000eb60000300a00 */
[----:B------:R-:W-:Y:S09]  /*23f20*/  @!UPT UIADD3 URZ, URZ, URZ, URZ ;  /* 0x0000003f3f3ff290 */ /* 0x000ff2000fffe03f */
[----:B------:R-:W-:Y:S01]  /*23f30*/  STL.64 [R1+0x180], R12 ;  /* 0x0001800c01007387 */ /* 0x000fe20000100a00 */
[----:B------:R0:W-:Y:S03]  /*23f40*/  STL.64 [R1+0x188], R14 ;  /* 0x0001880e01007387 */ /* 0x0001e60000100a00 */
[----:B0-----:R-:W2:Y:S01]  /*23f50*/  LDL.LU.64 R14, [R1+0x1a18] ;  /* 0x001a1800010e7983 */ /* 0x001ea20000300a00 */
[----:B------:R-:W2:Y:S02]  /*23f60*/  LDL.LU.64 R12, [R1+0x1a10] ;  /* 0x001a1000010c7983 */ /* 0x000ea40000300a00 */
[----:B--2---:R-:W-:Y:S01]  /*23f70*/  HMMA.16816.F32.BF16 R4, R4, R8, R12 ;  /* 0x000000080404723c */ /* 0x004fe2000004180c */
[----:B------:R-:W2:Y:S01]  /*23f80*/  LDL.LU.64 R14, [R1+0x1a08] ;  /* 0x001a0800010e7983 */ /* 0x000ea20000300a00 */
[----:B------:R-:W2:Y:S02]  /*23f90*/  LDL.LU.64 R12, [R1+0x1a00] ;  /* 0x001a0000010c7983 */ /* 0x000ea40000300a00 */
[----:B---3--:R0:W-:Y:S02]  /*23fa0*/  STL.64 [R1+0x19b0], R10 ;  /* 0x0019b00a01007387 */ /* 0x0081e40000100a00 */
[----:B------:R-:W3:Y:S11]  /*23fb0*/  LDL.LU R8, [R1+0x220] ;  /* 0x0002200001087983 */ /* 0x000ef60000300800 */
[----:B------:R-:W-:Y:S06]  /*23fc0*/  @!UPT UIADD3 URZ, URZ, URZ, URZ ;  /* 0x0000003f3f3ff290 */ /* 0x000fec000fffe03f */
[----:B------:R-:W-:Y:S01]  /*23fd0*/  STL.64 [R1+0x190], R4 ;  /* 0x0001900401007387 */ /* 0x000fe20000100a00 */
[----:B------:R1:W-:Y:S02]  /*23fe0*/  STL.64 [R1+0x198], R6 ;  /* 0x0001980601007387 */ /* 0x0003e40000100a00 */
[----:B------:R-:W3:Y:S02]  /*23ff0*/  LDL.LU R9, [R1+0x224] ;  /* 0x0002240001097983 */ /* 0x000ee40000300800 */
[----:B0-----:R-:W3:Y:S01]  /*24000*/  LDL.LU R10, [R1+0x228] ;  /* 0x00022800010a7983 */ /* 0x001ee20000300800 */
[----:B------:R-:W3:Y:S04]  /*24010*/  LDL.LU R11, [R1+0x22c] ;  /* 0x00022c00010b7983 */ /* 0x000ee80000300800 */
[----:B-1----:R-:W3:Y:S01]  /*24020*/  LDL.LU.64 R6, [R1+0x28] ;  /* 0x0000280001067983 */ /* 0x002ee20000300a00 */
[C---:B--2---:R-:W-:Y:S08]  /*24030*/  HMMA.16816.F32.BF16 R20, R12.reuse, R26, R20 ;  /* 0x0000001a0c14723c */ /* 0x044ff00000041814 */
[----:B---3--:R-:W-:Y:S01]  /*24040*/  HMMA.16816.F32.BF16 R8, R12, R6, R8 ;  /* 0x000000060c08723c */ /* 0x008fe20000041808 */
[----:B------:R0:W-:Y:S01]  /*24050*/  STL.64 [R1+0x19b8], R6 ;  /* 0x0019b80601007387 */ /* 0x0001e20000100a00 */
[----:B------:R-:W4:Y:S05]  /*24060*/  LDL.LU R4, [R1+0x2f0] ;  /* 0x0002f00001047983 */ /* 0x000f2a0000300800 */
[----:B0-----:R-:W-:-:S02]  /*24070*/  IMAD.MOV.U32 R6, RZ, RZ, R28 ;  /* 0x000000ffff067224 */ /* 0x001fc400078e001c */
[----:B------:R-:W-:-:S07]  /*24080*/  IMAD.MOV.U32 R7, RZ, RZ, R0 ;  /* 0x000000ffff077224 */ /* 0x000fce00078e0000 */
[----:B------:R-:W-:Y:S02]  /*24090*/  IMAD.MOV.U32 R28, RZ, RZ, R22 ;  /* 0x000000ffff1c7224 */ /* 0x000fe400078e0016 */
[----:B------:R-:W-:-:S05]  /*240a0*/  IMAD.MOV.U32 R0, RZ, RZ, R23 ;  /* 0x000000ffff007224 */ /* 0x000fca00078e0017 */
[----:B------:R0:W-:Y:S01]  /*240b0*/  STL.64 [R1+0x1f0], R8 ;  /* 0x0001f00801007387 */ /* 0x0001e20000100a00 */
[----:B------:R-:W-:Y:S02]  /*240c0*/  STL.64 [R1+0x1f8], R10 ;  /* 0x0001f80a01007387 */ /* 0x000fe40000100a00 */
[----:B------:R-:W4:Y:S02]  /*240d0*/  LDL.LU R5, [R1+0x2f4] ;  /* 0x0002f40001057983 */ /* 0x000f240000300800 */
[----:B0-----:R-:W-:Y:S02]  /*240e0*/  IMAD.MOV.U32 R9, RZ, RZ, R26 ;  /* 0x000000ffff097224 */ /* 0x001fe400078e001a */
[----:B------:R-:W-:Y:S02]  /*240f0*/  IMAD.MOV.U32 R8, RZ, RZ, R27 ;  /* 0x000000ffff087224 */ /* 0x000fe400078e001b */
[----:B------:R-:W2:Y:S01]  /*24100*/  LDL.LU.64 R26, [R1+0x19f8] ;  /* 0x0019f800011a7983 */ /* 0x000ea20000300a00 */
[----:B------:R-:W2:Y:S02]  /*24110*/  LDL.LU.64 R24, [R1+0x19f0] ;  /* 0x0019f00001187983 */ /* 0x000ea40000300a00 */
[----:B------:R2:W-:Y:S02]  /*24120*/  STL.64 [R1+0x210], R20 ;  /* 0x0002101401007387 */ /* 0x0005e40000100a00 */
[----:B------:R-:W2:Y:S01]  /*24130*/  LDL.LU.64 R22, [R1+0x19e8] ;  /* 0x0019e80001167983 */ /* 0x000ea20000300a00 */
[----:B------:R-:W-:Y:S01]  /*24140*/  STL [R1+0x182c], R0 ;  /* 0x00182c0001007387 */ /* 0x000fe20000100800 */
[----:B------:R-:W-:Y:S01]  /*24150*/  STL [R1+0x1828], R28 ;  /* 0x0018281c01007387 */ /* 0x000fe20000100800 */
[C---:B--2---:R-:W-:Y:S02]  /*24160*/  HMMA.16816.F32.BF16 R20, R12.reuse, R22, R24 ;  /* 0x000000160c14723c */ /* 0x044fe40000041818 */
[----:B------:R-:W2:Y:S11]  /*24170*/  LDL.LU.64 R26, [R1+0x19e0] ;  /* 0x0019e000011a7983 */ /* 0x000eb60000300a00 */
[----:B------:R-:W-:Y:S10]  /*24180*/  @!UPT UIADD3 URZ, URZ, URZ, URZ ;  /* 0x0000003f3f3ff290 */ /* 0x000ff4000fffe03f */
[----:B------:R-:W-:Y:S01]  /*24190*/  STL.64 [R1+0x220], R20 ;  /* 0x0002201401007387 */ /* 0x000fe20000100a00 */
[----:B------:R0:W-:Y:S03]  /*241a0*/  STL.64 [R1+0x228], R22 ;  /* 0x0002281601007387 */ /* 0x0001e60000100a00 */
[----:B0-----:R-:W2:Y:S01]  /*241b0*/  LDL.LU.64 R22, [R1+0x19d8] ;  /* 0x0019d80001167983 */ /* 0x001ea20000300a00 */
[----:B------:R-:W2:Y:S02]  /*241c0*/  LDL.LU.64 R20, [R1+0x19d0] ;  /* 0x0019d00001147983 */ /* 0x000ea40000300a00 */
[C---:B--2---:R-:W-:Y:S11]  /*241d0*/  HMMA.16816.F32.BF16 R20, R12.reuse, R26, R20 ;  /* 0x0000001a0c14723c */ /* 0x044ff60000041814 */
[----:B------:R-:W-:Y:S11]  /*241e0*/  @!UPT UIADD3 URZ, URZ, URZ, URZ ;  /* 0x0000003f3f3ff290 */ /* 0x000ff6000fffe03f */
[----:B------:R-:W-:Y:S01]  /*241f0*/  @!UPT UIADD3 URZ, URZ, URZ, URZ ;  /* 0x0000003f3f3ff290 */ /* 0x000fe2000fffe03f */
[----:B------:R0:W-:Y:S01]  /*24200*/  STL.64 [R1+0x240], R20 ;  /* 0x0002401401007387 */ /* 0x0001e20000100a00 */
[----:B------:R-:W-:Y:S02]  /*24210*/  IMAD.MOV.U32 R0, RZ, RZ, R22 ;  /* 0x000000ffff007224 */ /* 0x000fe400078e0016 */
[----:B------:R-:W-:Y:S01]  /*24220*/  IMAD.MOV.U32 R28, RZ, RZ, R23 ;  /* 0x000000ffff1c7224 */ /* 0x000fe200078e0017 */
[----:B0-----:R-:W2:Y:S01]  /*24230*/  LDL.LU R20, [R1+0x150] ;  /* 0x0001500001147983 */ /* 0x001ea20000300800 */
[----:B------:R-:W2:Y:S02]  /*24240*/  LDL.LU R21, [R1+0x154] ;  /* 0x0001540001157983 */ /* 0x000ea40000300800 */
[----:B------:R-:W3:Y:S02]  /*24250*/  LDL.LU R22, [R1+0x158] ;  /* 0x0001580001167983 */ /* 0x000ee40000300800 */
[----:B------:R-:W3:Y:S01]  /*24260*/  LDL.LU R23, [R1+0x15c] ;  /* 0x00015c0001177983 */ /* 0x000ee20000300800 */
[----:B----4-:R-:W-:Y:S01]  /*24270*/  HMMA.16816.F32.BF16 R4, R12, R18, R4 ;  /* 0x000000120c04723c */ /* 0x010fe20000041804 */
[----:B---3--:R-:W-:Y:S01]  /*24280*/  STL.64 [R1+0x1920], R22 ;  /* 0x0019201601007387 */ /* 0x008fe20000100a00 */
[----:B--2---:R0:W-:Y:S03]  /*24290*/  STL.64 [R1+0x1918], R20 ;  /* 0x0019181401007387 */ /* 0x0041e60000100a00 */
[----:B0-----:R-:W2:Y:S01]  /*242a0*/  LDL.LU R20, [R1+0x160] ;  /* 0x0001600001147983 */ /* 0x001ea20000300800 */
[----:B------:R-:W2:Y:S02]  /*242b0*/  LDL.LU R21, [R1+0x164] ;  /* 0x0001640001157983 */ /* 0x000ea40000300800 */
[----:B------:R-:W-:-:S02]  /*242c0*/  IMAD.MOV.U32 R22, RZ, RZ, R3 ;  /* 0x000000ffff167224 */ /* 0x000fc400078e0003 */
[----:B------:R-:W-:Y:S01]  /*242d0*/  IMAD.MOV.U32 R23, RZ, RZ, R2 ;  /* 0x000000ffff177224 */ /* 0x000fe200078e0002 */
[----:B------:R-:W3:Y:S01]  /*242e0*/  LDL.LU R3, [R1+0x19cc] ;  /* 0x0019cc0001037983 */ /* 0x000ee20000300800 */
[----:B------:R-:W4:Y:S03]  /*242f0*/  LDL.LU R2, [R1+0x19c8] ;  /* 0x0019c80001027983 */ /* 0x000f260000300800 */
[----:B------:R0:W-:Y:S09]  /*24300*/  STL.64 [R1+0x1930], R22 ;  /* 0x0019301601007387 */ /* 0x0001f20000100a00 */
[----:B------:R-:W-:-:S02]  /*24310*/  IMAD.MOV.U32 R25, RZ, RZ, R6 ;  /* 0x000000ffff197224 */ /* 0x000fc400078e0006 */
[----:B------:R-:W-:Y:S01]  /*24320*/  IMAD.MOV.U32 R24, RZ, RZ, R7 ;  /* 0x000000ffff187224 */ /* 0x000fe200078e0007 */
[----:B--2---:R-:W-:Y:S01]  /*24330*/  STL.64 [R1+0x1928], R20 ;  /* 0x0019281401007387 */ /* 0x004fe20000100a00 */
[----:B0-----:R-:W2:Y:S02]  /*24340*/  LDL R22, [R1+0xb8] ;  /* 0x0000b80001167983 */ /* 0x001ea40000100800 */
[----:B------:R-:W2:Y:S02]  /*24350*/  LDL R23, [R1+0xbc] ;  /* 0x0000bc0001177983 */ /* 0x000ea40000100800 */
[----:B------:R0:W-:Y:S01]  /*24360*/  STL.64 [R1+0x2a0], R4 ;  /* 0x0002a00401007387 */ /* 0x0001e20000100a00 */
[----:B------:R-:W2:Y:S01]  /*24370*/  LDL.LU R16, [R1+0x2b0] ;  /* 0x0002b00001107983 */ /* 0x000ea20000300800 */
[----:B------:R-:W2:Y:S02]  /*24380*/  LDL.LU R17, [R1+0x2b4] ;  /* 0x0002b40001117983 */ /* 0x000ea40000300800 */
[----:B------:R-:W2:Y:S02]  /*24390*/  LDL.LU R18, [R1+0x2b8] ;  /* 0x0002b80001127983 */ /* 0x000ea40000300800 */
[----:B------:R-:W2:Y:S01]  /*243a0*/  LDL.LU R19, [R1+0x2bc] ;  /* 0x0002bc0001137983 */ /* 0x000ea20000300800 */
[----:B0-----:R-:W2:Y:S01]  /*243b0*/  LDL.LU R4, [R1+0x2e0] ;  /* 0x0002e00001047983 */ /* 0x001ea20000300800 */
[----:B------:R-:W2:Y:S02]  /*243c0*/  LDL.LU R5, [R1+0x2e4] ;  /* 0x0002e40001057983 */ /* 0x000ea40000300800 */
[----:B------:R-:W2:Y:S02]  /*243d0*/  LDL.LU R6, [R1+0x2e8] ;  /* 0x0002e80001067983 */ /* 0x000ea40000300800 */
[----:B------:R-:W2:Y:S01]  /*243e0*/  LDL.LU R7, [R1+0x2ec] ;  /* 0x0002ec0001077983 */ /* 0x000ea20000300800 */
[----:B------:R-:W2:Y:S01]  /*243f0*/  LDL.LU.64 R10, [R1+0xe8] ;  /* 0x0000e800010a7983 */ /* 0x000ea20000300a00 */
[----:B------:R0:W-:Y:S02]  /*24400*/  STL.64 [R1+0x1968], R26 ;  /* 0x0019681a01007387 */ /* 0x0001e40000100a00 */
[----:B------:R-:W-:Y:S01]  /*24410*/  STL.64 [R1+0x1960], R24 ;  /* 0x0019601801007387 */ /* 0x000fe20000100a00 */
[----:B0-----:R-:W2:Y:S04]  /*24420*/  LDL.LU.64 R26, [R1+0x8] ;  /* 0x00000800011a7983 */ /* 0x001ea80000300a00 */
[----:B--2---:R0:W-:Y:S02]  /*24430*/  STL.64 [R1+0x1980], R26 ;  /* 0x0019801a01007387 */ /* 0x0041e40000100a00 */
[----:B0-----:R-:W-:-:S02]  /*24440*/  IMAD.MOV.U32 R26, RZ, RZ, R9 ;  /* 0x000000ffff1a7224 */ /* 0x001fc400078e0009 */
[----:B------:R-:W-:-:S05]  /*24450*/  IMAD.MOV.U32 R27, RZ, RZ, R8 ;  /* 0x000000ffff1b7224 */ /* 0x000fca00078e0008 */
[----:B------:R0:W-:Y:S01]  /*24460*/  STL.64 [R1+0x1998], R26 ;  /* 0x0019981a01007387 */ /* 0x0001e20000100a00 */
[----:B------:R-:W2:Y:S02]  /*24470*/  LDL.LU R24, [R1+0x300] ;  /* 0x0003000001187983 */ /* 0x000ea40000300800 */
[----:B------:R-:W2:Y:S01]  /*24480*/  LDL.LU R25, [R1+0x304] ;  /* 0x0003040001197983 */ /* 0x000ea20000300800 */
[----:B0-----:R-:W2:Y:S01]  /*24490*/  LDL.LU R26, [R1+0x308] ;  /* 0x00030800011a7983 */ /* 0x001ea20000300800 */
[----:B------:R-:W2:Y:S02]  /*244a0*/  LDL.LU R27, [R1+0x30c] ;  /* 0x00030c00011b7983 */ /* 0x000ea40000300800 */
[----:B--2---:R-:W-:Y:S11]  /*244b0*/  HMMA.16816.F32.BF16 R24, R12, R22, R24 ;  /* 0x000000160c18723c */ /* 0x004ff60000041818 */
[----:B------:R-:W-:Y:S11]  /*244c0*/  @!UPT UIADD3 URZ, URZ, URZ, URZ ;  /* 0x0000003f3f3ff290 */ /* 0x000ff6000fffe03f */
[----:B------:R-:W-:Y:S01]  /*244d0*/  @!UPT UIADD3 URZ, URZ, URZ, URZ ;  /* 0x0000003f3f3ff290 */ /* 0x000fe2000fffe03f */
[----:B------:R0:W-:Y:S01]  /*244e0*/  STL.64 [R1+0x2d0], R24 ;  /* 0x0002d01801007387 */ /* 0x0001e20000100a00 */
[----:B------:R1:W-:Y:S03]  /*244f0*/  STL.64 [R1+0x2d8], R26 ;  /* 0x0002d81a01007387 */ /* 0x0003e60000100a00 */
[----:B0-----:R-:W2:Y:S01]  /*24500*/  LDL.LU R24, [R1+0x290] ;  /* 0x0002900001187983 */ /* 0x001ea20000300800 */
[----:B------:R-:W2:Y:S02]  /*24510*/  LDL.LU R25, [R1+0x294] ;  /* 0x0002940001197983 */ /* 0x000ea40000300800 */
[----:B-1----:R-:W2:Y:S02]  /*24520*/  LDL.LU R26, [R1+0x298] ;  /* 0x00029800011a7983 */ /* 0x002ea40000300800 */
[----:B------:R-:W2:Y:S01]  /*24530*/  LDL.LU R27, [R1+0x29c] ;  /* 0x00029c00011b7983 */ /* 0x000ea20000300800 */
[----:B------:R0:W-:Y:S04]  /*24540*/  STL.64 [R1+0x1940], R22 ;  /* 0x0019401601007387 */ /* 0x0001e80000100a00 */
[----:B0-----:R-:W2:Y:S04]  /*24550*/  LDL.LU.64 R22, [R1+0xc8] ;  /* 0x0000c80001167983 */ /* 0x001ea80000300a00 */
[----:B--2---:R4:W-:Y:S01]  /*24560*/  STL.64 [R1+0x1958], R22 ;  /* 0x0019581601007387 */ /* 0x0049e20000100a00 */
[----:B------:R-:W2:Y:S02]  /*24570*/  LDL.LU R20, [R1+0x1c0] ;  /* 0x0001c00001147983 */ /* 0x000ea40000300800 */
[----:B------:R-:W2:Y:S02]  /*24580*/  LDL.LU R21, [R1+0x1c4] ;  /* 0x0001c40001157983 */ /* 0x000ea40000300800 */
[----:B----4-:R-:W-:-:S02]  /*24590*/  IMAD.MOV.U32 R22, RZ, RZ, R2 ;  /* 0x000000ffff167224 */ /* 0x010fc400078e0002 */
[----:B---3--:R-:W-:Y:S01]  /*245a0*/  IMAD.MOV.U32 R23, RZ, RZ, R3 ;  /* 0x000000ffff177224 */ /* 0x008fe200078e0003 */
[----:B------:R-:W3:Y:S01]  /*245b0*/  LDL.LU R2, [R1+0x19c4] ;  /* 0x0019c40001027983 */ /* 0x000ee20000300800 */
[----:B------:R-:W4:Y:S03]  /*245c0*/  LDL.LU R3, [R1+0x19c0] ;  /* 0x0019c00001037983 */ /* 0x000f260000300800 */
[----:B------:R-:W-:Y:S04]  /*245d0*/  STL.64 [R1+0x1978], R22 ;  /* 0x0019781601007387 */ /* 0x000fe80000100a00 */
[----:B--2---:R0:W-:Y:S04]  /*245e0*/  STL.64 [R1+0x1970], R20 ;  /* 0x0019701401007387 */ /* 0x0041e80000100a00 */
[----:B0-----:R-:W2:Y:S01]  /*245f0*/  LDL.LU R20, [R1+0x1e0] ;  /* 0x0001e00001147983 */ /* 0x001ea20000300800 */
[----:B------:R-:W2:Y:S02]  /*24600*/  LDL.LU R21, [R1+0x1e4] ;  /* 0x0001e40001157983 */ /* 0x000ea40000300800 */
[----:B------:R-:W2:Y:S02]  /*24610*/  LDL.LU R22, [R1+0x1e8] ;  /* 0x0001e80001167983 */ /* 0x000ea40000300800 */
[----:B------:R-:W2:Y:S01]  /*24620*/  LDL.LU R23, [R1+0x1ec] ;  /* 0x0001ec0001177983 */ /* 0x000ea20000300800 */
[C---:B------:R-:W-:Y:S01]  /*24630*/  HMMA.16816.F32.BF16 R4, R12.reuse, R10, R4 ;  /* 0x0000000a0c04723c */ /* 0x040fe20000041804 */
[----:B--2---:R-:W-:Y:S01]  /*24640*/  STL.64 [R1+0x1990], R22 ;  /* 0x0019901601007387 */ /* 0x004fe20000100a00 */
[----:B------:R0:W-:Y:S03]  /*24650*/  STL.64 [R1+0x1988], R20 ;  /* 0x0019881401007387 */ /* 0x0001e60000100a00 */
[----:B0-----:R-:W2:Y:S01]  /*24660*/  LDL.LU R20, [R1+0x200] ;  /* 0x0002000001147983 */ /* 0x001ea20000300800 */
[----:B------:R-:W2:Y:S11]  /*24670*/  LDL.LU R21, [R1+0x204] ;  /* 0x0002040001157983 */ /* 0x000eb60000300800 */
[----:B------:R-:W-:Y:S06]  /*24680*/  @!UPT UIADD3 URZ, URZ, URZ, URZ ;  /* 0x0000003f3f3ff290 */ /* 0x000fec000fffe03f */
[----:B------:R-:W-:Y:S02]  /*24690*/  STL.64 [R1+0x2f0], R4 ;  /* 0x0002f00401007387 */ /* 0x000fe40000100a00 */
[----:B----4-:R-:W-:Y:S02]  /*246a0*/  IMAD.MOV.U32 R22, RZ, RZ, R3 ;  /* 0x000000ffff167224 */ /* 0x010fe400078e0003 */
[----:B---3--:R-:W-:Y:S01]  /*246b0*/  IMAD.MOV.U32 R23, RZ, RZ, R2 ;  /* 0x000000ffff177224 */ /* 0x008fe200078e0002 */
[----:B------:R0:W-:Y:S01]  /*246c0*/  STL.64 [R1+0x2f8], R6 ;  /* 0x0002f80601007387 */ /* 0x0001e20000100a00 */
[----:B------:R-:W-:Y:S02]  /*246d0*/  IMAD.MOV.U32 R3, RZ, RZ, R10 ;  /* 0x000000ffff037224 */ /* 0x000fe400078e000a */
[----:B------:R-:W-:Y:S01]  /*246e0*/  IMAD.MOV.U32 R2, RZ, RZ, R11 ;  /* 0x000000ffff027224 */ /* 0x000fe200078e000b */
[----:B0-----:R-:W3:Y:S01]  /*246f0*/  LDL.LU.64 R6, [R1+0x19b8] ;  /* 0x0019b80001067983 */ /* 0x001ee20000300a00 */
[----:B------:R-:W4:Y:S02]  /*24700*/  LDL.LU.64 R10, [R1+0x19b0] ;  /* 0x0019b000010a7983 */ /* 0x000f240000300a00 */
[----:B----4-:R-:W-:Y:S01]  /*24710*/  HMMA.16816.F32.BF16 R12, R12, R10, R16 ;  /* 0x0000000a0c0c723c */ /* 0x010fe20000041810 */
[----:B------:R-:W3:Y:S01]  /*24720*/  LDL.LU.64 R18, [R1+0x19a8] ;  /* 0x0019a80001127983 */ /* 0x000ee20000300a00 */
[----:B------:R-:W3:Y:S02]  /*24730*/  LDL.LU.64 R16, [R1+0x19a0] ;  /* 0x0019a00001107983 */ /* 0x000ee40000300a00 */
[----:B------:R0:W-:Y:S02]  /*24740*/  STL.64 [R1+0x1938], R10 ;  /* 0x0019380a01007387 */ /* 0x0001e40000100a00 */
[----:B------:R-:W4:Y:S11]  /*24750*/  LDL.LU R8, [R1+0x1a0] ;  /* 0x0001a00001087983 */ /* 0x000f360000300800 */
[----:B------:R-:W-:Y:S06]  /*24760*/  @!UPT UIADD3 URZ, URZ, URZ, URZ ;  /* 0x0000003f3f3ff290 */ /* 0x000fec000fffe03f */
[----:B------:R-:W-:Y:S01]  /*24770*/  STL.64 [R1+0x2e0], R12 ;  /* 0x0002e00c01007387 */ /* 0x000fe20000100a00 */
[----:B------:R-:W-:Y:S02]  /*24780*/  STL.64 [R1+0x2e8], R14 ;  /* 0x0002e80e01007387 */ /* 0x000fe40000100a00 */
[----:B------:R-:W4:Y:S02]  /*24790*/  LDL.LU R9, [R1+0x1a4] ;  /* 0x0001a40001097983 */ /* 0x000f240000300800 */
[----:B0-----:R-:W2:Y:S01]  /*247a0*/  LDL.LU R10, [R1+0x1a8] ;  /* 0x0001a800010a7983 */ /* 0x001ea20000300800 */
[----:B------:R-:W2:Y:S01]  /*247b0*/  LDL.LU R11, [R1+0x1ac] ;  /* 0x0001ac00010b7983 */ /* 0x000ea20000300800 */
[C---:B---3--:R-:W-:Y:S03]  /*247c0*/  HMMA.16816.F32.BF16 R24, R16.reuse, R6, R24 ;  /* 0x000000061018723c */ /* 0x048fe60000041818 */
[----:B--2---:R-:W-:Y:S01]  /*247d0*/  STL.64 [R1+0x1950], R10 ;  /* 0x0019500a01007387 */ /* 0x004fe20000100a00 */
[----:B----4-:R0:W-:Y:S03]  /*247e0*/  STL.64 [R1+0x1948], R8 ;  /* 0x0019480801007387 */ /* 0x0101e60000100a00 */
[----:B0-----:R-:W2:Y:S01]  /*247f0*/  LDL.LU R8, [R1+0x1b0] ;  /* 0x0001b00001087983 */ /* 0x001ea20000300800 */
[----:B------:R-:W2:Y:S02]  /*24800*/  LDL.LU R9, [R1+0x1b4] ;  /* 0x0001b40001097983 */ /* 0x000ea40000300800 */
[----:B------:R-:W2:Y:S02]  /*24810*/  LDL.LU R10, [R1+0x1b8] ;  /* 0x0001b800010a7983 */ /* 0x000ea40000300800 */
[----:B------:R-:W2:Y:S11]  /*24820*/  LDL.LU R11, [R1+0x1bc] ;  /* 0x0001bc00010b7983 */ /* 0x000eb60000300800 */
[----:B------:R-:W-:Y:S01]  /*24830*/  STL.64 [R1+0x350], R24 ;  /* 0x0003501801007387 */ /* 0x000fe20000100a00 */
        /* <DEDUP_REMOVED lines=8> */
[----:B0-----:R-:W3:Y:S01]  /*248c0*/  LDL.LU.64 R26, [R1+0x1980] ;  /* 0x00198000011a7983 */ /* 0x001ee20000300a00 */
[----:B------:R-:W-:Y:S02]  /*248d0*/  IMAD.MOV.U32 R14, RZ, RZ, R3 ;  /* 0x000000ffff0e7224 */ /* 0x000fe400078e0003 */
[----:B------:R-:W-:Y:S01]  /*248e0*/  IMAD.MOV.U32 R15, RZ, RZ, R2 ;  /* 0x000000ffff0f7224 */ /* 0x000fe200078e0002 */
        /* <DEDUP_REMOVED lines=8> */
[----:B------:R-:W3:Y:S02]  /*24970*/  LDL.LU.64 R26, [R1+0x1968] ;  /* 0x00196800011a7983 */ /* 0x000ee40000300a00 */
[----:B------:R-:W4:Y:S01]  /*24980*/  LDL.LU.64 R24, [R1+0x1960] ;  /* 0x0019600001187983 */ /* 0x000f220000300a00 */
[C---:B---3--:R-:W-:Y:S11]  /*24990*/  HMMA.16816.F32.BF16 R20, R16.reuse, R26, R20 ;  /* 0x0000001a1014723c */ /* 0x048ff60000041814 */
[----:B------:R-:W-:Y:S11]  /*249a0*/  @!UPT UIADD3 URZ, URZ, URZ, URZ ;  /* 0x0000003f3f3ff290 */ /* 0x000ff6000fffe03f */
[----:B------:R-:W-:Y:S01]  /*249b0*/  @!UPT UIADD3 URZ, URZ, URZ, URZ ;  /* 0x0000003f3f3ff290 */ /* 0x000fe2000fffe03f */
[----:B------:R-:W-:Y:S01]  /*249c0*/  STL.64 [R1+0x320], R20 ;  /* 0x0003201401007387 */ /* 0x000fe20000100a00 */
[----:B------:R0:W-:Y:S03]  /*249d0*/  STL.64 [R1+0x328], R22 ;  /* 0x0003281601007387 */ /* 0x0001e60000100a00 */
[----:B0-----:R-:W2:Y:S01]  /*249e0*/  LDL.LU.64 R22, [R1+0x1958] ;  /* 0x0019580001167983 */ /* 0x001ea20000300a00 */
[----:B------:R0:W-:Y:S02]  /*249f0*/  STL.64 [R1+0x18f8], R26 ;  /* 0x0018f81a01007387 */ /* 0x0001e40000100a00 */
[----:B----4-:R1:W-:Y:S01]  /*24a00*/  STL.64 [R1+0x18f0], R24 ;  /* 0x0018f01801007387 */ /* 0x0103e20000100a00 */
[----:B0-----:R-:W3:Y:S01]  /*24a10*/  LDL.LU.64 R26, [R1+0x18] ;  /* 0x00001800011a7983 */ /* 0x001ee20000300a00 */
[----:B--2---:R-:W-:Y:S01]  /*24a20*/  HMMA.16816.F32.BF16 R8, R16, R22, R8 ;  /* 0x000000161008723c */ /* 0x004fe20000041808 */
[----:B------:R-:W-:-:S02]  /*24a30*/  IMAD.MOV.U32 R5, RZ, RZ, R22 ;  /* 0x000000ffff057224 */ /* 0x000fc400078e0016 */
[----:B------:R-:W-:Y:S01]  /*24a40*/  IMAD.MOV.U32 R4, RZ, RZ, R23 ;  /* 0x000000ffff047224 */ /* 0x000fe200078e0017 */
[----:B---3--:R0:W-:Y:S01]  /*24a50*/  STL.64 [R1+0x1900], R26 ;  /* 0x0019001a01007387 */ /* 0x0081e20000100a00 */
[----:B-1----:R-:W2:Y:S02]  /*24a60*/  LDL.LU R24, [R1+0x120] ;  /* 0x0001200001187983 */ /* 0x002ea40000300800 */
[----:B------:R-:W2:Y:S01]  /*24a70*/  LDL.LU R25, [R1+0x124] ;  /* 0x0001240001197983 */ /* 0x000ea20000300800 */
[----:B0-----:R-:W2:Y:S01]  /*24a80*/  LDL.LU R26, [R1+0x128] ;  /* 0x00012800011a7983 */ /* 0x001ea20000300800 */
[----:B------:R-:W2:Y:S11]  /*24a90*/  LDL.LU R27, [R1+0x12c] ;  /* 0x00012c00011b7983 */ /* 0x000eb60000300800 */
[----:B------:R-:W-:Y:S03]  /*24aa0*/  @!UPT UIADD3 URZ, URZ, URZ, URZ ;  /* 0x0000003f3f3ff290 */ /* 0x000fe6000fffe03f */
[----:B------:R-:W-:Y:S02]  /*24ab0*/  STL.64 [R1+0x310], R8 ;  /* 0x0003100801007387 */ /* 0x000fe40000100a00 */
[----:B------:R0:W-:Y:S02]  /*24ac0*/  STL.64 [R1+0x318], R10 ;  /* 0x0003180a01007387 */ /* 0x0001e40000100a00 */
[----:B0-----:R-:W3:Y:S01]  /*24ad0*/  LDL.LU.64 R10, [R1+0x1950] ;  /* 0x00195000010a7983 */ /* 0x001ee20000300a00 */
[----:B------:R-:W3:Y:S02]  /*24ae0*/  LDL.LU.64 R8, [R1+0x1948] ;  /* 0x0019480001087983 */ /* 0x000ee40000300a00 */
[----:B------:R-:W3:Y:S02]  /*24af0*/  LDL.LU.64 R22, [R1+0x1940] ;  /* 0x0019400001167983 */ /* 0x000ee40000300a00 */
[C---:B---3--:R-:W-:Y:S01]  /*24b00*/  HMMA.16816.F32.BF16 R20, R16.reuse, R22, R8 ;  /* 0x000000161014723c */ /* 0x048fe20000041808 */
[----:B------:R-:W3:Y:S11]  /*24b10*/  LDL.LU.64 R10, [R1+0x1938] ;  /* 0x00193800010a7983 */ /* 0x000ef60000300a00 */
[----:B------:R-:W-:Y:S11]  /*24b20*/  @!UPT UIADD3 URZ, URZ, URZ, URZ ;  /* 0x0000003f3f3ff290 */ /* 0x000ff6000fffe03f */
[----:B------:R-:W-:Y:S01]  /*24b30*/  STL.64 [R1+0x1a0], R20 ;  /* 0x0001a01401007387 */ /* 0x000fe20000100a00 */
[----:B------:R0:W-:Y:S03]  /*24b40*/  STL.64 [R1+0x1a8], R22 ;  /* 0x0001a81601007387 */ /* 0x0001e60000100a00 */
[----:B0-----:R-:W4:Y:S01]  /*24b50*/  LDL.LU.64 R22, [R1+0x1930] ;  /* 0x0019300001167983 */ /* 0x001f220000300a00 */
[----:B------:R-:W4:Y:S02]  /*24b60*/  LDL.LU.64 R20, [R1+0x1928] ;  /* 0x0019280001147983 */ /* 0x000f240000300a00 */
[C---:B----4-:R-:W-:Y:S11]  /*24b70*/  HMMA.16816.F32.BF16 R20, R16.reuse, R14, R20 ;  /* 0x0000000e1014723c */ /* 0x050ff60000041814 */
[----:B------:R-:W-:Y:S11]  /*24b80*/  @!UPT UIADD3 URZ, URZ, URZ, URZ ;  /* 0x0000003f3f3ff290 */ /* 0x000ff6000fffe03f */
[----:B------:R-:W-:Y:S01]  /*24b90*/  @!UPT UIADD3 URZ, URZ, URZ, URZ ;  /* 0x0000003f3f3ff290 */ /* 0x000fe2000fffe03f */
[----:B------:R-:W-:Y:S01]  /*24ba0*/  STL.64 [R1+0x300], R20 ;  /* 0x0003001401007387 */ /* 0x000fe20000100a00 */
[----:B------:R0:W-:Y:S03]  /*24bb0*/  STL.64 [R1+0x308], R22 ;  /* 0x0003081601007387 */ /* 0x0001e60000100a00 */
[----:B0-----:R-:W3:Y:S01]  /*24bc0*/  LDL.LU.64 R22, [R1+0x1920] ;  /* 0x0019200001167983 */ /* 0x001ee20000300a00 */
[----:B------:R-:W3:Y:S02]  /*24bd0*/  LDL.LU.64 R20, [R1+0x1918] ;  /* 0x0019180001147983 */ /* 0x000ee40000300a00 */
[----:B------:R0:W-:Y:S02]  /*24be0*/  STL.64 [R1+0x18d0], R14 ;  /* 0x0018d00e01007387 */ /* 0x0001e40000100a00 */
[----:B------:R-:W4:Y:S01]  /*24bf0*/  LDL.LU R12, [R1+0xf0] ;  /* 0x0000f000010c7983 */ /* 0x000f220000300800 */
[----:B------:R-:W4:Y:S04]  /*24c00*/  LDL.LU R13, [R1+0xf4] ;  /* 0x0000f400010d7983 */ /* 0x000f280000300800 */
[----:B0-----:R-:W4:Y:S01]  /*24c10*/  LDL.LU R14, [R1+0xf8] ;  /* 0x0000f800010e7983 */ /* 0x001f220000300800 */
[----:B------:R-:W4:Y:S01]  /*24c20*/  LDL.LU R15, [R1+0xfc] ;  /* 0x0000fc00010f7983 */ /* 0x000f220000300800 */
[----:B---3--:R-:W-:Y:S02]  /*24c30*/  HMMA.16816.F32.BF16 R16, R16, R10, R20 ;  /* 0x0000000a1010723c */ /* 0x008fe40000041814 */
[----:B------:R-:W2:Y:S01]  /*24c40*/  LDL.LU.64 R22, [R1+0x1910] ;  /* 0x0019100001167983 */ /* 0x000ea20000300a00 */
[----:B------:R-:W2:Y:S02]  /*24c50*/  LDL.LU.64 R20, [R1+0x1908] ;  /* 0x0019080001147983 */ /* 0x000ea40000300a00 */
[----:B------:R0:W-:Y:S02]  /*24c60*/  STL.64 [R1+0x18c8], R10 ;  /* 0x0018c80a01007387 */ /* 0x0001e40000100a00 */
[----:B------:R-:W3:Y:S11]  /*24c70*/  LDL.LU R8, [R1+0x110] ;  /* 0x0001100001087983 */ /* 0x000ef60000300800 */
[----:B------:R-:W-:Y:S05]  /*24c80*/  @!UPT UIADD3 URZ, URZ, URZ, URZ ;  /* 0x0000003f3f3ff290 */ /* 0x000fea000fffe03f */
[----:B------:R-:W-:Y:S01]  /*24c90*/  STL.64 [R1+0x2c0], R16 ;  /* 0x0002c01001007387 */ /* 0x000fe20000100a00 */
[----:B------:R1:W-:Y:S02]  /*24ca0*/  STL.64 [R1+0x2c8], R18 ;  /* 0x0002c81201007387 */ /* 0x0003e40000100a00 */
[----:B------:R-:W3:Y:S02]  /*24cb0*/  LDL.LU R9, [R1+0x114] ;  /* 0x0001140001097983 */ /* 0x000ee40000300800 */
[----:B0-----:R-:W3:Y:S01]  /*24cc0*/  LDL.LU R10, [R1+0x118] ;  /* 0x00011800010a7983 */ /* 0x001ee20000300800 */
[----:B------:R-:W3:Y:S01]  /*24cd0*/  LDL.LU R11, [R1+0x11c] ;  /* 0x00011c00010b7983 */ /* 0x000ee20000300800 */
[----:B-1----:R-:W-:Y:S02]  /*24ce0*/  IMAD.MOV.U32 R19, RZ, RZ, R4 ;  /* 0x000000ffff137224 */ /* 0x002fe400078e0004 */
[----:B------:R-:W-:Y:S02]  /*24cf0*/  IMAD.MOV.U32 R18, RZ, RZ, R5 ;  /* 0x000000ffff127224 */ /* 0x000fe400078e0005 */
[----:B------:R-:W-:-:S02]  /*24d00*/  IMAD.MOV.U32 R17, RZ, RZ, R6 ;  /* 0x000000ffff117224 */ /* 0x000fc400078e0006 */
[----:B------:R-:W-:Y:S01]  /*24d10*/  IMAD.MOV.U32 R16, RZ, RZ, R7 ;  /* 0x000000ffff107224 */ /* 0x000fe200078e0007 */
[C---:B--2---:R-:W-:Y:S11]  /*24d20*/  HMMA.16816.F32.BF16 R24, R20.reuse, R6, R24 ;  /* 0x000000061418723c */ /* 0x044ff60000041818 */
[----:B------:R-:W-:Y:S11]  /*24d30*/  @!UPT UIADD3 URZ, URZ, URZ, URZ ;  /* 0x0000003f3f3ff290 */ /* 0x000ff6000fffe03f */
[----:B------:R-:W-:Y:S01]  /*24d40*/  @!UPT UIADD3 URZ, URZ, URZ, URZ ;  /* 0x0000003f3f3ff290 */ /* 0x000fe2000fffe03f */
[----:B------:R-:W-:Y:S01]  /*24d50*/  STL.64 [R1+0x2b0], R24 ;  /* 0x0002b01801007387 */ /* 0x000fe20000100a00 */
[----:B------:R0:W-:Y:S03]  /*24d60*/  STL.64 [R1+0x2b8], R26 ;  /* 0x0002b81a01007387 */ /* 0x0001e60000100a00 */
[----:B0-----:R-:W3:Y:S01]  /*24d70*/  LDL.LU.64 R26, [R1+0x1900] ;  /* 0x00190000011a7983 */ /* 0x001ee20000300a00 */
[----:B------:R-:W2:Y:S02]  /*24d80*/  LDL.LU R4, [R1+0x30] ;  /* 0x0000300001047983 */ /* 0x000ea40000300800 */
[----:B------:R-:W2:Y:S02]  /*24d90*/  LDL.LU R5, [R1+0x34] ;  /* 0x0000340001057983 */ /* 0x000ea40000300800 */
[----:B------:R-:W2:Y:S01]  /*24da0*/  LDL.LU R6, [R1+0x38] ;  /* 0x0000380001067983 */ /* 0x000ea20000300800 */
[----:B------:R-:W2:Y:S01]  /*24db0*/  LDL.LU R7, [R1+0x3c] ;  /* 0x00003c0001077983 */ /* 0x000ea20000300800 */
[----:B---3--:R-:W-:Y:S03]  /*24dc0*/  HMMA.16816.F32.BF16 R8, R20, R26, R8 ;  /* 0x0000001a1408723c */ /* 0x008fe60000041808 */
[----:B--2---:R0:W-:Y:S01]  /*24dd0*/  STL.64 [R1+0x1868], R6 ;  /* 0x0018680601007387 */ /* 0x0041e20000100a00 */
[----:B------:R1:W-:Y:S02]  /*24de0*/  STL.64 [R1+0x1860], R4 ;  /* 0x0018600401007387 */ /* 0x0003e40000100a00 */
[----:B0-----:R-:W-:-:S02]  /*24df0*/  IMAD.MOV.U32 R6, RZ, RZ, R3 ;  /* 0x000000ffff067224 */ /* 0x001fc400078e0003 */
[----:B------:R-:W-:Y:S02]  /*24e00*/  IMAD.MOV.U32 R7, RZ, RZ, R2 ;  /* 0x000000ffff077224 */ /* 0x000fe400078e0002 */
[----:B-1----:R-:W-:Y:S02]  /*24e10*/  IMAD.MOV.U32 R5, RZ, RZ, R26 ;  /* 0x000000ffff057224 */ /* 0x002fe400078e001a */
[----:B------:R-:W-:Y:S02]  /*24e20*/  IMAD.MOV.U32 R4, RZ, RZ, R27 ;  /* 0x000000ffff047224 */ /* 0x000fe400078e001b */
[----:B------:R-:W2:Y:S01]  /*24e30*/  LDL.LU.64 R26, [R1+0x18f8] ;  /* 0x0018f800011a7983 */ /* 0x000ea20000300a00 */
[----:B------:R-:W3:Y:S08]  /*24e40*/  LDL.LU.64 R24, [R1+0x18f0] ;  /* 0x0018f00001187983 */ /* 0x000ef00000300a00 */
[----:B------:R4:W-:Y:S02]  /*24e50*/  STL.64 [R1+0x290], R8 ;  /* 0x0002900801007387 */ /* 0x0009e40000100a00 */
[----:B------:R-:W-:-:S02]  /*24e60*/  IMAD.MOV.U32 R3, RZ, RZ, R10 ;  /* 0x000000ffff037224 */ /* 0x000fc400078e000a */
[----:B------:R-:W-:Y:S02]  /*24e70*/  IMAD.MOV.U32 R2, RZ, RZ, R11 ;  /* 0x000000ffff027224 */ /* 0x000fe400078e000b */
[----:B----4-:R-:W-:Y:S03]  /*24e80*/  HMMA.16816.F32.BF16 R8, R20, R6, R12 ;  /* 0x000000061408723c */ /* 0x010fe6000004180c */
[----:B------:R-:W-:Y:S01]  /*24e90*/  STL [R1+0x1774], R2 ;  /* 0x0017740201007387 */ /* 0x000fe20000100800 */
[----:B------:R-:W-:Y:S02]  /*24ea0*/  STL [R1+0x1770], R3 ;  /* 0x0017700301007387 */ /* 0x000fe40000100800 */
[----:B------:R-:W-:Y:S11]  /*24eb0*/  STL.64 [R1+0x1880], R6 ;  /* 0x0018800601007387 */ /* 0x000ff60000100a00 */
[----:B------:R-:W-:Y:S06]  /*24ec0*/  @!UPT UIADD3 URZ, URZ, URZ, URZ ;  /* 0x0000003f3f3ff290 */ /* 0x000fec000fffe03f */
[----:B------:R-:W-:Y:S01]  /*24ed0*/  STL.64 [R1+0x280], R8 ;  /* 0x0002800801007387 */ /* 0x000fe20000100a00 */
[----:B------:R-:W-:Y:S02]  /*24ee0*/  STL.64 [R1+0x288], R10 ;  /* 0x0002880a01007387 */ /* 0x000fe40000100a00 */
[----:B------:R-:W4:Y:S02]  /*24ef0*/  LDL.LU.64 R14, [R1+0xb8] ;  /* 0x0000b800010e7983 */ /* 0x000f240000300a00 */
[----:B----4-:R0:W-:Y:S01]  /*24f00*/  STL.64 [R1+0x18e8], R14 ;  /* 0x0018e80e01007387 */ /* 0x0101e20000100a00 */
[----:B------:R-:W4:Y:S02]  /*24f10*/  LDL.LU R12, [R1+0xa0] ;  /* 0x0000a000010c7983 */ /* 0x000f240000300800 */
[----:B------:R-:W4:Y:S01]  /*24f20*/  LDL.LU R13, [R1+0xa4] ;  /* 0x0000a400010d7983 */ /* 0x000f220000300800 */
[----:B0-----:R-:W4:Y:S01]  /*24f30*/  LDL.LU R14, [R1+0xa8] ;  /* 0x0000a800010e7983 */ /* 0x001f220000300800 */
[----:B------:R-:W4:Y:S02]  /*24f40*/  LDL.LU R15, [R1+0xac] ;  /* 0x0000ac00010f7983 */ /* 0x000f240000300800 */
[----:B------:R-:W2:Y:S02]  /*24f50*/  LDL.LU R8, [R1+0x80] ;  /* 0x0000800001087983 */ /* 0x000ea40000300800 */
[----:B------:R-:W2:Y:S01]  /*24f60*/  LDL.LU R9, [R1+0x84] ;  /* 0x0000840001097983 */ /* 0x000ea20000300800 */
[----:B------:R-:W2:Y:S01]  /*24f70*/  LDL.LU R10, [R1+0x88] ;  /* 0x00008800010a7983 */ /* 0x000ea20000300800 */
[----:B------:R-:W2:Y:S02]  /*24f80*/  LDL.LU R11, [R1+0x8c] ;  /* 0x00008c00010b7983 */ /* 0x000ea40000300800 */
[----:B------:R-:W-:-:S02]  /*24f90*/  IMAD.MOV.U32 R6, RZ, RZ, R5 ;  /* 0x000000ffff067224 */ /* 0x000fc400078e0005 */
[----:B------:R-:W-:Y:S01]  /*24fa0*/  IMAD.MOV.U32 R7, RZ, RZ, R4 ;  /* 0x000000ffff077224 */ /* 0x000fe200078e0004 */
[----:B--2---:R-:W-:Y:S01]  /*24fb0*/  STL.64 [R1+0x18e0], R10 ;  /* 0x0018e00a01007387 */ /* 0x004fe20000100a00 */
[----:B------:R0:W-:Y:S03]  /*24fc0*/  STL.64 [R1+0x18d8], R8 ;  /* 0x0018d80801007387 */ /* 0x0001e60000100a00 */
[----:B0-----:R-:W2:Y:S01]  /*24fd0*/  LDL.LU R8, [R1+0x90] ;  /* 0x0000900001087983 */ /* 0x001ea20000300800 */
[----:B------:R-:W2:Y:S02]  /*24fe0*/  LDL.LU R9, [R1+0x94] ;  /* 0x0000940001097983 */ /* 0x000ea40000300800 */
[----:B------:R-:W2:Y:S02]  /*24ff0*/  LDL.LU R10, [R1+0x98] ;  /* 0x00009800010a7983 */ /* 0x000ea40000300800 */
[----:B------:R-:W2:Y:S01]  /*25000*/  LDL.LU R11, [R1+0x9c] ;  /* 0x00009c00010b7983 */ /* 0x000ea20000300800 */
[----:B------:R0:W-:Y:S01]  /*25010*/  STL.64 [R1+0x1898], R6 ;  /* 0x0018980601007387 */ /* 0x0001e20000100a00 */
[----:B------:R-:W2:Y:S02]  /*25020*/  LDL.LU R4, [R1+0xd0] ;  /* 0x0000d00001047983 */ /* 0x000ea40000300800 */
[----:B------:R-:W2:Y:S01]  /*25030*/  LDL.LU R5, [R1+0xd4] ;  /* 0x0000d40001057983 */ /* 0x000ea20000300800 */
[----:B0-----:R-:W2:Y:S01]  /*25040*/  LDL.LU R6, [R1+0xd8] ;  /* 0x0000d80001067983 */ /* 0x001ea20000300800 */
[----:B------:R-:W2:Y:S02]  /*25050*/  LDL.LU R7, [R1+0xdc] ;  /* 0x0000dc0001077983 */ /* 0x000ea40000300800 */
[C---:B--2---:R-:W-:Y:S11]  /*25060*/  HMMA.16816.F32.BF16 R4, R20.reuse, R26, R4 ;  /* 0x0000001a1404723c */ /* 0x044ff60000041804 */
[----:B------:R-:W-:Y:S11]  /*25070*/  @!UPT UIADD3 URZ, URZ, URZ, URZ ;  /* 0x0000003f3f3ff290 */ /* 0x000ff6000fffe03f */
[----:B------:R-:W-:Y:S01]  /*25080*/  @!UPT UIADD3 URZ, URZ, URZ, URZ ;  /* 0x0000003f3f3ff290 */ /* 0x000fe2000fffe03f */
[----:B------:R-:W-:Y:S01]  /*25090*/  STL.64 [R1+0x270], R4 ;  /* 0x0002700401007387 */ /* 0x000fe20000100a00 */
[----:B------:R-:W-:Y:S02]  /*250a0*/  STL.64 [R1+0x278], R6 ;  /* 0x0002780601007387 */ /* 0x000fe40000100a00 */
[----:B------:R-:W-:Y:S02]  /*250b0*/  STL.64 [R1+0x1878], R26 ;  /* 0x0018781a01007387 */ /* 0x000fe40000100a00 */
[----:B---3--:R0:W-:Y:S02]  /*250c0*/  STL.64 [R1+0x1870], R24 ;  /* 0x0018701801007387 */ /* 0x0081e40000100a00 */
        /* <DEDUP_REMOVED lines=9> */
[----:B------:R-:W3:Y:S02]  /*25160*/  LDL.LU R26, [R1+0x58] ;  /* 0x00005800011a7983 */ /* 0x000ee40000300800 */
[----:B------:R-:W3:Y:S02]  /*25170*/  LDL.LU R27, [R1+0x5c] ;  /* 0x00005c00011b7983 */ /* 0x000ee40000300800 */
[----:B---3--:R-:W-:Y:S01]  /*25180*/  STL.64 [R1+0x18a8], R26 ;  /* 0x0018a81a01007387 */ /* 0x008fe20000100a00 */
[----:B--2---:R0:W-:Y:S03]  /*25190*/  STL.64 [R1+0x18a0], R24 ;  /* 0x0018a01801007387 */ /* 0x0041e60000100a00 */
[----:B0-----:R-:W2:Y:S01]  /*251a0*/  LDL.LU R24, [R1+0x60] ;  /* 0x0000600001187983 */ /* 0x001ea20000300800 */
[----:B------:R-:W2:Y:S02]  /*251b0*/  LDL.LU R25, [R1+0x64] ;  /* 0x0000640001197983 */ /* 0x000ea40000300800 */
[----:B------:R-:W2:Y:S02]  /*251c0*/  LDL.LU R26, [R1+0x68] ;  /* 0x00006800011a7983 */ /* 0x000ea40000300800 */
[----:B------:R-:W2:Y:S02]  /*251d0*/  LDL.LU R27, [R1+0x6c] ;  /* 0x00006c00011b7983 */ /* 0x000ea40000300800 */
[----:B------:R-:W-:Y:S01]  /*251e0*/  STL.64 [R1+0x260], R12 ;  /* 0x0002600c01007387 */ /* 0x000fe20000100a00 */
[----:B------:R0:W-:Y:S03]  /*251f0*/  STL.64 [R1+0x268], R14 ;  /* 0x0002680e01007387 */ /* 0x0001e60000100a00 */
[----:B0-----:R-:W3:Y:S01]  /*25200*/  LDL.LU.64 R14, [R1+0x18e8] ;  /* 0x0018e800010e7983 */ /* 0x001ee20000300a00 */
[----:B------:R-:W-:-:S02]  /*25210*/  IMAD.MOV.U32 R7, RZ, RZ, R16 ;  /* 0x000000ffff077224 */ /* 0x000fc400078e0010 */
[----:B------:R0:W-:Y:S02]  /*25220*/  STL.64 [R1+0x1858], R18 ;  /* 0x0018581201007387 */ /* 0x0001e40000100a00 */
[----:B------:R-:W-:Y:S01]  /*25230*/  IMAD.MOV.U32 R6, RZ, RZ, R17 ;  /* 0x000000ffff067224 */ /* 0x000fe200078e0011 */
[----:B------:R-:W4:Y:S01]  /*25240*/  LDL.LU R16, [R1+0x70] ;  /* 0x0000700001107983 */ /* 0x000f220000300800 */
[----:B------:R-:W4:Y:S03]  /*25250*/  LDL.LU R17, [R1+0x74] ;  /* 0x0000740001117983 */ /* 0x000f260000300800 */
[----:B0-----:R-:W4:Y:S01]  /*25260*/  LDL.LU R18, [R1+0x78] ;  /* 0x0000780001127983 */ /* 0x001f220000300800 */
[----:B------:R-:W4:Y:S01]  /*25270*/  LDL.LU R19, [R1+0x7c] ;  /* 0x00007c0001137983 */ /* 0x000f220000300800 */
[----:B---3--:R-:W-:Y:S01]  /*25280*/  HMMA.16816.F32.BF16 R8, R20, R14, R8 ;  /* 0x0000000e1408723c */ /* 0x008fe20000041808 */
[----:B------:R-:W-:-:S02]  /*25290*/  IMAD.MOV.U32 R3, RZ, RZ, R14 ;  /* 0x000000ffff037224 */ /* 0x000fc400078e000e */
[----:B------:R-:W-:Y:S11]  /*252a0*/  IMAD.MOV.U32 R2, RZ, RZ, R15 ;  /* 0x000000ffff027224 */ /* 0x000ff600078e000f */
[----:B------:R-:W-:Y:S09]  /*252b0*/  @!UPT UIADD3 URZ, URZ, URZ, URZ ;  /* 0x0000003f3f3ff290 */ /* 0x000ff2000fffe03f */
[----:B------:R-:W-:Y:S01]  /*252c0*/  STL.64 [R1+0x250], R8 ;  /* 0x0002500801007387 */ /* 0x000fe20000100a00 */
[----:B------:R0:W-:Y:S03]  /*252d0*/  STL.64 [R1+0x258], R10 ;  /* 0x0002580a01007387 */ /* 0x0001e60000100a00 */
[----:B0-----:R-:W3:Y:S01]  /*252e0*/  LDL.LU.64 R10, [R1+0x18e0] ;  /* 0x0018e000010a7983 */ /* 0x001ee20000300a00 */
[----:B------:R-:W3:Y:S02]  /*252f0*/  LDL.LU.64 R8, [R1+0x18d8] ;  /* 0x0018d80001087983 */ /* 0x000ee40000300a00 */
[----:B------:R-:W3:Y:S02]  /*25300*/  LDL.LU.64 R14, [R1+0x18d0] ;  /* 0x0018d000010e7983 */ /* 0x000ee40000300a00 */
[C---:B---3--:R-:W-:Y:S11]  /*25310*/  HMMA.16816.F32.BF16 R8, R20.reuse, R14, R8 ;  /* 0x0000000e1408723c */ /* 0x048ff60000041808 */
[----:B------:R-:W-:Y:S11]  /*25320*/  @!UPT UIADD3 URZ, URZ, URZ, URZ ;  /* 0x0000003f3f3ff290 */ /* 0x000ff6000fffe03f */
[----:B------:R-:W-:Y:S01]  /*25330*/  @!UPT UIADD3 URZ, URZ, URZ, URZ ;  /* 0x0000003f3f3ff290 */ /* 0x000fe2000fffe03f */
[----:B------:R-:W-:Y:S01]  /*25340*/  STL.64 [R1+0x230], R8 ;  /* 0x0002300801007387 */ /* 0x000fe20000100a00 */
[----:B------:R0:W-:Y:S03]  /*25350*/  STL.64 [R1+0x238], R10 ;  /* 0x0002380a01007387 */ /* 0x0001e60000100a00 */
[----:B0-----:R-:W4:Y:S01]  /*25360*/  LDL.LU.64 R10, [R1+0x18c8] ;  /* 0x0018c800010a7983 */ /* 0x001f220000300a00 */
[----:B------:R0:W-:Y:S02]  /*25370*/  STL.64 [R1+0x1840], R14 ;  /* 0x0018400e01007387 */ /* 0x0001e40000100a00 */
[----:B------:R-:W3:Y:S02]  /*25380*/  LDL.LU R12, [R1+0x140] ;  /* 0x00014000010c7983 */ /* 0x000ee40000300800 */
[----:B------:R-:W3:Y:S01]  /*25390*/  LDL.LU R13, [R1+0x144] ;  /* 0x00014400010d7983 */ /* 0x000ee20000300800 */
[----:B0-----:R-:W2:Y:S01]  /*253a0*/  LDL.LU R14, [R1+0x148] ;  /* 0x00014800010e7983 */ /* 0x001ea20000300800 */
[----:B------:R-:W2:Y:S01]  /*253b0*/  LDL.LU R15, [R1+0x14c] ;  /* 0x00014c00010f7983 */ /* 0x000ea20000300800 */
[----:B----4-:R-:W-:Y:S07]  /*253c0*/  HMMA.16816.F32.BF16 R20, R20, R10, R16 ;  /* 0x0000000a1414723c */ /* 0x010fee0000041810 */
[----:B------:R-:W-:Y:S01]  /*253d0*/  IMAD.MOV.U32 R17, RZ, RZ, R10 ;  /* 0x000000ffff117224 */ /* 0x000fe200078e000a */
[----:B--2---:R-:W-:Y:S01]  /*253e0*/  STL.64 [R1+0x1850], R14 ;  /* 0x0018500e01007387 */ /* 0x004fe20000100a00 */
[----:B---3--:R0:W-:Y:S02]  /*253f0*/  STL.64 [R1+0x1848], R12 ;  /* 0x0018480c01007387 */ /* 0x0081e40000100a00 */
[----:B------:R-:W-:Y:S01]  /*25400*/  IMAD.MOV.U32 R16, RZ, RZ, R11 ;  /* 0x000000ffff107224 */ /* 0x000fe200078e000b */
[----:B0-----:R-:W2:Y:S01]  /*25410*/  LDL.LU R12, [R1+0x130] ;  /* 0x00013000010c7983 */ /* 0x001ea20000300800 */
[----:B------:R-:W2:Y:S02]  /*25420*/  LDL.LU R13, [R1+0x134] ;  /* 0x00013400010d7983 */ /* 0x000ea40000300800 */
[----:B------:R-:W2:Y:S02]  /*25430*/  LDL.LU R14, [R1+0x138] ;  /* 0x00013800010e7983 */ /* 0x000ea40000300800 */
[----:B------:R-:W-:-:S02]  /*25440*/  IMAD.MOV.U32 R15, RZ, RZ, R29 ;  /* 0x000000ffff0f7224 */ /* 0x000fc400078e001d */
[----:B------:R-:W3:Y:S04]  /*25450*/  LDL.LU R29, [R1+0x18c0] ;  /* 0x0018c000011d7983 */ /* 0x000ee80000300800 */
[----:B------:R-:W-:Y:S02]  /*25460*/  STL.64 [R1+0x200], R20 ;  /* 0x0002001401007387 */ /* 0x000fe40000100a00 */
[----:B------:R0:W-:Y:S02]  /*25470*/  STL.64 [R1+0x208], R22 ;  /* 0x0002081601007387 */ /* 0x0001e40000100a00 */
[----:B------:R-:W4:Y:S01]  /*25480*/  LDL.LU.64 R10, [R1+0x18b8] ;  /* 0x0018b800010a7983 */ /* 0x000f220000300a00 */
[----:B------:R-:W4:Y:S04]  /*25490*/  LDL.LU.64 R8, [R1+0x18b0] ;  /* 0x0018b00001087983 */ /* 0x000f280000300a00 */
[----:B0-----:R-:W2:Y:S01]  /*254a0*/  LDL R23, [R1+0x384] ;  /* 0x0003840001177983 */ /* 0x001ea20000100800 */
[C---:B----4-:R-:W-:Y:S03]  /*254b0*/  HMMA.16816.F32.BF16 R4, R8.reuse, R6, R24 ;  /* 0x000000060804723c */ /* 0x050fe60000041818 */
[----:B------:R-:W4:Y:S01]  /*254c0*/  LDL.LU.64 R26, [R1+0x18a8] ;  /* 0x0018a800011a7983 */ /* 0x000f220000300a00 */
[----:B------:R-:W4:Y:S11]  /*254d0*/  LDL.LU.64 R24, [R1+0x18a0] ;  /* 0x0018a00001187983 */ /* 0x000f360000300a00 */
[----:B------:R-:W-:Y:S08]  /*254e0*/  @!UPT UIADD3 URZ, URZ, URZ, URZ ;  /* 0x0000003f3f3ff290 */ /* 0x000ff0000fffe03f */
        /* <DEDUP_REMOVED lines=12> */
[----:B------:R-:W2:Y:S11]  /*255b0*/  LDL.LU.64 R24, [R1+0x1870] ;  /* 0x0018700001187983 */ /* 0x000eb60000300a00 */
[----:B------:R-:W-:Y:S09]  /*255c0*/  @!UPT UIADD3 URZ, URZ, URZ, URZ ;  /* 0x0000003f3f3ff290 */ /* 0x000ff2000fffe03f */
        /* <DEDUP_REMOVED lines=8> */
[----:B------:R-:W-:Y:S02]  /*25650*/  STL.64 [R1+0x1b8], R6 ;  /* 0x0001b80601007387 */ /* 0x000fe40000100a00 */
[----:B--2---:R-:W0:Y:S02]  /*25660*/  LDSM.16.MT88.4 R4, [R23+0x4000] ;  /* 0x004000001704783b */ /* 0x004e240000004200 */
[----:B0-----:R0:W-:Y:S02]  /*25670*/  STL.64 [R1+0x1820], R6 ;  /* 0x0018200601007387 */ /* 0x0011e40000100a00 */
[----:B0-----:R-:W-:Y:S02]  /*25680*/  IMAD.MOV.U32 R6, RZ, RZ, R17 ;  /* 0x000000ffff067224 */ /* 0x001fe400078e0011 */
[----:B------:R-:W-:Y:S02]  /*25690*/  IMAD.MOV.U32 R7, RZ, RZ, R16 ;  /* 0x000000ffff077224 */ /* 0x000fe400078e0010 */
[----:B---3--:R-:W0:Y:S04]  /*256a0*/  LDSM.16.M88.4 R16, [R29+0x8080] ;  /* 0x008080001d10783b */ /* 0x008e280000000200 */
[----:B------:R-:W-:Y:S01]  /*256b0*/  STL.64 [R1+0x1818], R4 ;  /* 0x0018180401007387 */ /* 0x000fe20000100a00 */
[----:B------:R1:W-:Y:S02]  /*256c0*/  STL [R1+0x1810], R23 ;  /* 0x0018101701007387 */ /* 0x0003e40000100800 */
[----:B------:R-:W2:Y:S02]  /*256d0*/  LDL.LU R20, [R1+0x180] ;  /* 0x0001800001147983 */ /* 0x000ea40000300800 */
[----:B------:R-:W2:Y:S01]  /*256e0*/  LDL.LU R21, [R1+0x184] ;  /* 0x0001840001157983 */ /* 0x000ea20000300800 */
[----:B------:R-:W2:Y:S04]  /*256f0*/  LDL.LU R22, [R1+0x188] ;  /* 0x0001880001167983 */ /* 0x000ea80000300800 */
[----:B-1----:R-:W2:Y:S04]  /*25700*/  LDL.LU R23, [R1+0x18c] ;  /* 0x00018c0001177983 */ /* 0x002ea80000300800 */
[----:B0-----:R-:W-:Y:S01]  /*25710*/  STL.64 [R1+0xf0], R16 ;  /* 0x0000f01001007387 */ /* 0x001fe20000100a00 */
[----:B------:R0:W-:Y:S03]  /*25720*/  STL.64 [R1+0xf8], R18 ;  /* 0x0000f81201007387 */ /* 0x0001e60000100a00 */
[----:B0-----:R-:W3:Y:S02]  /*25730*/  LDL.LU.64 R18, [R1+0x1858] ;  /* 0x0018580001127983 */ /* 0x001ee40000300a00 */
[----:B---3--:R-:W-:Y:S02]  /*25740*/  HMMA.16816.F32.BF16 R12, R8, R18, R12 ;  /* 0x00000012080c723c */ /* 0x008fe4000004180c */
[----:B------:R-:W3:Y:S04]  /*25750*/  LDL R19, [R1+0xc58] ;  /* 0x000c580001137983 */ /* 0x000ee80000100800 */
[----:B---3--:R-:W-:Y:S11]  /*25760*/  STL [R1+0x17c8], R19 ;  /* 0x0017c81301007387 */ /* 0x008ff60000100800 */
[----:B------:R-:W-:Y:S06]  /*25770*/  @!UPT UIADD3 URZ, URZ, URZ, URZ ;  /* 0x0000003f3f3ff290 */ /* 0x000fec000fffe03f */
[----:B------:R-:W-:Y:S02]  /*25780*/  STL.64 [R1+0x170], R12 ;  /* 0x0001700c01007387 */ /* 0x000fe40000100a00 */
[----:B------:R-:W-:Y:S02]  /*25790*/  STL.64 [R1+0x178], R14 ;  /* 0x0001780e01007387 */ /* 0x000fe40000100a00 */
[----:B------:R-:W0:Y:S04]  /*257a0*/  LDSM.16.M88.4 R12, [R29+0x9080] ;  /* 0x009080001d0c783b */ /* 0x000e280000000200 */
[----:B0-----:R-:W-:Y:S01]  /*257b0*/  STL.64 [R1+0xd0], R12 ;  /* 0x0000d00c01007387 */ /* 0x001fe20000100a00 */
[----:B------:R0:W-:Y:S03]  /*257c0*/  STL.64 [R1+0xd8], R14 ;  /* 0x0000d80e01007387 */ /* 0x0001e60000100a00 */
[----:B0-----:R-:W3:Y:S01]  /*257d0*/  LDL.LU.64 R14, [R1+0x1850] ;  /* 0x00185000010e7983 */ /* 0x001ee20000300a00 */
[----:B------:R-:W3:Y:S02]  /*257e0*/  LDL.LU.64 R12, [R1+0x1848] ;  /* 0x00184800010c7983 */ /* 0x000ee40000300a00 */
[----:B------:R-:W-:-:S02]  /*257f0*/  IMAD.MOV.U32 R18, RZ, RZ, R3 ;  /* 0x000000ffff127224 */ /* 0x000fc400078e0003 */
[----:B------:R-:W-:-:S07]  /*25800*/  IMAD.MOV.U32 R19, RZ, RZ, R2 ;  /* 0x000000ffff137224 */ /* 0x000fce00078e0002 */
[C---:B---3--:R-:W-:Y:S01]  /*25810*/  HMMA.16816.F32.BF16 R16, R8.reuse, R18, R12 ;  /* 0x000000120810723c */ /* 0x048fe2000004180c */
[----:B------:R-:W2:Y:S11]  /*25820*/  LDL.LU.64 R14, [R1+0x1840] ;  /* 0x00184000010e7983 */ /* 0x000eb60000300a00 */
[----:B------:R-:W-:Y:S11]  /*25830*/  @!UPT UIADD3 URZ, URZ, URZ, URZ ;  /* 0x0000003f3f3ff290 */ /* 0x000ff6000fffe03f */
[----:B------:R0:W-:Y:S01]  /*25840*/  STL.64 [R1+0x160], R16 ;  /* 0x0001601001007387 */ /* 0x0001e20000100a00 */
[----:B------:R1:W-:Y:S03]  /*25850*/  STL.64 [R1+0x168], R18 ;  /* 0x0001681201007387 */ /* 0x0003e60000100a00 */
[----:B0-----:R-:W3:Y:S01]  /*25860*/  LDL.LU R16, [R1+0x2a0] ;  /* 0x0002a00001107983 */ /* 0x001ee20000300800 */
[----:B------:R-:W3:Y:S02]  /*25870*/  LDL.LU R17, [R1+0x2a4] ;  /* 0x0002a40001117983 */ /* 0x000ee40000300800 */
[----:B-1----:R-:W-:Y:S02]  /*25880*/  IMAD.MOV.U32 R18, RZ, RZ, R25 ;  /* 0x000000ffff127224 */ /* 0x002fe400078e0019 */
[----:B------:R-:W-:Y:S02]  /*25890*/  IMAD.MOV.U32 R19, RZ, RZ, R24 ;  /* 0x000000ffff137224 */ /* 0x000fe400078e0018 */
[----:B------:R-:W0:Y:S04]  /*258a0*/  LDSM.16.M88.4 R24, [R29+0xb080] ;  /* 0x00b080001d18783b */ /* 0x000e280000000200 */
[----:B------:R-:W-:Y:S01]  /*258b0*/  STL.64 [R1+0x17d8], R18 ;  /* 0x0017d81201007387 */ /* 0x000fe20000100a00 */
[C---:B--2---:R-:W-:Y:S03]  /*258c0*/  HMMA.16816.F32.BF16 R12, R8.reuse, R14, R20 ;  /* 0x0000000e080c723c */ /* 0x044fe60000041814 */
[----:B---3--:R-:W-:Y:S02]  /*258d0*/  STL.64 [R1+0x17d0], R16 ;  /* 0x0017d01001007387 */ /* 0x008fe40000100a00 */
[----:B------:R-:W1:Y:S04]  /*258e0*/  LDSM.16.M88.4 R16, [R29+0xa080] ;  /* 0x00a080001d10783b */ /* 0x000e680000000200 */
[----:B0-----:R-:W-:Y:S02]  /*258f0*/  STL.64 [R1+0x1838], R26 ;  /* 0x0018381a01007387 */ /* 0x001fe40000100a00 */
[----:B------:R0:W-:Y:S02]  /*25900*/  STL.64 [R1+0x1830], R24 ;  /* 0x0018301801007387 */ /* 0x0001e40000100a00 */
[----:B0-----:R-:W2:Y:S01]  /*25910*/  LDL.LU R24, [R1+0x190] ;  /* 0x0001900001187983 */ /* 0x001ea20000300800 */
[----:B------:R-:W2:Y:S02]  /*25920*/  LDL.LU R25, [R1+0x194] ;  /* 0x0001940001197983 */ /* 0x000ea40000300800 */
[----:B------:R-:W2:Y:S02]  /*25930*/  LDL.LU R26, [R1+0x198] ;  /* 0x00019800011a7983 */ /* 0x000ea40000300800 */
[----:B------:R-:W2:Y:S01]  /*25940*/  LDL.LU R27, [R1+0x19c] ;  /* 0x00019c00011b7983 */ /* 0x000ea20000300800 */
[----:B------:R-:W3:Y:S04]  /*25950*/  LDL.LU R20, [R1+0x1f0] ;  /* 0x0001f00001147983 */ /* 0x000ee80000300800 */
[----:B------:R-:W-:Y:S02]  /*25960*/  STL.64 [R1+0x150], R12 ;  /* 0x0001500c01007387 */ /* 0x000fe40000100a00 */
[----:B------:R-:W-:Y:S02]  /*25970*/  STL.64 [R1+0x158], R14 ;  /* 0x0001580e01007387 */ /* 0x000fe40000100a00 */
[----:B------:R-:W3:Y:S01]  /*25980*/  LDL.LU R21, [R1+0x1f4] ;  /* 0x0001f40001157983 */ /* 0x000ee20000300800 */
[----:B------:R-:W3:Y:S01]  /*25990*/  LDL.LU R22, [R1+0x1f8] ;  /* 0x0001f80001167983 */ /* 0x000ee20000300800 */
[----:B------:R-:W3:Y:S03]  /*259a0*/  LDL.LU R23, [R1+0x1fc] ;  /* 0x0001fc0001177983 */ /* 0x000ee60000300800 */
[----:B------:R-:W-:Y:S04]  /*259b0*/  LDSM.16.M88.4 R12, [R29+0xc080] ;  /* 0x00c080001d0c783b */ /* 0x000fe80000000200 */
[----:B-1----:R-:W-:Y:S01]  /*259c0*/  STL.64 [R1+0xc0], R16 ;  /* 0x0000c01001007387 */ /* 0x002fe20000100a00 */
[----:B------:R-:W-:Y:S02]  /*259d0*/  STL.64 [R1+0xc8], R18 ;  /* 0x0000c81201007387 */ /* 0x000fe40000100a00 */
[----:B------:R0:W-:Y:S02]  /*259e0*/  STL.64 [R1+0x17f0], R16 ;  /* 0x0017f01001007387 */ /* 0x0001e40000100a00 */
[----:B0-----:R-:W4:Y:S01]  /*259f0*/  LDL.64 R16, [R1+0xd0] ;  /* 0x0000d00001107983 */ /* 0x001f220000100a00 */
[----:B--2---:R-:W-:Y:S03]  /*25a00*/  HMMA.16816.F32.BF16 R4, R8, R6, R24 ;  /* 0x000000060804723c */ /* 0x004fe60000041818 */
[----:B----4-:R0:W-:Y:S04]  /*25a10*/  STL.64 [R1+0x1808], R16 ;  /* 0x0018081001007387 */ /* 0x0101e80000100a00 */
[----:B0-----:R-:W2:Y:S01]  /*25a20*/  LDL.64 R16, [R1+0xf0] ;  /* 0x0000f00001107983 */ /* 0x001ea20000100a00 */
[----:B------:R-:W4:Y:S02]  /*25a30*/  LDL.LU.64 R26, [R1+0x1838] ;  /* 0x00183800011a7983 */ /* 0x000f240000300a00 */
[----:B------:R-:W2:Y:S02]  /*25a40*/  LDL.LU.64 R24, [R1+0x1830] ;  /* 0x0018300001187983 */ /* 0x000ea40000300a00 */
[----:B------:R-:W2:Y:S11]  /*25a50*/  LDL.LU R8, [R1+0x240] ;  /* 0x0002400001087983 */ /* 0x000eb60000300800 */
[----:B------:R-:W-:Y:S01]  /*25a60*/  STL.64 [R1+0x140], R4 ;  /* 0x0001400401007387 */ /* 0x000fe20000100a00 */
[----:B------:R-:W-:Y:S02]  /*25a70*/  STL.64 [R1+0x148], R6 ;  /* 0x0001480601007387 */ /* 0x000fe40000100a00 */
[----:B------:R-:W2:Y:S02]  /*25a80*/  LDL.LU R9, [R1+0x244] ;  /* 0x0002440001097983 */ /* 0x000ea40000300800 */
[----:B------:R-:W-:-:S02]  /*25a90*/  IMAD.MOV.U32 R10, RZ, RZ, R0 ;  /* 0x000000ffff0a7224 */ /* 0x000fc400078e0000 */
[----:B------:R-:W-:Y:S01]  /*25aa0*/  IMAD.MOV.U32 R11, RZ, RZ, R28 ;  /* 0x000000ffff0b7224 */ /* 0x000fe200078e001c */
[----:B------:R-:W3:Y:S01]  /*25ab0*/  LDL.LU R0, [R1+0x182c] ;  /* 0x00182c0001007983 */ /* 0x000ee20000300800 */
[----:B------:R-:W3:Y:S03]  /*25ac0*/  LDL.LU R28, [R1+0x1828] ;  /* 0x00182800011c7983 */ /* 0x000ee60000300800 */
[----:B------:R-:W0:Y:S04]  /*25ad0*/  LDSM.16.M88.4 R4, [R29+0xd080] ;  /* 0x00d080001d04783b */ /* 0x000e280000000200 */
[----:B------:R-:W-:Y:S04]  /*25ae0*/  STL.64 [R1+0x17e8], R10 ;  /* 0x0017e80a01007387 */ /* 0x000fe80000100a00 */
[----:B--2---:R1:W-:Y:S04]  /*25af0*/  STL.64 [R1+0x17e0], R8 ;  /* 0x0017e00801007387 */ /* 0x0043e80000100a00 */
[----:B-1----:R-:W2:Y:S01]  /*25b00*/  LDL.LU R8, [R1+0x220] ;  /* 0x0002200001087983 */ /* 0x002ea20000300800 */
[----:B------:R-:W2:Y:S02]  /*25b10*/  LDL.LU R9, [R1+0x224] ;  /* 0x0002240001097983 */ /* 0x000ea40000300800 */
[----:B------:R-:W2:Y:S02]  /*25b20*/  LDL.LU R10, [R1+0x228] ;  /* 0x00022800010a7983 */ /* 0x000ea40000300800 */
[----:B------:R-:W2:Y:S02]  /*25b30*/  LDL.LU R11, [R1+0x22c] ;  /* 0x00022c00010b7983 */ /* 0x000ea40000300800 */
[----:B0-----:R-:W-:-:S02]  /*25b40*/  IMAD.MOV.U32 R3, RZ, RZ, R4 ;  /* 0x000000ffff037224 */ /* 0x001fc400078e0004 */
[----:B------:R-:W-:Y:S01]  /*25b50*/  IMAD.MOV.U32 R2, RZ, RZ, R5 ;  /* 0x000000ffff027224 */ /* 0x000fe200078e0005 */
[----:B--2---:R-:W-:Y:S01]  /*25b60*/  STL.64 [R1+0x1800], R10 ;  /* 0x0018000a01007387 */ /* 0x004fe20000100a00 */
[----:B------:R0:W-:Y:S03]  /*25b70*/  STL.64 [R1+0x17f8], R8 ;  /* 0x0017f80801007387 */ /* 0x0001e60000100a00 */
[----:B0-----:R-:W2:Y:S01]  /*25b80*/  LDL.LU R8, [R1+0x210] ;  /* 0x0002100001087983 */ /* 0x001ea20000300800 */
[----:B------:R-:W2:Y:S02]  /*25b90*/  LDL.LU R9, [R1+0x214] ;  /* 0x0002140001097983 */ /* 0x000ea40000300800 */
[----:B------:R-:W-:Y:S02]  /*25ba0*/  STL.64 [R1+0xb0], R24 ;  /* 0x0000b01801007387 */ /* 0x000fe40000100a00 */
[----:B----4-:R-:W-:Y:S01]  /*25bb0*/  STL.64 [R1+0xb8], R26 ;  /* 0x0000b81a01007387 */ /* 0x010fe20000100a00 */
[----:B------:R-:W-:Y:S01]  /*25bc0*/  STL.64 [R1+0xa0], R12 ;  /* 0x0000a00c01007387 */ /* 0x000fe20000100a00 */
[----:B------:R-:W-:Y:S02]  /*25bd0*/  STL.64 [R1+0xa8], R14 ;  /* 0x0000a80e01007387 */ /* 0x000fe40000100a00 */
[----:B------:R-:W-:Y:S02]  /*25be0*/  STL.64 [R1+0x90], R4 ;  /* 0x0000900401007387 */ /* 0x000fe40000100a00 */
[----:B------:R0:W-:Y:S02]  /*25bf0*/  STL.64 [R1+0x98], R6 ;  /* 0x0000980601007387 */ /* 0x0001e40000100a00 */
[----:B0-----:R-:W3:Y:S01]  /*25c00*/  LDL.LU.64 R6, [R1+0x1820] ;  /* 0x0018200001067983 */ /* 0x001ee20000300a00 */
[----:B------:R-:W3:Y:S02]  /*25c10*/  LDL.LU.64 R4, [R1+0x1818] ;  /* 0x0018180001047983 */ /* 0x000ee40000300a00 */
[----:B------:R-:W-:Y:S01]  /*25c20*/  IMAD.MOV.U32 R26, RZ, RZ, R16 ;  /* 0x000000ffff1a7224 */ /* 0x000fe200078e0010 */
[----:B---3--:R-:W-:Y:S11]  /*25c30*/  HMMA.16816.F32.BF16 R20, R4, R16, R20 ;  /* 0x000000100414723c */ /* 0x008ff60000041814 */
[----:B------:R-:W-:Y:S11]  /*25c40*/  @!UPT UIADD3 URZ, URZ, URZ, URZ ;  /* 0x0000003f3f3ff290 */ /* 0x000ff6000fffe03f */
[----:B------:R-:W-:Y:S01]  /*25c50*/  @!UPT UIADD3 URZ, URZ, URZ, URZ ;  /* 0x0000003f3f3ff290 */ /* 0x000fe2000fffe03f */
[----:B------:R-:W-:Y:S01]  /*25c60*/  STL.64 [R1+0x130], R20 ;  /* 0x0001301401007387 */ /* 0x000fe20000100a00 */
[----:B------:R0:W-:Y:S02]  /*25c70*/  STL.64 [R1+0x138], R22 ;  /* 0x0001381601007387 */ /* 0x0001e40000100a00 */
[----:B0-----:R-:W-:Y:S01]  /*25c80*/  IMAD.MOV.U32 R22, RZ, RZ, R17 ;  /* 0x000000ffff167224 */ /* 0x001fe200078e0011 */
[----:B------:R-:W3:Y:S04]  /*25c90*/  LDL.LU R23, [R1+0x1810] ;  /* 0x0018100001177983 */ /* 0x000ee80000300800 */
[----:B------:R-:W0:Y:S04]  /*25ca0*/  LDSM.16.M88.4 R16, [R29+0xe080] ;  /* 0x00e080001d10783b */ /* 0x000e280000000200 */
[----:B0-----:R0:W-:Y:S01]  /*25cb0*/  STL.64 [R1+0x80], R16 ;  /* 0x0000801001007387 */ /* 0x0011e20000100a00 */
[----:B------:R-:W-:-:S02]  /*25cc0*/  IMAD.MOV.U32 R20, RZ, RZ, R16 ;  /* 0x000000ffff147224 */ /* 0x000fc400078e0010 */
[----:B------:R-:W-:Y:S02]  /*25cd0*/  STL.64 [R1+0x88], R18 ;  /* 0x0000881201007387 */ /* 0x000fe40000100a00 */
[----:B------:R-:W-:Y:S02]  /*25ce0*/  IMAD.MOV.U32 R21, RZ, RZ, R17 ;  /* 0x000000ffff157224 */ /* 0x000fe400078e0011 */
[----:B0-----:R-:W2:Y:S01]  /*25cf0*/  LDL.LU.64 R16, [R1+0x1808] ;  /* 0x0018080001107983 */ /* 0x001ea20000300a00 */
[----:B------:R-:W-:Y:S02]  /*25d00*/  IMAD.MOV.U32 R10, RZ, RZ, R28 ;  /* 0x000000ffff0a7224 */ /* 0x000fe400078e001c */
[----:B------:R-:W-:-:S07]  /*25d10*/  IMAD.MOV.U32 R11, RZ, RZ, R0 ;  /* 0x000000ffff0b7224 */ /* 0x000fce00078e0000 */
[----:B--2---:R-:W-:Y:S01]  /*25d20*/  HMMA.16816.F32.BF16 R8, R4, R16, R8 ;  /* 0x000000100408723c */ /* 0x004fe20000041808 */
[----:B------:R-:W-:Y:S02]  /*25d30*/  IMAD.MOV.U32 R28, RZ, RZ, R16 ;  /* 0x000000ffff1c7224 */ /* 0x000fe400078e0010 */
[----:B------:R-:W-:Y:S02]  /*25d40*/  IMAD.MOV.U32 R0, RZ, RZ, R17 ;  /* 0x000000ffff007224 */ /* 0x000fe400078e0011 */
[----:B------:R-:W0:Y:S11]  /*25d50*/  LDSM.16.M88.4 R16, [R29+0xf080] ;  /* 0x00f080001d10783b */ /* 0x000e360000000200 */
[----:B------:R-:W-:Y:S07]  /*25d60*/  @!UPT UIADD3 URZ, URZ, URZ, URZ ;  /* 0x0000003f3f3ff290 */ /* 0x000fee000fffe03f */
[----:B------:R-:W-:Y:S01]  /*25d70*/  STL.64 [R1+0x120], R8 ;  /* 0x0001200801007387 */ /* 0x000fe20000100a00 */
[----:B------:R1:W-:Y:S03]  /*25d80*/  STL.64 [R1+0x128], R10 ;  /* 0x0001280a01007387 */ /* 0x0003e60000100a00 */
[----:B-1----:R-:W2:Y:S01]  /*25d90*/  LDL.LU.64 R10, [R1+0x1800] ;  /* 0x00180000010a7983 */ /* 0x002ea20000300a00 */
[----:B------:R-:W2:Y:S03]  /*25da0*/  LDL.LU.64 R8, [R1+0x17f8] ;  /* 0x0017f80001087983 */ /* 0x000ea60000300a00 */
[----:B0-----:R0:W-:Y:S01]  /*25db0*/  STL.64 [R1+0x70], R16 ;  /* 0x0000701001007387 */ /* 0x0011e20000100a00 */
[----:B------:R2:W-:Y:S03]  /*25dc0*/  STL.64 [R1+0x78], R18 ;  /* 0x0000781201007387 */ /* 0x0005e60000100a00 */
[----:B0-----:R-:W2:Y:S01]  /*25dd0*/  LDL.LU.64 R16, [R1+0x17f0] ;  /* 0x0017f00001107983 */ /* 0x001ea20000300a00 */
[----:B------:R-:W-:-:S02]  /*25de0*/  IMAD.MOV.U32 R29, RZ, RZ, R19 ;  /* 0x000000ffff1d7224 */ /* 0x000fc400078e0013 */
        /* <DEDUP_REMOVED lines=8> */
[----:B------:R-:W-:Y:S01]  /*25e70*/  STL.64 [R1+0x1778], R24 ;  /* 0x0017781801007387 */ /* 0x000fe20000100a00 */
[C---:B--2---:R-:W-:Y:S11]  /*25e80*/  HMMA.16816.F32.BF16 R8, R4.reuse, R24, R8 ;  /* 0x000000180408723c */ /* 0x044ff60000041808 */
[----:B------:R-:W-:Y:S11]  /*25e90*/  @!UPT UIADD3 URZ, URZ, URZ, URZ ;  /* 0x0000003f3f3ff290 */ /* 0x000ff6000fffe03f */
[----:B------:R-:W-:Y:S01]  /*25ea0*/  @!UPT UIADD3 URZ, URZ, URZ, URZ ;  /* 0x0000003f3f3ff290 */ /* 0x000fe2000fffe03f */
[----:B------:R-:W-:Y:S01]  /*25eb0*/  STL.64 [R1+0x100], R8 ;  /* 0x0001000801007387 */ /* 0x000fe20000100a00 */
[----:B------:R-:W-:Y:S02]  /*25ec0*/  STL.64 [R1+0x108], R10 ;  /* 0x0001080a01007387 */ /* 0x000fe40000100a00 */
[----:B---3--:R-:W0:Y:S01]  /*25ed0*/  LDSM.16.MT88.4 R8, [R23+0x4080] ;  /* 0x004080001708783b */ /* 0x008e220000004200 */
[----:B----4-:R-:W-:Y:S01]  /*25ee0*/  HMMA.16816.F32.BF16 R16, R4, R12, R16 ;  /* 0x0000000c0410723c */ /* 0x010fe20000041810 */
[----:B------:R-:W-:Y:S04]  /*25ef0*/  STL [R1+0x17b8], R23 ;  /* 0x0017b81701007387 */ /* 0x000fe80000100800 */
[----:B0-----:R-:W-:Y:S01]  /*25f00*/  STL.64 [R1+0x17a8], R10 ;  /* 0x0017a80a01007387 */ /* 0x001fe20000100a00 */
[----:B------:R-:W-:Y:S11]  /*25f10*/  STL.64 [R1+0x17a0], R8 ;  /* 0x0017a00801007387 */ /* 0x000ff60000100a00 */
[----:B------:R-:W-:Y:S06]  /*25f20*/  @!UPT UIADD3 URZ, URZ, URZ, URZ ;  /* 0x0000003f3f3ff290 */ /* 0x000fec000fffe03f */
[----:B------:R-:W-:Y:S02]  /*25f30*/  STL.64 [R1+0xe0], R16 ;  /* 0x0000e01001007387 */ /* 0x000fe40000100a00 */
[----:B------:R0:W-:Y:S02]  /*25f40*/  STL.64 [R1+0xe8], R18 ;  /* 0x0000e81201007387 */ /* 0x0001e40000100a00 */
[----:B0-----:R-:W2:Y:S01]  /*25f50*/  LDL.LU R19, [R1+0x17c8] ;  /* 0x0017c80001137983 */ /* 0x001ea20000300800 */
[----:B------:R-:W-:Y:S02]  /*25f60*/  IMAD.MOV.U32 R8, RZ, RZ, R3 ;  /* 0x000000ffff087224 */ /* 0x000fe400078e0003 */
[----:B------:R-:W-:Y:S02]  /*25f70*/  IMAD.MOV.U32 R9, RZ, RZ, R2 ;  /* 0x000000ffff097224 */ /* 0x000fe400078e0002 */
[----:B------:R-:W-:Y:S02]  /*25f80*/  IMAD.MOV.U32 R2, RZ, RZ, R12 ;  /* 0x000000ffff027224 */ /* 0x000fe400078e000c */
[----:B------:R-:W-:-:S02]  /*25f90*/  IMAD.MOV.U32 R3, RZ, RZ, R13 ;  /* 0x000000ffff037224 */ /* 0x000fc400078e000d */
[----:B--2---:R-:W0:Y:S02]  /*25fa0*/  LDSM.16.MT88.4 R12, [R19+0x4000] ;  /* 0x00400000130c783b */ /* 0x004e240000004200 */
[----:B------:R-:W1:Y:S02]  /*25fb0*/  LDSM.16.MT88.4 R16, [R19+0x4080] ;  /* 0x004080001310783b */ /* 0x000e640000004200 */
[----:B0-----:R-:W-:Y:S02]  /*25fc0*/  STL.64 [R1+0x1738], R14 ;  /* 0x0017380e01007387 */ /* 0x001fe40000100a00 */
[----:B------:R0:W-:Y:S02]  /*25fd0*/  STL.64 [R1+0x1730], R12 ;  /* 0x0017300c01007387 */ /* 0x0001e40000100a00 */
[----:B0-----:R-:W2:Y:S01]  /*25fe0*/  LDL.LU R12, [R1+0x2d0] ;  /* 0x0002d000010c7983 */ /* 0x001ea20000300800 */
[----:B------:R-:W2:Y:S02]  /*25ff0*/  LDL.LU R13, [R1+0x2d4] ;  /* 0x0002d400010d7983 */ /* 0x000ea40000300800 */
[----:B------:R-:W2:Y:S02]  /*26000*/  LDL.LU R14, [R1+0x2d8] ;  /* 0x0002d800010e7983 */ /* 0x000ea40000300800 */
[----:B------:R-:W2:Y:S02]  /*26010*/  LDL.LU R15, [R1+0x2dc] ;  /* 0x0002dc00010f7983 */ /* 0x000ea40000300800 */
[----:B--2---:R-:W-:Y:S11]  /*26020*/  HMMA.16816.F32.BF16 R8, R4, R8, R12 ;  /* 0x000000080408723c */ /* 0x004ff6000004180c */
[----:B------:R-:W-:Y:S11]  /*26030*/  @!UPT UIADD3 URZ, URZ, URZ, URZ ;  /* 0x0000003f3f3ff290 */ /* 0x000ff6000fffe03f */
[----:B------:R-:W-:Y:S01]  /*26040*/  @!UPT UIADD3 URZ, URZ, URZ, URZ ;  /* 0x0000003f3f3ff290 */ /* 0x000fe2000fffe03f */
[----:B------:R0:W-:Y:S01]  /*26050*/  STL.64 [R1+0x60], R8 ;  /* 0x0000600801007387 */ /* 0x0001e20000100a00 */
[----:B------:R-:W-:Y:S03]  /*26060*/  STL.64 [R1+0x68], R10 ;  /* 0x0000680a01007387 */ /* 0x000fe60000100a00 */
[----:B0-----:R-:W2:Y:S04]  /*26070*/  LDL.LU.64 R8, [R1+0x70] ;  /* 0x0000700001087983 */ /* 0x001ea80000300a00 */
[----:B--2---:R0:W-:Y:S04]  /*26080*/  STL.64 [R1+0x17c0], R8 ;  /* 0x0017c00801007387 */ /* 0x0041e80000100a00 */
        /* <DEDUP_REMOVED lines=9> */
[----:B---3--:R0:W-:Y:S02]  /*26120*/  STL.64 [R1+0x1780], R12 ;  /* 0x0017800c01007387 */ /* 0x0081e40000100a00 */
[----:B0-----:R-:W-:-:S02]  /*26130*/  IMAD.MOV.U32 R12, RZ, RZ, R26 ;  /* 0x000000ffff0c7224 */ /* 0x001fc400078e001a */
[----:B------:R-:W-:-:S05]  /*26140*/  IMAD.MOV.U32 R13, RZ, RZ, R22 ;  /* 0x000000ffff0d7224 */ /* 0x000fca00078e0016 */
[----:B------:R0:W-:Y:S04]  /*26150*/  STL.64 [R1+0x17b0], R12 ;  /* 0x0017b00c01007387 */ /* 0x0001e80000100a00 */
[----:B0-----:R-:W3:Y:S01]  /*26160*/  LDL.LU R12, [R1+0x2e0] ;  /* 0x0002e000010c7983 */ /* 0x001ee20000300800 */
[----:B------:R-:W3:Y:S02]  /*26170*/  LDL.LU R13, [R1+0x2e4] ;  /* 0x0002e400010d7983 */ /* 0x000ee40000300800 */
[----:B------:R-:W3:Y:S02]  /*26180*/  LDL.LU R14, [R1+0x2e8] ;  /* 0x0002e800010e7983 */ /* 0x000ee40000300800 */
[----:B------:R-:W3:Y:S01]  /*26190*/  LDL.LU R15, [R1+0x2ec] ;  /* 0x0002ec00010f7983 */ /* 0x000ee20000300800 */
[----:B------:R-:W4:Y:S01]  /*261a0*/  LDL.LU R24, [R1+0x340] ;  /* 0x0003400001187983 */ /* 0x000f220000300800 */
[----:B------:R-:W4:Y:S02]  /*261b0*/  LDL.LU R25, [R1+0x344] ;  /* 0x0003440001197983 */ /* 0x000f240000300800 */
[----:B------:R-:W3:Y:S02]  /*261c0*/  LDL.LU R26, [R1+0x348] ;  /* 0x00034800011a7983 */ /* 0x000ee40000300800 */
[----:B------:R-:W3:Y:S01]  /*261d0*/  LDL.LU R27, [R1+0x34c] ;  /* 0x00034c00011b7983 */ /* 0x000ee20000300800 */
[C---:B--2---:R-:W-:Y:S01]  /*261e0*/  HMMA.16816.F32.BF16 R20, R4.reuse, R20, R8 ;  /* 0x000000140414723c */ /* 0x044fe20000041808 */
[----:B---3--:R-:W-:Y:S01]  /*261f0*/  STL.64 [R1+0x1798], R26 ;  /* 0x0017981a01007387 */ /* 0x008fe20000100a00 */
[----:B----4-:R0:W-:Y:S03]  /*26200*/  STL.64 [R1+0x1790], R24 ;  /* 0x0017901801007387 */ /* 0x0101e60000100a00 */
[----:B0-----:R-:W2:Y:S01]  /*26210*/  LDL.LU R24, [R1+0x350] ;  /* 0x0003500001187983 */ /* 0x001ea20000300800 */
[----:B------:R-:W2:Y:S02]  /*26220*/  LDL.LU R25, [R1+0x354] ;  /* 0x0003540001197983 */ /* 0x000ea40000300800 */
[----:B------:R-:W2:Y:S02]  /*26230*/  LDL.LU R26, [R1+0x358] ;  /* 0x00035800011a7983 */ /* 0x000ea40000300800 */
[----:B------:R-:W2:Y:S01]  /*26240*/  LDL.LU R27, [R1+0x35c] ;  /* 0x00035c00011b7983 */ /* 0x000ea20000300800 */
[----:B-1----:R-:W-:Y:S01]  /*26250*/  STL.64 [R1+0x16a8], R18 ;  /* 0x0016a81201007387 */ /* 0x002fe20000100a00 */
[----:B------:R0:W-:Y:S03]  /*26260*/  STL.64 [R1+0x16a0], R16 ;  /* 0x0016a01001007387 */ /* 0x0001e60000100a00 */
[----:B0-----:R-:W3:Y:S01]  /*26270*/  LDL.LU R16, [R1+0x330] ;  /* 0x0003300001107983 */ /* 0x001ee20000300800 */
[----:B------:R-:W3:Y:S02]  /*26280*/  LDL.LU R17, [R1+0x334] ;  /* 0x0003340001117983 */ /* 0x000ee40000300800 */
[----:B------:R-:W3:Y:S02]  /*26290*/  LDL.LU R18, [R1+0x338] ;  /* 0x0003380001127983 */ /* 0x000ee40000300800 */
[----:B------:R-:W3:Y:S01]  /*262a0*/  LDL.LU R19, [R1+0x33c] ;  /* 0x00033c0001137983 */ /* 0x000ee20000300800 */
[----:B------:R-:W4:Y:S02]  /*262b0*/  LDL.LU.64 R8, [R1+0x17c0] ;  /* 0x0017c00001087983 */ /* 0x000f240000300a00 */
[----:B------:R-:W-:Y:S02]  /*262c0*/  STL.64 [R1+0x50], R20 ;  /* 0x0000501401007387 */ /* 0x000fe40000100a00 */
[----:B------:R0:W-:Y:S02]  /*262d0*/  STL.64 [R1+0x58], R22 ;  /* 0x0000581601007387 */ /* 0x0001e40000100a00 */
[----:B0-----:R-:W2:Y:S04]  /*262e0*/  LDL.LU R23, [R1+0x17b8] ;  /* 0x0017b80001177983 */ /* 0x001ea80000300800 */
[----:B--2---:R-:W0:Y:S04]  /*262f0*/  LDSM.16.MT88.4 R20, [R23+0x5000] ;  /* 0x005000001714783b */ /* 0x004e280000004200 */
[----:B0-----:R0:W-:Y:S04]  /*26300*/  STL.64 [R1+0x1608], R22 ;  /* 0x0016081601007387 */ /* 0x0011e80000100a00 */
[----:B0-----:R-:W2:Y:S01]  /*26310*/  LDL R23, [R1+0x384] ;  /* 0x0003840001177983 */ /* 0x001ea20000100800 */
[----:B----4-:R-:W-:Y:S01]  /*26320*/  HMMA.16816.F32.BF16 R4, R4, R8, R12 ;  /* 0x000000080404723c */ /* 0x010fe2000004180c */
[----:B------:R0:W-:Y:S02]  /*26330*/  STL.64 [R1+0x1600], R20 ;  /* 0x0016001401007387 */ /* 0x0001e40000100a00 */
[----:B0-----:R-:W3:Y:S01]  /*26340*/  LDL.LU.64 R20, [R1+0xc0] ;  /* 0x0000c00001147983 */ /* 0x001ee20000300a00 */
[----:B------:R-:W4:Y:S11]  /*26350*/  LDL.LU.64 R12, [R1+0x17b0] ;  /* 0x0017b000010c7983 */ /* 0x000f360000300a00 */
[----:B------:R-:W-:Y:S08]  /*26360*/  @!UPT UIADD3 URZ, URZ, URZ, URZ ;  /* 0x0000003f3f3ff290 */ /* 0x000ff0000fffe03f */
[----:B------:R-:W-:Y:S01]  /*26370*/  STL.64 [R1+0x30], R4 ;  /* 0x0000300401007387 */ /* 0x000fe20000100a00 */
[----:B------:R-:W-:Y:S02]  /*26380*/  STL.64 [R1+0x38], R6 ;  /* 0x0000380601007387 */ /* 0x000fe40000100a00 */
[----:B------:R-:W-:Y:S02]  /*26390*/  IMAD.MOV.U32 R15, RZ, RZ, R8 ;  /* 0x000000ffff0f7224 */ /* 0x000fe400078e0008 */
[----:B------:R-:W-:Y:S01]  /*263a0*/  IMAD.MOV.U32 R14, RZ, RZ, R9 ;  /* 0x000000ffff0e7224 */ /* 0x000fe200078e0009 */
[----:B------:R-:W4:Y:S01]  /*263b0*/  LDL.LU.64 R10, [R1+0x17a8] ;  /* 0x0017a800010a7983 */ /* 0x000f220000300a00 */
[----:B------:R-:W4:Y:S03]  /*263c0*/  LDL.LU.64 R8, [R1+0x17a0] ;  /* 0x0017a00001087983 */ /* 0x000f260000300a00 */
[----:B--2---:R-:W0:Y:S04]  /*263d0*/  LDSM.16.MT88.4 R4, [R23+0x5080] ;  /* 0x005080001704783b */ /* 0x004e280000004200 */
[----:B0-----:R0:W-:Y:S01]  /*263e0*/  STL.64 [R1+0x1588], R6 ;  /* 0x0015880601007387 */ /* 0x0011e20000100a00 */
[----:B------:R1:W-:Y:S03]  /*263f0*/  STL.64 [R1+0x1580], R4 ;  /* 0x0015800401007387 */ /* 0x0003e60000100a00 */
[----:B0-----:R-:W2:Y:S01]  /*26400*/  LDL R6, [R1+0x78] ;  /* 0x0000780001067983 */ /* 0x001ea20000100800 */
[----:B------:R-:W-:-:S02]  /*26410*/  IMAD.MOV.U32 R7, RZ, RZ, R29 ;  /* 0x000000ffff077224 */ /* 0x000fc400078e001d */
[----:B-1----:R-:W-:Y:S02]  /*26420*/  IMAD.MOV.U32 R4, RZ, RZ, R15 ;  /* 0x000000ffff047224 */ /* 0x002fe400078e000f */
[----:B------:R-:W-:Y:S02]  /*26430*/  IMAD.MOV.U32 R5, RZ, RZ, R14 ;  /* 0x000000ffff057224 */ /* 0x000fe400078e000e */
[C---:B----4-:R-:W-:Y:S01]  /*26440*/  HMMA.16816.F32.BF16 R12, R8.reuse, R12, R24 ;  /* 0x0000000c080c723c */ /* 0x050fe20000041818 */
[----:B--2---:R-:W-:Y:S02]  /*26450*/  STL.64 [R1+0x1748], R6 ;  /* 0x0017480601007387 */ /* 0x004fe40000100a00 */
[----:B------:R0:W-:Y:S02]  /*26460*/  STL.64 [R1+0x1740], R4 ;  /* 0x0017400401007387 */ /* 0x0001e40000100a00 */
[----:B------:R-:W2:Y:S02]  /*26470*/  LDL.LU.64 R26, [R1+0x1798] ;  /* 0x00179800011a7983 */ /* 0x000ea40000300a00 */
[----:B------:R-:W2:Y:S01]  /*26480*/  LDL.LU.64 R24, [R1+0x1790] ;  /* 0x0017900001187983 */ /* 0x000ea20000300a00 */
[----:B---3--:R-:W-:Y:S01]  /*26490*/  HMMA.16816.F32.BF16 R16, R8, R20, R16 ;  /* 0x000000140810723c */ /* 0x008fe20000041810 */
[----:B0-----:R-:W-:-:S02]  /*264a0*/  IMAD.MOV.U32 R4, RZ, RZ, R28 ;  /* 0x000000ffff047224 */ /* 0x001fc400078e001c */
[----:B------:R-:W-:Y:S11]  /*264b0*/  IMAD.MOV.U32 R5, RZ, RZ, R0 ;  /* 0x000000ffff057224 */ /* 0x000ff600078e0000 */
[----:B------:R-:W-:Y:S02]  /*264c0*/  @!UPT UIADD3 URZ, URZ, URZ, URZ ;  /* 0x0000003f3f3ff290 */ /* 0x000fe4000fffe03f */
[----:B------:R-:W-:Y:S02]  /*264d0*/  IMAD.MOV.U32 R0, RZ, RZ, R15 ;  /* 0x000000ffff007224 */ /* 0x000fe400078e000f */
[----:B------:R-:W-:Y:S02]  /*264e0*/  IMAD.MOV.U32 R28, RZ, RZ, R14 ;  /* 0x000000ffff1c7224 */ /* 0x000fe400078e000e */
[----:B------:R-:W-:Y:S01]  /*264f0*/  IMAD.MOV.U32 R29, RZ, RZ, R13 ;  /* 0x000000ffff1d7224 */ /* 0x000fe200078e000d */
[----:B------:R0:W-:Y:S01]  /*26500*/  STL [R1+0x20], R12 ;  /* 0x0000200c01007387 */ /* 0x0001e20000100800 */
[----:B------:R-:W3:Y:S03]  /*26510*/  LDL.LU.64 R14, [R1+0x1788] ;  /* 0x00178800010e7983 */ /* 0x000ee60000300a00 */
[----:B0-----:R-:W3:Y:S01]  /*26520*/  LDL.LU.64 R12, [R1+0x1780] ;  /* 0x00178000010c7983 */ /* 0x001ee20000300a00 */
[----:B------:R-:W-:Y:S02]  /*26530*/  STL [R1+0x15d0], R0 ;  /* 0x0015d00001007387 */ /* 0x000fe40000100800 */
[----:B------:R-:W-:Y:S02]  /*26540*/  STL [R1+0x15cc], R28 ;  /* 0x0015cc1c01007387 */ /* 0x000fe40000100800 */
[----:B------:R-:W-:Y:S01]  /*26550*/  STL [R1+0x15c8], R29 ;  /* 0x0015c81d01007387 */ /* 0x000fe20000100800 */
[----:B--2---:R-:W-:Y:S01]  /*26560*/  HMMA.16816.F32.BF16 R4, R8, R4, R24 ;  /* 0x000000040804723c */ /* 0x004fe20000041818 */
[----:B------:R-:W3:Y:S11]  /*26570*/  LDL.LU.64 R24, [R1+0x1778] ;  /* 0x0017780001187983 */ /* 0x000ef60000300a00 */
[----:B------:R-:W-:Y:S11]  /*26580*/  @!UPT UIADD3 URZ, URZ, URZ, URZ ;  /* 0x0000003f3f3ff290 */ /* 0x000ff6000fffe03f */
[----:B------:R-:W-:Y:S01]  /*26590*/  STL.64 [R1+0x10], R4 ;  /* 0x0000100401007387 */ /* 0x000fe20000100a00 */
[----:B------:R0:W-:Y:S02]  /*265a0*/  STL.64 [R1+0x18], R6 ;  /* 0x0000180601007387 */ /* 0x0001e40000100a00 */
[----:B------:R1:W-:Y:S02]  /*265b0*/  STL [R1], R16 ;  /* 0x0000001001007387 */ /* 0x0003e40000100800 */
[----:B0-----:R-:W-:Y:S02]  /*265c0*/  IMAD.MOV.U32 R7, RZ, RZ, R20 ;  /* 0x000000ffff077224 */ /* 0x001fe400078e0014 */
[----:B------:R-:W-:Y:S01]  /*265d0*/  IMAD.MOV.U32 R6, RZ, RZ, R21 ;  /* 0x000000ffff067224 */ /* 0x000fe200078e0015 */
[----:B------:R-:W2:Y:S01]  /*265e0*/  LDL.LU R20, [R1+0x1a0] ;  /* 0x0001a00001147983 */ /* 0x000ea20000300800 */
[----:B------:R-:W2:Y:S02]  /*265f0*/  LDL.LU R21, [R1+0x1a4] ;  /* 0x0001a40001157983 */ /* 0x000ea40000300800 */
[----:B------:R-:W4:Y:S02]  /*26600*/  LDL.LU R22, [R1+0x1a8] ;  /* 0x0001a80001167983 */ /* 0x000f240000300800 */
[----:B------:R-:W4:Y:S02]  /*26610*/  LDL.LU R23, [R1+0x1ac] ;  /* 0x0001ac0001177983 */ /* 0x000f240000300800 */
[----:B------:R-:W-:-:S02]  /*26620*/  IMAD.MOV.U32 R0, RZ, RZ, R17 ;  /* 0x000000ffff007224 */ /* 0x000fc400078e0011 */
[----:B------:R-:W-:Y:S02]  /*26630*/  IMAD.MOV.U32 R28, RZ, RZ, R18 ;  /* 0x000000ffff1c7224 */ /* 0x000fe400078e0012 */
[----:B------:R-:W-:Y:S01]  /*26640*/  IMAD.MOV.U32 R29, RZ, RZ, R19 ;  /* 0x000000ffff1d7224 */ /* 0x000fe200078e0013 */
[----:B----4-:R-:W-:Y:S01]  /*26650*/  STL.64 [R1+0x1768], R22 ;  /* 0x0017681601007387 */ /* 0x010fe20000100a00 */
[----:B--2---:R0:W-:Y:S02]  /*26660*/  STL.64 [R1+0x1760], R20 ;  /* 0x0017601401007387 */ /* 0x0041e40000100a00 */
[----:B-1----:R-:W2:Y:S02]  /*26670*/  LDL.LU R16, [R1+0x200] ;  /* 0x0002000001107983 */ /* 0x002ea40000300800 */
[----:B------:R-:W2:Y:S01]  /*26680*/  LDL.LU R17, [R1+0x204] ;  /* 0x0002040001117983 */ /* 0x000ea20000300800 */
[----:B------:R-:W4:Y:S01]  /*26690*/  LDL.LU R18, [R1+0x208] ;  /* 0x0002080001127983 */ /* 0x000f220000300800 */
[----:B------:R-:W4:Y:S03]  /*266a0*/  LDL.LU R19, [R1+0x20c] ;  /* 0x00020c0001137983 */ /* 0x000f260000300800 */
[----:B0-----:R-:W2:Y:S01]  /*266b0*/  LDL.LU R20, [R1+0x310] ;  /* 0x0003100001147983 */ /* 0x001ea20000300800 */
[----:B------:R-:W2:Y:S02]  /*266c0*/  LDL.LU R21, [R1+0x314] ;  /* 0x0003140001157983 */ /* 0x000ea40000300800 */
[----:B------:R-:W2:Y:S02]  /*266d0*/  LDL.LU R22, [R1+0x318] ;  /* 0x0003180001167983 */ /* 0x000ea40000300800 */
[----:B------:R-:W2:Y:S01]  /*266e0*/  LDL.LU R23, [R1+0x31c] ;  /* 0x00031c0001177983 */ /* 0x000ea20000300800 */
[----:B---3--:R-:W-:Y:S01]  /*266f0*/  HMMA.16816.F32.BF16 R24, R8, R24, R12 ;  /* 0x000000180818723c */ /* 0x008fe2000004180c */
[----:B----4-:R-:W-:Y:S01]  /*26700*/  STL.64 [R1+0x16b8], R18 ;  /* 0x0016b81201007387 */ /* 0x010fe20000100a00 */
[----:B--2---:R0:W-:Y:S03]  /*26710*/  STL.64 [R1+0x16b0], R16 ;  /* 0x0016b01001007387 */ /* 0x0041e60000100a00 */
[----:B0-----:R-:W2:Y:S01]  /*26720*/  LDL.LU R16, [R1+0x230] ;  /* 0x0002300001107983 */ /* 0x001ea20000300800 */
[----:B------:R-:W2:Y:S02]  /*26730*/  LDL.LU R17, [R1+0x234] ;  /* 0x0002340001117983 */ /* 0x000ea40000300800 */
[----:B------:R-:W3:Y:S02]  /*26740*/  LDL.LU R18, [R1+0x238] ;  /* 0x0002380001127983 */ /* 0x000ee40000300800 */
[----:B------:R-:W3:Y:S01]  /*26750*/  LDL.LU R19, [R1+0x23c] ;  /* 0x00023c0001137983 */ /* 0x000ee20000300800 */
[----:B------:R-:W4:Y:S01]  /*26760*/  LDL.LU R12, [R1+0x2c0] ;  /* 0x0002c000010c7983 */ /* 0x000f220000300800 */
[----:B------:R-:W4:Y:S02]  /*26770*/  LDL.LU R13, [R1+0x2c4] ;  /* 0x0002c400010d7983 */ /* 0x000f240000300800 */
[----:B------:R-:W2:Y:S02]  /*26780*/  LDL.LU R14, [R1+0x2c8] ;  /* 0x0002c800010e7983 */ /* 0x000ea40000300800 */
[----:B------:R-:W2:Y:S02]  /*26790*/  LDL.LU R15, [R1+0x2cc] ;  /* 0x0002cc00010f7983 */ /* 0x000ea40000300800 */
[----:B--2---:R-:W-:Y:S01]  /*267a0*/  STL.64 [R1+0x1758], R14 ;  /* 0x0017580e01007387 */ /* 0x004fe20000100a00 */
[----:B----4-:R0:W-:Y:S03]  /*267b0*/  STL.64 [R1+0x1750], R12 ;  /* 0x0017500c01007387 */ /* 0x0101e60000100a00 */
[----:B0-----:R-:W2:Y:S01]  /*267c0*/  LDL.LU R12, [R1+0x300] ;  /* 0x00030000010c7983 */ /* 0x001ea20000300800 */
[----:B------:R-:W2:Y:S02]  /*267d0*/  LDL.LU R13, [R1+0x304] ;  /* 0x00030400010d7983 */ /* 0x000ea40000300800 */
[----:B------:R-:W2:Y:S02]  /*267e0*/  LDL.LU R14, [R1+0x308] ;  /* 0x00030800010e7983 */ /* 0x000ea40000300800 */
[----:B------:R-:W2:Y:S01]  /*267f0*/  LDL.LU R15, [R1+0x30c] ;  /* 0x00030c00010f7983 */ /* 0x000ea20000300800 */
[----:B------:R-:W2:Y:S01]  /*26800*/  LDL.LU.64 R4, [R1+0x80] ;  /* 0x0000800001047983 */ /* 0x000ea20000300a00 */
[----:B---3--:R-:W-:Y:S02]  /*26810*/  STL.64 [R1+0x16c8], R18 ;  /* 0x0016c81201007387 */ /* 0x008fe40000100a00 */
[----:B------:R0:W-:Y:S02]  /*26820*/  STL.64 [R1+0x16c0], R16 ;  /* 0x0016c01001007387 */ /* 0x0001e40000100a00 */
[----:B0-----:R-:W3:Y:S01]  /*26830*/  LDL.LU.64 R16, [R1+0x90] ;  /* 0x0000900001107983 */ /* 0x001ee20000300a00 */
[----:B------:R0:W-:Y:S02]  /*26840*/  STL.64 [R1+0x1540], R26 ;  /* 0x0015401a01007387 */ /* 0x0001e40000100a00 */
[----:B------:R1:W-:Y:S01]  /*26850*/  STL.64 [R1+0x1538], R24 ;  /* 0x0015381801007387 */ /* 0x0003e20000100a00 */
[----:B0-----:R-:W4:Y:S04]  /*26860*/  LDL R26, [R1+0xc8] ;  /* 0x0000c800011a7983 */ /* 0x001f280000100800 */
[----:B------:R-:W4:Y:S01]  /*26870*/  LDL R27, [R1+0xcc] ;  /* 0x0000cc00011b7983 */ /* 0x000f220000100800 */
[----:B-1----:R-:W-:-:S02]  /*26880*/  IMAD.MOV.U32 R24, RZ, RZ, R7 ;  /* 0x000000ffff187224 */ /* 0x002fc400078e0007 */
[----:B------:R-:W-:Y:S01]  /*26890*/  IMAD.MOV.U32 R25, RZ, RZ, R6 ;  /* 0x000000ffff197224 */ /* 0x000fe200078e0006 */
[----:B----4-:R-:W-:Y:S04]  /*268a0*/  STL.64 [R1+0x1710], R26 ;  /* 0x0017101a01007387 */ /* 0x010fe80000100a00 */
[----:B------:R0:W-:Y:S02]  /*268b0*/  STL.64 [R1+0x1708], R24 ;  /* 0x0017081801007387 */ /* 0x0001e40000100a00 */
[----:B0-----:R-:W-:Y:S02]  /*268c0*/  IMAD.MOV.U32 R24, RZ, RZ, R2 ;  /* 0x000000ffff187224 */ /* 0x001fe400078e0002 */
[----:B------:R-:W-:Y:S01]  /*268d0*/  IMAD.MOV.U32 R25, RZ, RZ, R3 ;  /* 0x000000ffff197224 */ /* 0x000fe200078e0003 */
[----:B------:R-:W4:Y:S01]  /*268e0*/  LDL.LU R2, [R1+0x1774] ;  /* 0x0017740001027983 */ /* 0x000f220000300800 */
[----:B------:R-:W2:Y:S05]  /*268f0*/  LDL.LU R3, [R1+0x1770] ;  /* 0x0017700001037983 */ /* 0x000eaa0000300800 */
[C---:B------:R-:W-:Y:S01]  /*26900*/  HMMA.16816.F32.BF16 R24, R8.reuse, R24, R20 ;  /* 0x000000180818723c */ /* 0x040fe20000041814 */
[----:B------:R-:W3:Y:S01]  /*26910*/  LDL.LU.64 R22, [R1+0x1768] ;  /* 0x0017680001167983 */ /* 0x000ee20000300a00 */
[----:B------:R-:W3:Y:S11]  /*26920*/  LDL.LU.64 R20, [R1+0x1760] ;  /* 0x0017600001147983 */ /* 0x000ef60000300a00 */
[----:B------:R-:W-:Y:S10]  /*26930*/  @!UPT UIADD3 URZ, URZ, URZ, URZ ;  /* 0x0000003f3f3ff290 */ /* 0x000ff4000fffe03f */
[----:B------:R-:W-:Y:S01]  /*26940*/  STL.64 [R1+0x40], R24 ;  /* 0x0000401801007387 */ /* 0x000fe20000100a00 */
[----:B------:R3:W-:Y:S02]  /*26950*/  STL.64 [R1+0x48], R26 ;  /* 0x0000481a01007387 */ /* 0x0007e40000100a00 */
[C---:B---3--:R-:W-:Y:S01]  /*26960*/  HMMA.16816.F32.BF16 R24, R8.reuse, R16, R20 ;  /* 0x000000100818723c */ /* 0x048fe20000041814 */
[----:B------:R-:W3:Y:S11]  /*26970*/  LDL.LU R20, [R1+0x2b0] ;  /* 0x0002b00001147983 */ /* 0x000ef60000300800 */
[----:B------:R-:W-:Y:S11]  /*26980*/  @!UPT UIADD3 URZ, URZ, URZ, URZ ;  /* 0x0000003f3f3ff290 */ /* 0x000ff6000fffe03f */
[----:B------:R0:W-:Y:S01]  /*26990*/  STL.64 [R1+0x1a0], R24 ;  /* 0x0001a01801007387 */ /* 0x0001e20000100a00 */
[----:B------:R-:W-:Y:S02]  /*269a0*/  STL.64 [R1+0x1a8], R26 ;  /* 0x0001a81a01007387 */ /* 0x000fe40000100a00 */
[----:B------:R-:W3:Y:S02]  /*269b0*/  LDL.LU R21, [R1+0x2b4] ;  /* 0x0002b40001157983 */ /* 0x000ee40000300800 */
[----:B------:R-:W3:Y:S01]  /*269c0*/  LDL.LU R22, [R1+0x2b8] ;  /* 0x0002b80001167983 */ /* 0x000ee20000300800 */
[----:B------:R-:W3:Y:S04]  /*269d0*/  LDL.LU R23, [R1+0x2bc] ;  /* 0x0002bc0001177983 */ /* 0x000ee80000300800 */
[----:B0-----:R-:W2:Y:S04]  /*269e0*/  LDL.LU.64 R24, [R1+0xd0] ;  /* 0x0000d00001187983 */ /* 0x001ea80000300a00 */
[----:B--2---:R0:W-:Y:S04]  /*269f0*/  STL.64 [R1+0x1728], R24 ;  /* 0x0017281801007387 */ /* 0x0041e80000100a00 */
[----:B0-----:R-:W3:Y:S01]  /*26a00*/  LDL.LU.64 R24, [R1+0xf0] ;  /* 0x0000f00001187983 */ /* 0x001ee20000300a00 */
[----:B------:R0:W-:Y:S03]  /*26a10*/  STL.64 [R1+0x16e0], R16 ;  /* 0x0016e01001007387 */ /* 0x0001e60000100a00 */
[----:B0-----:R-:W2:Y:S04]  /*26a20*/  LDL.LU.64 R16, [R1+0xa0] ;  /* 0x0000a00001107983 */ /* 0x001ea80000300a00 */
[----:B--2---:R0:W-:Y:S04]  /*26a30*/  STL.64 [R1+0x16f8], R16 ;  /* 0x0016f81001007387 */ /* 0x0041e80000100a00 */
[----:B0-----:R-:W2:Y:S01]  /*26a40*/  LDL.LU.64 R16, [R1+0xb0] ;  /* 0x0000b00001107983 */ /* 0x001ea20000300a00 */
[----:B------:R-:W-:Y:S03]  /*26a50*/  HMMA.16816.F32.BF16 R12, R8, R4, R12 ;  /* 0x00000004080c723c */ /* 0x000fe6000004180c */
[----:B--2---:R0:W-:Y:S04]  /*26a60*/  STL.64 [R1+0x1700], R16 ;  /* 0x0017001001007387 */ /* 0x0041e80000100a00 */
[----:B0-----:R-:W2:Y:S01]  /*26a70*/  LDL.LU R16, [R1+0x280] ;  /* 0x0002800001107983 */ /* 0x001ea20000300800 */
[----:B------:R-:W2:Y:S02]  /*26a80*/  LDL.LU R17, [R1+0x284] ;  /* 0x0002840001117983 */ /* 0x000ea40000300800 */
[----:B------:R-:W2:Y:S02]  /*26a90*/  LDL.LU R18, [R1+0x288] ;  /* 0x0002880001127983 */ /* 0x000ea40000300800 */
[----:B------:R-:W2:Y:S02]  /*26aa0*/  LDL.LU R19, [R1+0x28c] ;  /* 0x00028c0001137983 */ /* 0x000ea40000300800 */
[----:B------:R-:W-:-:S02]  /*26ab0*/  IMAD.MOV.U32 R27, RZ, RZ, R4 ;  /* 0x000000ffff1b7224 */ /* 0x000fc400078e0004 */
[----:B------:R-:W-:Y:S01]  /*26ac0*/  IMAD.MOV.U32 R26, RZ, RZ, R5 ;  /* 0x000000ffff1a7224 */ /* 0x000fe200078e0005 */
[----:B--2---:R-:W-:Y:S01]  /*26ad0*/  STL.64 [R1+0x1720], R18 ;  /* 0x0017201201007387 */ /* 0x004fe20000100a00 */
[----:B------:R0:W-:Y:S03]  /*26ae0*/  STL.64 [R1+0x1718], R16 ;  /* 0x0017181001007387 */ /* 0x0001e60000100a00 */
[----:B0-----:R-:W2:Y:S01]  /*26af0*/  LDL.LU R16, [R1+0x290] ;  /* 0x0002900001107983 */ /* 0x001ea20000300800 */
[----:B------:R-:W2:Y:S02]  /*26b00*/  LDL.LU R17, [R1+0x294] ;  /* 0x0002940001117983 */ /* 0x000ea40000300800 */
[----:B------:R-:W-:Y:S02]  /*26b10*/  STL.64 [R1+0x2e0], R12 ;  /* 0x0002e00c01007387 */ /* 0x000fe40000100a00 */
[----:B------:R0:W-:Y:S02]  /*26b20*/  STL.64 [R1+0x2e8], R14 ;  /* 0x0002e80e01007387 */ /* 0x0001e40000100a00 */
[----:B0-----:R-:W2:Y:S01]  /*26b30*/  LDL.LU.64 R14, [R1+0x1758] ;  /* 0x00175800010e7983 */ /* 0x001ea20000300a00 */
[----:B------:R-:W2:Y:S02]  /*26b40*/  LDL.LU.64 R12, [R1+0x1750] ;  /* 0x00175000010c7983 */ /* 0x000ea40000300a00 */
[----:B------:R-:W2:Y:S02]  /*26b50*/  LDL.LU.64 R6, [R1+0x1748] ;  /* 0x0017480001067983 */ /* 0x000ea40000300a00 */
[----:B------:R-:W2:Y:S02]  /*26b60*/  LDL.LU.64 R4, [R1+0x1740] ;  /* 0x0017400001047983 */ /* 0x000ea40000300a00 */
[----:B--2---:R-:W-:Y:S01]  /*26b70*/  HMMA.16816.F32.BF16 R8, R8, R4, R12 ;  /* 0x000000040808723c */ /* 0x004fe2000004180c */
[----:B------:R-:W3:Y:S01]  /*26b80*/  LDL.LU.64 R14, [R1+0x1738] ;  /* 0x00173800010e7983 */ /* 0x000ee20000300a00 */
[----:B------:R-:W3:Y:S11]  /*26b90*/  LDL.LU.64 R12, [R1+0x1730] ;  /* 0x00173000010c7983 */ /* 0x000ef60000300a00 */
[----:B------:R-:W-:Y:S10]  /*26ba0*/  @!UPT UIADD3 URZ, URZ, URZ, URZ ;  /* 0x0000003f3f3ff290 */ /* 0x000ff4000fffe03f */
[----:B------:R-:W-:Y:S01]  /*26bb0*/  STL.64 [R1+0x2d0], R8 ;  /* 0x0002d00801007387 */ /* 0x000fe20000100a00 */
[----:B------:R-:W-:Y:S02]  /*26bc0*/  STL.64 [R1+0x16d8], R6 ;  /* 0x0016d80601007387 */ /* 0x000fe40000100a00 */
[----:B------:R0:W-:Y:S02]  /*26bd0*/  STL.64 [R1+0x16d0], R4 ;  /* 0x0016d00401007387 */ /* 0x0001e40000100a00 */
[----:B0-----:R-:W2:Y:S01]  /*26be0*/  LDL.LU R4, [R1+0x250] ;  /* 0x0002500001047983 */ /* 0x001ea20000300800 */
[----:B------:R-:W2:Y:S02]  /*26bf0*/  LDL.LU R5, [R1+0x254] ;  /* 0x0002540001057983 */ /* 0x000ea40000300800 */
[----:B------:R-:W2:Y:S02]  /*26c00*/  LDL.LU R6, [R1+0x258] ;  /* 0x0002580001067983 */ /* 0x000ea40000300800 */
[----:B------:R-:W2:Y:S01]  /*26c10*/  LDL.LU R7, [R1+0x25c] ;  /* 0x00025c0001077983 */ /* 0x000ea20000300800 */
[----:B---3--:R-:W-:Y:S01]  /*26c20*/  HMMA.16816.F32.BF16 R20, R12, R24, R20 ;  /* 0x000000180c14723c */ /* 0x008fe20000041814 */
[----:B--2---:R-:W-:Y:S01]  /*26c30*/  STL.64 [R1+0x16f0], R6 ;  /* 0x0016f00601007387 */ /* 0x004fe20000100a00 */
[----:B------:R0:W-:Y:S03]  /*26c40*/  STL.64 [R1+0x16e8], R4 ;  /* 0x0016e80401007387 */ /* 0x0001e60000100a00 */
[----:B0-----:R-:W2:Y:S01]  /*26c50*/  LDL.LU R4, [R1+0x260] ;  /* 0x0002600001047983 */ /* 0x001ea20000300800 */
[----:B------:R-:W2:Y:S02]  /*26c60*/  LDL.LU R5, [R1+0x264] ;  /* 0x0002640001057983 */ /* 0x000ea40000300800 */
[----:B------:R-:W2:Y:S02]  /*26c70*/  LDL.LU R6, [R1+0x268] ;  /* 0x0002680001067983 */ /* 0x000ea40000300800 */
[----:B------:R-:W2:Y:S11]  /*26c80*/  LDL.LU R7, [R1+0x26c] ;  /* 0x00026c0001077983 */ /* 0x000eb60000300800 */
[----:B------:R-:W-:Y:S02]  /*26c90*/  @!UPT UIADD3 URZ, URZ, URZ, URZ ;  /* 0x0000003f3f3ff290 */ /* 0x000fe4000fffe03f */
[----:B------:R0:W-:Y:S01]  /*26ca0*/  STL.64 [R1+0x340], R20 ;  /* 0x0003401401007387 */ /* 0x0001e20000100a00 */
[----:B------:R1:W-:Y:S02]  /*26cb0*/  STL.64 [R1+0x348], R22 ;  /* 0x0003481601007387 */ /* 0x0003e40000100a00 */
[----:B0-----:R-:W-:Y:S02]  /*26cc0*/  IMAD.MOV.U32 R21, RZ, RZ, R24 ;  /* 0x000000ffff157224 */ /* 0x001fe400078e0018 */
[----:B------:R-:W-:Y:S02]  /*26cd0*/  IMAD.MOV.U32 R20, RZ, RZ, R25 ;  /* 0x000000ffff147224 */ /* 0x000fe400078e0019 */
[----:B------:R-:W3:Y:S01]  /*26ce0*/  LDL.LU.64 R24, [R1+0x1728] ;  /* 0x0017280001187983 */ /* 0x000ee20000300a00 */
[----:B------:R-:W-:Y:S02]  /*26cf0*/  IMAD.MOV.U32 R18, RZ, RZ, R3 ;  /* 0x000000ffff127224 */ /* 0x000fe400078e0003 */
[----:B----4-:R-:W-:-:S02]  /*26d00*/  IMAD.MOV.U32 R19, RZ, RZ, R2 ;  /* 0x000000ffff137224 */ /* 0x010fc400078e0002 */
[----:B------:R-:W-:Y:S02]  /*26d10*/  IMAD.MOV.U32 R8, RZ, RZ, R27 ;  /* 0x000000ffff087224 */ /* 0x000fe400078e001b */
[----:B------:R-:W-:-:S03]  /*26d20*/  IMAD.MOV.U32 R9, RZ, RZ, R26 ;  /* 0x000000ffff097224 */ /* 0x000fc600078e001a */
[C---:B---3--:R-:W-:Y:S01]  /*26d30*/  HMMA.16816.F32.BF16 R16, R12.reuse, R24, R16 ;  /* 0x000000180c10723c */ /* 0x048fe20000041810 */
[----:B-1----:R-:W-:Y:S02]  /*26d40*/  IMAD.MOV.U32 R23, RZ, RZ, R24 ;  /* 0x000000ffff177224 */ /* 0x002fe400078e0018 */
        /* <DEDUP_REMOVED lines=8> */
[C---:B---3--:R-:W-:Y:S11]  /*26dd0*/  HMMA.16816.F32.BF16 R16, R12.reuse, R24, R16 ;  /* 0x000000180c10723c */ /* 0x048ff60000041810 */
[----:B------:R-:W-:Y:S11]  /*26de0*/  @!UPT UIADD3 URZ, URZ, URZ, URZ ;  /* 0x0000003f3f3ff290 */ /* 0x000ff6000fffe03f */
[----:B------:R-:W-:Y:S01]  /*26df0*/  @!UPT UIADD3 URZ, URZ, URZ, URZ ;  /* 0x0000003f3f3ff290 */ /* 0x000fe2000fffe03f */
[----:B------:R0:W-:Y:S01]  /*26e00*/  STL.64 [R1+0x320], R16 ;  /* 0x0003201001007387 */ /* 0x0001e20000100a00 */
[----:B------:R-:W-:Y:S03]  /*26e10*/  STL.64 [R1+0x328], R18 ;  /* 0x0003281201007387 */ /* 0x000fe60000100a00 */
[----:B0-----:R-:W3:Y:S01]  /*26e20*/  LDL.LU.64 R16, [R1+0x1700] ;  /* 0x0017000001107983 */ /* 0x001ee20000300a00 */
[----:B----4-:R-:W-:Y:S02]  /*26e30*/  STL.64 [R1+0x1670], R26 ;  /* 0x0016701a01007387 */ /* 0x010fe40000100a00 */
[----:B------:R0:W-:Y:S02]  /*26e40*/  STL.64 [R1+0x1668], R24 ;  /* 0x0016681801007387 */ /* 0x0001e40000100a00 */
[----:B0-----:R-:W3:Y:S01]  /*26e50*/  LDL.LU R24, [R1+0x270] ;  /* 0x0002700001187983 */ /* 0x001ee20000300800 */
[----:B------:R-:W3:Y:S02]  /*26e60*/  LDL.LU R25, [R1+0x274] ;  /* 0x0002740001197983 */ /* 0x000ee40000300800 */
[----:B------:R-:W3:Y:S02]  /*26e70*/  LDL.LU R26, [R1+0x278] ;  /* 0x00027800011a7983 */ /* 0x000ee40000300800 */
[----:B------:R-:W3:Y:S02]  /*26e80*/  LDL.LU R27, [R1+0x27c] ;  /* 0x00027c00011b7983 */ /* 0x000ee40000300800 */
[C---:B---3--:R-:W-:Y:S11]  /*26e90*/  HMMA.16816.F32.BF16 R24, R12.reuse, R16, R24 ;  /* 0x000000100c18723c */ /* 0x048ff60000041818 */
        /* <DEDUP_REMOVED lines=14> */
[----:B------:R-:W2:Y:S02]  /*26f80*/  LDL.LU.64 R4, [R1+0x16e8] ;  /* 0x0016e80001047983 */ /* 0x000ea40000300a00 */
[----:B------:R-:W2:Y:S02]  /*26f90*/  LDL.LU.64 R16, [R1+0x16e0] ;  /* 0x0016e00001107983 */ /* 0x000ea40000300a00 */
[----:B------:R-:W-:Y:S02]  /*26fa0*/  IMAD.MOV.U32 R3, RZ, RZ, R10 ;  /* 0x000000ffff037224 */ /* 0x000fe400078e000a */
[----:B------:R-:W-:Y:S01]  /*26fb0*/  IMAD.MOV.U32 R2, RZ, RZ, R11 ;  /* 0x000000ffff027224 */ /* 0x000fe200078e000b */
[----:B--2---:R-:W-:Y:S01]  /*26fc0*/  HMMA.16816.F32.BF16 R4, R12, R16, R4 ;  /* 0x000000100c04723c */ /* 0x004fe20000041804 */
[----:B------:R-:W-:-:S02]  /*26fd0*/  IMAD.MOV.U32 R11, RZ, RZ, R16 ;  /* 0x000000ffff0b7224 */ /* 0x000fc400078e0010 */
[----:B------:R-:W-:Y:S11]  /*26fe0*/  IMAD.MOV.U32 R10, RZ, RZ, R17 ;  /* 0x000000ffff0a7224 */ /* 0x000ff600078e0011 */
[----:B------:R-:W-:Y:S09]  /*26ff0*/  @!UPT UIADD3 URZ, URZ, URZ, URZ ;  /* 0x0000003f3f3ff290 */ /* 0x000ff2000fffe03f */
[----:B------:R-:W-:Y:S01]  /*27000*/  STL.64 [R1+0x300], R4 ;  /* 0x0003000401007387 */ /* 0x000fe20000100a00 */
[----:B------:R0:W-:Y:S03]  /*27010*/  STL.64 [R1+0x308], R6 ;  /* 0x0003080601007387 */ /* 0x0001e60000100a00 */
[----:B0-----:R-:W2:Y:S01]  /*27020*/  LDL.LU.64 R6, [R1+0x16d8] ;  /* 0x0016d80001067983 */ /* 0x001ea20000300a00 */
[----:B------:R-:W3:Y:S02]  /*27030*/  LDL.LU.64 R4, [R1+0x16d0] ;  /* 0x0016d00001047983 */ /* 0x000ee40000300a00 */
[----:B------:R-:W4:Y:S02]  /*27040*/  LDL.LU.64 R18, [R1+0x16c8] ;  /* 0x0016c80001127983 */ /* 0x000f240000300a00 */
        /* <DEDUP_REMOVED lines=9> */
[----:B0-----:R-:W-:Y:S02]  /*270e0*/  IMAD.MOV.U32 R8, RZ, RZ, R11 ;  /* 0x000000ffff087224 */ /* 0x001fe400078e000b */
[----:B------:R-:W-:Y:S01]  /*270f0*/  IMAD.MOV.U32 R9, RZ, RZ, R10 ;  /* 0x000000ffff097224 */ /* 0x000fe200078e000a */
[----:B---3--:R-:W-:Y:S01]  /*27100*/  HMMA.16816.F32.BF16 R12, R12, R4, R16 ;  /* 0x000000040c0c723c */ /* 0x008fe20000041810 */
[----:B------:R-:W3:Y:S01]  /*27110*/  LDL.LU.64 R18, [R1+0x16a8] ;  /* 0x0016a80001127983 */ /* 0x000ee20000300a00 */
[----:B------:R-:W3:Y:S11]  /*27120*/  LDL.LU.64 R16, [R1+0x16a0] ;  /* 0x0016a00001107983 */ /* 0x000ef60000300a00 */
[----:B------:R-:W-:Y:S10]  /*27130*/  @!UPT UIADD3 URZ, URZ, URZ, URZ ;  /* 0x0000003f3f3ff290 */ /* 0x000ff4000fffe03f */
[----:B------:R-:W-:Y:S01]  /*27140*/  STL.64 [R1+0x2c0], R12 ;  /* 0x0002c00c01007387 */ /* 0x000fe20000100a00 */
[----:B------:R-:W-:Y:S02]  /*27150*/  STL.64 [R1+0x2c8], R14 ;  /* 0x0002c80e01007387 */ /* 0x000fe40000100a00 */
[----:B------:R0:W-:Y:S02]  /*27160*/  STL.64 [R1+0x1638], R8 ;  /* 0x0016380801007387 */ /* 0x0001e40000100a00 */
[----:B0-----:R-:W4:Y:S01]  /*27170*/  LDL.LU R8, [R1+0x170] ;  /* 0x0001700001087983 */ /* 0x001f220000300800 */
[----:B------:R-:W4:Y:S02]  /*27180*/  LDL.LU R9, [R1+0x174] ;  /* 0x0001740001097983 */ /* 0x000f240000300800 */
[----:B------:R-:W2:Y:S02]  /*27190*/  LDL.LU R10, [R1+0x178] ;  /* 0x00017800010a7983 */ /* 0x000ea40000300800 */
[----:B------:R-:W2:Y:S02]  /*271a0*/  LDL.LU R11, [R1+0x17c] ;  /* 0x00017c00010b7983 */ /* 0x000ea40000300800 */
[----:B--2---:R-:W-:Y:S01]  /*271b0*/  STL.64 [R1+0x1648], R10 ;  /* 0x0016480a01007387 */ /* 0x004fe20000100a00 */
[----:B----4-:R0:W-:Y:S02]  /*271c0*/  STL.64 [R1+0x1640], R8 ;  /* 0x0016400801007387 */ /* 0x0101e40000100a00 */
[----:B0-----:R-:W-:-:S02]  /*271d0*/  IMAD.MOV.U32 R8, RZ, RZ, R25 ;  /* 0x000000ffff087224 */ /* 0x001fc400078e0019 */
[----:B------:R-:W-:Y:S02]  /*271e0*/  IMAD.MOV.U32 R9, RZ, RZ, R24 ;  /* 0x000000ffff097224 */ /* 0x000fe400078e0018 */
[----:B------:R-:W-:Y:S02]  /*271f0*/  IMAD.MOV.U32 R24, RZ, RZ, R23 ;  /* 0x000000ffff187224 */ /* 0x000fe400078e0017 */
[----:B------:R-:W-:-:S05]  /*27200*/  IMAD.MOV.U32 R25, RZ, RZ, R22 ;  /* 0x000000ffff197224 */ /* 0x000fca00078e0016 */
[----:B------:R-:W-:Y:S01]  /*27210*/  STL.64 [R1+0x1688], R24 ;  /* 0x0016881801007387 */ /* 0x000fe20000100a00 */
        /* <DEDUP_REMOVED lines=9> */
[----:B------:R-:W4:Y:S02]  /*272b0*/  LDL.LU R10, [R1+0x1d8] ;  /* 0x0001d800010a7983 */ /* 0x000f240000300800 */
[----:B------:R-:W4:Y:S02]  /*272c0*/  LDL.LU R11, [R1+0x1dc] ;  /* 0x0001dc00010b7983 */ /* 0x000f240000300800 */
[----:B----4-:R-:W-:Y:S01]  /*272d0*/  STL.64 [R1+0x1698], R10 ;  /* 0x0016980a01007387 */ /* 0x010fe20000100a00 */
[----:B--2---:R0:W-:Y:S03]  /*272e0*/  STL.64 [R1+0x1690], R8 ;  /* 0x0016900801007387 */ /* 0x0041e60000100a00 */
[----:B0-----:R-:W3:Y:S01]  /*272f0*/  LDL.LU R8, [R1+0x1e0] ;  /* 0x0001e00001087983 */ /* 0x001ee20000300800 */
[----:B------:R-:W3:Y:S02]  /*27300*/  LDL.LU R9, [R1+0x1e4] ;  /* 0x0001e40001097983 */ /* 0x000ee40000300800 */
[----:B------:R-:W3:Y:S02]  /*27310*/  LDL.LU R10, [R1+0x1e8] ;  /* 0x0001e800010a7983 */ /* 0x000ee40000300800 */
[----:B------:R-:W3:Y:S01]  /*27320*/  LDL.LU R11, [R1+0x1ec] ;  /* 0x0001ec00010b7983 */ /* 0x000ee20000300800 */
[----:B------:R-:W-:Y:S01]  /*27330*/  STL.64 [R1+0x1618], R6 ;  /* 0x0016180601007387 */ /* 0x000fe20000100a00 */
[----:B------:R0:W-:Y:S03]  /*27340*/  STL.64 [R1+0x1610], R4 ;  /* 0x0016100401007387 */ /* 0x0001e60000100a00 */
[----:B0-----:R-:W2:Y:S01]  /*27350*/  LDL.LU R4, [R1+0x150] ;  /* 0x0001500001047983 */ /* 0x001ea20000300800 */
[----:B------:R-:W2:Y:S02]  /*27360*/  LDL.LU R5, [R1+0x154] ;  /* 0x0001540001057983 */ /* 0x000ea40000300800 */
[----:B------:R-:W4:Y:S02]  /*27370*/  LDL.LU R6, [R1+0x158] ;  /* 0x0001580001067983 */ /* 0x000f240000300800 */
[----:B------:R-:W4:Y:S02]  /*27380*/  LDL.LU R7, [R1+0x15c] ;  /* 0x00015c0001077983 */ /* 0x000f240000300800 */
[----:B------:R-:W-:-:S02]  /*27390*/  IMAD.MOV.U32 R24, RZ, RZ, R21 ;  /* 0x000000ffff187224 */ /* 0x000fc400078e0015 */
[----:B------:R-:W-:Y:S02]  /*273a0*/  IMAD.MOV.U32 R25, RZ, RZ, R20 ;  /* 0x000000ffff197224 */ /* 0x000fe400078e0014 */
[----:B------:R-:W-:Y:S02]  /*273b0*/  IMAD.MOV.U32 R12, RZ, RZ, R27 ;  /* 0x000000ffff0c7224 */ /* 0x000fe400078e001b */
[----:B------:R-:W-:Y:S01]  /*273c0*/  IMAD.MOV.U32 R13, RZ, RZ, R26 ;  /* 0x000000ffff0d7224 */ /* 0x000fe200078e001a */
[----:B----4-:R-:W-:Y:S01]  /*273d0*/  STL.64 [R1+0x1630], R6 ;  /* 0x0016300601007387 */ /* 0x010fe20000100a00 */
[----:B--2---:R0:W-:Y:S03]  /*273e0*/  STL.64 [R1+0x1628], R4 ;  /* 0x0016280401007387 */ /* 0x0041e60000100a00 */
[----:B0-----:R-:W2:Y:S01]  /*273f0*/  LDL.LU R4, [R1+0x160] ;  /* 0x0001600001047983 */ /* 0x001ea20000300800 */
[----:B------:R-:W2:Y:S02]  /*27400*/  LDL.LU R5, [R1+0x164] ;  /* 0x0001640001057983 */ /* 0x000ea40000300800 */
[----:B------:R-:W4:Y:S02]  /*27410*/  LDL.LU R6, [R1+0x168] ;  /* 0x0001680001067983 */ /* 0x000f240000300800 */
[----:B------:R-:W4:Y:S01]  /*27420*/  LDL.LU R7, [R1+0x16c] ;  /* 0x00016c0001077983 */ /* 0x000f220000300800 */
[C---:B---3--:R-:W-:Y:S01]  /*27430*/  HMMA.16816.F32.BF16 R24, R16.reuse, R24, R8 ;  /* 0x000000181018723c */ /* 0x048fe20000041808 */
[----:B----4-:R-:W-:Y:S01]  /*27440*/  STL.64 [R1+0x1658], R6 ;  /* 0x0016580601007387 */ /* 0x010fe20000100a00 */
[----:B--2---:R0:W-:Y:S03]  /*27450*/  STL.64 [R1+0x1650], R4 ;  /* 0x0016500401007387 */ /* 0x0041e60000100a00 */
[----:B0-----:R-:W2:Y:S01]  /*27460*/  LDL.LU R4, [R1+0x1b0] ;  /* 0x0001b00001047983 */ /* 0x001ea20000300800 */
[----:B------:R-:W2:Y:S02]  /*27470*/  LDL.LU R5, [R1+0x1b4] ;  /* 0x0001b40001057983 */ /* 0x000ea40000300800 */
[----:B------:R-:W2:Y:S02]  /*27480*/  LDL.LU R6, [R1+0x1b8] ;  /* 0x0001b80001067983 */ /* 0x000ea40000300800 */
[----:B------:R-:W2:Y:S01]  /*27490*/  LDL.LU R7, [R1+0x1bc] ;  /* 0x0001bc0001077983 */ /* 0x000ea20000300800 */
[----:B------:R-:W3:Y:S01]  /*274a0*/  LDL.LU R20, [R1+0x140] ;  /* 0x0001400001147983 */ /* 0x000ee20000300800 */
[----:B------:R-:W3:Y:S02]  /*274b0*/  LDL.LU R21, [R1+0x144] ;  /* 0x0001440001157983 */ /* 0x000ee40000300800 */
[----:B------:R-:W3:Y:S02]  /*274c0*/  LDL.LU R22, [R1+0x148] ;  /* 0x0001480001167983 */ /* 0x000ee40000300800 */
[----:B------:R-:W3:Y:S01]  /*274d0*/  LDL.LU R23, [R1+0x14c] ;  /* 0x00014c0001177983 */ /* 0x000ee20000300800 */
[----:B------:R-:W4:Y:S04]  /*274e0*/  LDL R14, [R1+0xa8] ;  /* 0x0000a800010e7983 */ /* 0x000f280000100800 */
[----:B------:R-:W4:Y:S01]  /*274f0*/  LDL R15, [R1+0xac] ;  /* 0x0000ac00010f7983 */ /* 0x000f220000100800 */
[----:B------:R-:W2:Y:S02]  /*27500*/  LDL.LU.64 R10, [R1+0x1698] ;  /* 0x00169800010a7983 */ /* 0x000ea40000300a00 */
[----:B------:R-:W2:Y:S02]  /*27510*/  LDL.LU.64 R8, [R1+0x1690] ;  /* 0x0016900001087983 */ /* 0x000ea40000300a00 */
[----:B------:R0:W-:Y:S01]  /*27520*/  STL.64 [R1+0x2b0], R24 ;  /* 0x0002b01801007387 */ /* 0x0001e20000100a00 */
[----:B------:R2:W-:Y:S04]  /*27530*/  STL.64 [R1+0x2b8], R26 ;  /* 0x0002b81a01007387 */ /* 0x0005e80000100a00 */
        /* <DEDUP_REMOVED lines=13> */
[----:B------:R-:W-:Y:S03]  /*27610*/  STL.64 [R1+0x298], R10 ;  /* 0x0002980a01007387 */ /* 0x000fe60000100a00 */
[----:B0-----:R-:W2:Y:S01]  /*27620*/  LDL.LU.64 R8, [R1+0x1660] ;  /* 0x0016600001087983 */ /* 0x001ea20000300a00 */
[----:B------:R0:W-:Y:S03]  /*27630*/  STL.64 [R1+0x15e0], R26 ;  /* 0x0015e01a01007387 */ /* 0x0001e60000100a00 */
[----:B0-----:R-:W3:Y:S01]  /*27640*/  LDL.64 R26, [R1+0xd8] ;  /* 0x0000d800011a7983 */ /* 0x001ee20000100a00 */
[C---:B--2---:R-:W-:Y:S03]  /*27650*/  HMMA.16816.F32.BF16 R8, R16.reuse, R8, R4 ;  /* 0x000000081008723c */ /* 0x044fe60000041804 */
[----:B---3--:R0:W-:Y:S04]  /*27660*/  STL.64 [R1+0x15f8], R26 ;  /* 0x0015f81a01007387 */ /* 0x0081e80000100a00 */
[----:B0-----:R-:W2:Y:S01]  /*27670*/  LDL.64 R26, [R1+0xf8] ;  /* 0x0000f800011a7983 */ /* 0x001ea20000100a00 */
[----:B------:R-:W3:Y:S02]  /*27680*/  LDL.LU.64 R6, [R1+0x1658] ;  /* 0x0016580001067983 */ /* 0x000ee40000300a00 */
[----:B------:R-:W3:Y:S11]  /*27690*/  LDL.LU.64 R4, [R1+0x1650] ;  /* 0x0016500001047983 */ /* 0x000ef60000300a00 */
[----:B------:R-:W-:Y:S02]  /*276a0*/  @!UPT UIADD3 URZ, URZ, URZ, URZ ;  /* 0x0000003f3f3ff290 */ /* 0x000fe4000fffe03f */
[----:B------:R-:W-:Y:S01]  /*276b0*/  STL.64 [R1+0x270], R8 ;  /* 0x0002700801007387 */ /* 0x000fe20000100a00 */
[----:B------:R0:W-:Y:S04]  /*276c0*/  STL.64 [R1+0x278], R10 ;  /* 0x0002780a01007387 */ /* 0x0001e80000100a00 */
[----:B0-----:R-:W2:Y:S01]  /*276d0*/  LDL.LU.64 R10, [R1+0x1648] ;  /* 0x00164800010a7983 */ /* 0x001ea20000300a00 */
[----:B------:R-:W2:Y:S02]  /*276e0*/  LDL.LU.64 R8, [R1+0x1640] ;  /* 0x0016400001087983 */ /* 0x000ea40000300a00 */
[C---:B--2---:R-:W-:Y:S11]  /*276f0*/  HMMA.16816.F32.BF16 R8, R16.reuse, R12, R8 ;  /* 0x0000000c1008723c */ /* 0x044ff60000041808 */
[----:B------:R-:W-:Y:S11]  /*27700*/  @!UPT UIADD3 URZ, URZ, URZ, URZ ;  /* 0x0000003f3f3ff290 */ /* 0x000ff6000fffe03f */
[----:B------:R-:W-:Y:S01]  /*27710*/  @!UPT UIADD3 URZ, URZ, URZ, URZ ;  /* 0x0000003f3f3ff290 */ /* 0x000fe2000fffe03f */
[----:B------:R0:W-:Y:S01]  /*27720*/  STL.64 [R1+0x260], R8 ;  /* 0x0002600801007387 */ /* 0x0001e20000100a00 */
[----:B------:R-:W-:Y:S03]  /*27730*/  STL.64 [R1+0x268], R10 ;  /* 0x0002680a01007387 */ /* 0x000fe60000100a00 */
[----:B0-----:R-:W3:Y:S01]  /*27740*/  LDL.LU.64 R8, [R1+0x1638] ;  /* 0x0016380001087983 */ /* 0x001ee20000300a00 */
[----:B----4-:R0:W-:Y:S02]  /*27750*/  STL.64 [R1+0x15d8], R14 ;  /* 0x0015d80e01007387 */ /* 0x0101e40000100a00 */
[----:B------:R-:W2:Y:S02]  /*27760*/  LDL.LU R12, [R1+0x110] ;  /* 0x00011000010c7983 */ /* 0x000ea40000300800 */
[----:B------:R-:W2:Y:S01]  /*27770*/  LDL.LU R13, [R1+0x114] ;  /* 0x00011400010d7983 */ /* 0x000ea20000300800 */
[----:B0-----:R-:W4:Y:S01]  /*27780*/  LDL.LU R14, [R1+0x118] ;  /* 0x00011800010e7983 */ /* 0x001f220000300800 */
[----:B------:R-:W4:Y:S01]  /*27790*/  LDL.LU R15, [R1+0x11c] ;  /* 0x00011c00010f7983 */ /* 0x000f220000300800 */
[C---:B---3--:R-:W-:Y:S02]  /*277a0*/  HMMA.16816.F32.BF16 R8, R16.reuse, R8, R4 ;  /* 0x000000081008723c */ /* 0x048fe40000041804 */
[----:B----4-:R-:W-:Y:S01]  /*277b0*/  STL.64 [R1+0x15f0], R14 ;  /* 0x0015f00e01007387 */ /* 0x010fe20000100a00 */
[----:B--2---:R0:W-:Y:S03]  /*277c0*/  STL.64 [R1+0x15e8], R12 ;  /* 0x0015e80c01007387 */ /* 0x0041e60000100a00 */
[----:B0-----:R-:W2:Y:S01]  /*277d0*/  LDL.LU R12, [R1+0x120] ;  /* 0x00012000010c7983 */ /* 0x001ea20000300800 */
[----:B------:R-:W2:Y:S02]  /*277e0*/  LDL.LU R13, [R1+0x124] ;  /* 0x00012400010d7983 */ /* 0x000ea40000300800 */
[----:B------:R-:W2:Y:S02]  /*277f0*/  LDL.LU R14, [R1+0x128] ;  /* 0x00012800010e7983 */ /* 0x000ea40000300800 */
[----:B------:R-:W2:Y:S01]  /*27800*/  LDL.LU R15, [R1+0x12c] ;  /* 0x00012c00010f7983 */ /* 0x000ea20000300800 */
[----:B------:R-:W3:Y:S01]  /*27810*/  LDL.LU.64 R6, [R1+0x1630] ;  /* 0x0016300001067983 */ /* 0x000ee20000300a00 */
[----:B------:R-:W3:Y:S10]  /*27820*/  LDL.LU.64 R4, [R1+0x1628] ;  /* 0x0016280001047983 */ /* 0x000ef40000300a00 */
[----:B------:R0:W-:Y:S02]  /*27830*/  STL.64 [R1+0x250], R8 ;  /* 0x0002500801007387 */ /* 0x0001e40000100a00 */
[----:B------:R3:W-:Y:S01]  /*27840*/  STL.64 [R1+0x258], R10 ;  /* 0x0002580a01007387 */ /* 0x0007e20000100a00 */
[----:B0-----:R-:W3:Y:S02]  /*27850*/  LDL.LU.64 R8, [R1+0x1620] ;  /* 0x0016200001087983 */ /* 0x001ee40000300a00 */
[C---:B---3--:R-:W-:Y:S02]  /*27860*/  HMMA.16816.F32.BF16 R8, R16.reuse, R8, R4 ;  /* 0x000000081008723c */ /* 0x048fe40000041804 */
[----:B------:R-:W3:Y:S01]  /*27870*/  LDL.LU.64 R6, [R1+0x1618] ;  /* 0x0016180001067983 */ /* 0x000ee20000300a00 */
[----:B------:R-:W4:Y:S11]  /*27880*/  LDL.LU.64 R4, [R1+0x1610] ;  /* 0x0016100001047983 */ /* 0x000f360000300a00 */
[----:B------:R-:W-:Y:S09]  /*27890*/  @!UPT UIADD3 URZ, URZ, URZ, URZ ;  /* 0x0000003f3f3ff290 */ /* 0x000ff2000fffe03f */
[----:B------:R-:W-:Y:S01]  /*278a0*/  STL.64 [R1+0x240], R8 ;  /* 0x0002400801007387 */ /* 0x000fe20000100a00 */
[----:B------:R0:W-:Y:S03]  /*278b0*/  STL.64 [R1+0x248], R10 ;  /* 0x0002480a01007387 */ /* 0x0001e60000100a00 */
[----:B0-----:R-:W2:Y:S01]  /*278c0*/  LDL R11, [R1+0xc58] ;  /* 0x000c5800010b7983 */ /* 0x001ea20000100800 */
[----:B----4-:R-:W-:Y:S03]  /*278d0*/  HMMA.16816.F32.BF16 R16, R16, R4, R20 ;  /* 0x000000041010723c */ /* 0x010fe60000041814 */
[----:B--2---:R0:W-:Y:S01]  /*278e0*/  STL [R1+0x1530], R11 ;  /* 0x0015300b01007387 */ /* 0x0041e20000100800 */
[----:B------:R-:W2:Y:S03]  /*278f0*/  LDL R10, [R1+0xb8] ;  /* 0x0000b800010a7983 */ /* 0x000ea60000100800 */
[----:B0-----:R-:W2:Y:S01]  /*27900*/  LDL R11, [R1+0xbc] ;  /* 0x0000bc00010b7983 */ /* 0x001ea20000100800 */
[----:B------:R-:W4:Y:S02]  /*27910*/  LDL.LU.64 R22, [R1+0x1608] ;  /* 0x0016080001167983 */ /* 0x000f240000300a00 */
[----:B------:R-:W4:Y:S11]  /*27920*/  LDL.LU.64 R20, [R1+0x1600] ;  /* 0x0016000001147983 */ /* 0x000f360000300a00 */
[----:B------:R-:W-:Y:S02]  /*27930*/  @!UPT UIADD3 URZ, URZ, URZ, URZ ;  /* 0x0000003f3f3ff290 */ /* 0x000fe4000fffe03f */
[----:B------:R0:W-:Y:S01]  /*27940*/  STL.64 [R1+0x230], R16 ;  /* 0x0002301001007387 */ /* 0x0001e20000100a00 */
[----:B------:R1:W-:Y:S04]  /*27950*/  STL.64 [R1+0x238], R18 ;  /* 0x0002381201007387 */ /* 0x0003e80000100a00 */
[----:B0-----:R-:W2:Y:S01]  /*27960*/  LDL.LU R16, [R1+0x100] ;  /* 0x0001000001107983 */ /* 0x001ea20000300800 */
[----:B------:R-:W2:Y:S02]  /*27970*/  LDL.LU R17, [R1+0x104] ;  /* 0x0001040001117983 */ /* 0x000ea40000300800 */
[----:B-1----:R-:W2:Y:S02]  /*27980*/  LDL.LU R18, [R1+0x108] ;  /* 0x0001080001127983 */ /* 0x002ea40000300800 */
[----:B------:R-:W2:Y:S01]  /*27990*/  LDL.LU R19, [R1+0x10c] ;  /* 0x00010c0001137983 */ /* 0x000ea20000300800 */
[----:B---3--:R0:W-:Y:S01]  /*279a0*/  STL.64 [R1+0x1598], R6 ;  /* 0x0015980601007387 */ /* 0x0081e20000100a00 */
[----:B------:R-:W4:Y:S02]  /*279b0*/  LDL.LU R4, [R1+0x130] ;  /* 0x0001300001047983 */ /* 0x000f240000300800 */
[----:B------:R-:W4:Y:S01]  /*279c0*/  LDL.LU R5, [R1+0x134] ;  /* 0x0001340001057983 */ /* 0x000f220000300800 */
[----:B0-----:R-:W4:Y:S01]  /*279d0*/  LDL.LU R6, [R1+0x138] ;  /* 0x0001380001067983 */ /* 0x001f220000300800 */
[----:B------:R-:W4:Y:S02]  /*279e0*/  LDL.LU R7, [R1+0x13c] ;  /* 0x00013c0001077983 */ /* 0x000f240000300800 */
[C---:B----4-:R-:W-:Y:S11]  /*279f0*/  HMMA.16816.F32.BF16 R4, R20.reuse, R26, R4 ;  /* 0x0000001a1404723c */ /* 0x050ff60000041804 */
[----:B------:R-:W-:Y:S11]  /*27a00*/  @!UPT UIADD3 URZ, URZ, URZ, URZ ;  /* 0x0000003f3f3ff290 */ /* 0x000ff6000fffe03f */
[----:B------:R-:W-:Y:S01]  /*27a10*/  @!UPT UIADD3 URZ, URZ, URZ, URZ ;  /* 0x0000003f3f3ff290 */ /* 0x000fe2000fffe03f */
[----:B------:R0:W-:Y:S01]  /*27a20*/  STL.64 [R1+0x220], R4 ;  /* 0x0002200401007387 */ /* 0x0001e20000100a00 */
[----:B------:R1:W-:Y:S02]  /*27a30*/  STL.64 [R1+0x228], R6 ;  /* 0x0002280601007387 */ /* 0x0003e40000100a00 */
[----:B0-----:R-:W-:Y:S02]  /*27a40*/  IMAD.MOV.U32 R5, RZ, RZ, R26 ;  /* 0x000000ffff057224 */ /* 0x001fe400078e001a */
[----:B------:R-:W-:Y:S02]  /*27a50*/  IMAD.MOV.U32 R4, RZ, RZ, R27 ;  /* 0x000000ffff047224 */ /* 0x000fe400078e001b */
[----:B------:R-:W3:Y:S02]  /*27a60*/  LDL.LU.64 R26, [R1+0x15f8] ;  /* 0x0015f800011a7983 */ /* 0x000ee40000300a00 */
[----:B---3--:R-:W-:Y:S01]  /*27a70*/  HMMA.16816.F32.BF16 R12, R20, R26, R12 ;  /* 0x0000001a140c723c */ /* 0x008fe2000004180c */
[----:B-1----:R-:W-:-:S02]  /*27a80*/  IMAD.MOV.U32 R7, RZ, RZ, R26 ;  /* 0x000000ffff077224 */ /* 0x002fc400078e001a */
[----:B------:R-:W-:Y:S11]  /*27a90*/  IMAD.MOV.U32 R6, RZ, RZ, R27 ;  /* 0x000000ffff067224 */ /* 0x000ff600078e001b */
[----:B------:R-:W-:Y:S09]  /*27aa0*/  @!UPT UIADD3 URZ, URZ, URZ, URZ ;  /* 0x0000003f3f3ff290 */ /* 0x000ff2000fffe03f */
[----:B------:R-:W-:Y:S01]  /*27ab0*/  STL.64 [R1+0x210], R12 ;  /* 0x0002100c01007387 */ /* 0x000fe20000100a00 */
[----:B------:R0:W-:Y:S03]  /*27ac0*/  STL.64 [R1+0x218], R14 ;  /* 0x0002180e01007387 */ /* 0x0001e60000100a00 */
[----:B0-----:R-:W3:Y:S01]  /*27ad0*/  LDL.LU.64 R14, [R1+0x15f0] ;  /* 0x0015f000010e7983 */ /* 0x001ee20000300a00 */
[----:B------:R-:W3:Y:S02]  /*27ae0*/  LDL.LU.64 R12, [R1+0x15e8] ;  /* 0x0015e800010c7983 */ /* 0x000ee40000300a00 */
[----:B------:R-:W3:Y:S01]  /*27af0*/  LDL.LU.64 R26, [R1+0x15e0] ;  /* 0x0015e000011a7983 */ /* 0x000ee20000300a00 */
[----:B--2---:R-:W-:Y:S01]  /*27b00*/  HMMA.16816.F32.BF16 R16, R20, R10, R16 ;  /* 0x0000000a1410723c */ /* 0x004fe20000041810 */
[----:B------:R-:W-:-:S07]  /*27b10*/  IMAD.MOV.U32 R9, RZ, RZ, R0 ;  /* 0x000000ffff097224 */ /* 0x000fce00078e0000 */
[----:B---3--:R-:W-:Y:S11]  /*27b20*/  HMMA.16816.F32.BF16 R12, R20, R26, R12 ;  /* 0x0000001a140c723c */ /* 0x008ff6000004180c */
[----:B------:R-:W-:Y:S11]  /*27b30*/  @!UPT UIADD3 URZ, URZ, URZ, URZ ;  /* 0x0000003f3f3ff290 */ /* 0x000ff6000fffe03f */
[----:B------:R-:W-:Y:S01]  /*27b40*/  @!UPT UIADD3 URZ, URZ, URZ, URZ ;  /* 0x0000003f3f3ff290 */ /* 0x000fe2000fffe03f */
[----:B------:R-:W-:Y:S01]  /*27b50*/  STL.64 [R1+0x200], R12 ;  /* 0x0002000c01007387 */ /* 0x000fe20000100a00 */
[----:B------:R0:W-:Y:S03]  /*27b60*/  STL.64 [R1+0x208], R14 ;  /* 0x0002080e01007387 */ /* 0x0001e60000100a00 */
[----:B0-----:R-:W2:Y:S01]  /*27b70*/  LDL.LU.64 R14, [R1+0x15d8] ;  /* 0x0015d800010e7983 */ /* 0x001ea20000300a00 */
[----:B------:R0:W-:Y:S02]  /*27b80*/  STL.64 [R1+0x1550], R26 ;  /* 0x0015501a01007387 */ /* 0x0001e40000100a00 */
[----:B0-----:R-:W-:Y:S02]  /*27b90*/  IMAD.MOV.U32 R26, RZ, RZ, R7 ;  /* 0x000000ffff1a7224 */ /* 0x001fe400078e0007 */
[----:B------:R-:W-:-:S05]  /*27ba0*/  IMAD.MOV.U32 R27, RZ, RZ, R6 ;  /* 0x000000ffff1b7224 */ /* 0x000fca00078e0006 */
[----:B------:R0:W-:Y:S01]  /*27bb0*/  STL.64 [R1+0x1568], R26 ;  /* 0x0015681a01007387 */ /* 0x0001e20000100a00 */
[----:B------:R-:W-:Y:S02]  /*27bc0*/  STL.64 [R1+0x1f0], R16 ;  /* 0x0001f01001007387 */ /* 0x000fe40000100a00 */
[----:B------:R-:W-:Y:S02]  /*27bd0*/  STL.64 [R1+0x1f8], R18 ;  /* 0x0001f81201007387 */ /* 0x000fe40000100a00 */
[----:B0-----:R-:W-:Y:S02]  /*27be0*/  IMAD.MOV.U32 R26, RZ, RZ, R5 ;  /* 0x000000ffff1a7224 */ /* 0x001fe400078e0005 */
[----:B------:R-:W-:-:S05]  /*27bf0*/  IMAD.MOV.U32 R27, RZ, RZ, R4 ;  /* 0x000000ffff1b7224 */ /* 0x000fca00078e0004 */
[----:B------:R-:W-:Y:S01]  /*27c00*/  STL.64 [R1+0x1590], R26 ;  /* 0x0015901a01007387 */ /* 0x000fe20000100a00 */
[----:B------:R0:W-:Y:S02]  /*27c10*/  STL.64 [R1+0x1548], R10 ;  /* 0x0015480a01007387 */ /* 0x0001e40000100a00 */
[----:B------:R-:W3:Y:S02]  /*27c20*/  LDL.LU R8, [R1] ;  /* 0x0000000001087983 */ /* 0x000ee40000300800 */
[----:B------:R-:W4:Y:S02]  /*27c30*/  LDL.LU R0, [R1+0x15d0] ;  /* 0x0015d00001007983 */ /* 0x000f240000300800 */
[----:B0-----:R-:W-:Y:S02]  /*27c40*/  IMAD.MOV.U32 R10, RZ, RZ, R28 ;  /* 0x000000ffff0a7224 */ /* 0x001fe400078e001c */
[----:B------:R-:W-:Y:S01]  /*27c50*/  IMAD.MOV.U32 R11, RZ, RZ, R29 ;  /* 0x000000ffff0b7224 */ /* 0x000fe200078e001d */
[----:B------:R-:W2:Y:S01]  /*27c60*/  LDL.LU R28, [R1+0x15cc] ;  /* 0x0015cc00011c7983 */ /* 0x000ea20000300800 */
[----:B------:R-:W2:Y:S02]  /*27c70*/  LDL.LU R29, [R1+0x15c8] ;  /* 0x0015c800011d7983 */ /* 0x000ea40000300800 */
[----:B------:R-:W2:Y:S02]  /*27c80*/  LDL.LU R16, [R1+0x60] ;  /* 0x0000600001107983 */ /* 0x000ea40000300800 */
[----:B------:R-:W2:Y:S01]  /*27c90*/  LDL.LU R17, [R1+0x64] ;  /* 0x0000640001117983 */ /* 0x000ea20000300800 */
[----:B------:R-:W2:Y:S01]  /*27ca0*/  LDL.LU R18, [R1+0x68] ;  /* 0x0000680001127983 */ /* 0x000ea20000300800 */
[----:B------:R-:W2:Y:S03]  /*27cb0*/  LDL.LU R19, [R1+0x6c] ;  /* 0x00006c0001137983 */ /* 0x000ea60000300800 */
[----:B--2---:R-:W-:Y:S01]  /*27cc0*/  STL.64 [R1+0x15c0], R18 ;  /* 0x0015c01201007387 */ /* 0x004fe20000100a00 */
[----:B------:R0:W-:Y:S03]  /*27cd0*/  STL.64 [R1+0x15b8], R16 ;  /* 0x0015b81001007387 */ /* 0x0001e60000100a00 */
[----:B0-----:R-:W2:Y:S01]  /*27ce0*/  LDL.LU R16, [R1+0xe0] ;  /* 0x0000e00001107983 */ /* 0x001ea20000300800 */
[----:B------:R-:W2:Y:S02]  /*27cf0*/  LDL.LU R17, [R1+0xe4] ;  /* 0x0000e40001117983 */ /* 0x000ea40000300800 */
[----:B------:R-:W2:Y:S02]  /*27d00*/  LDL.LU R18, [R1+0xe8] ;  /* 0x0000e80001127983 */ /* 0x000ea40000300800 */
[----:B------:R-:W2:Y:S01]  /*27d10*/  LDL.LU R19, [R1+0xec] ;  /* 0x0000ec0001137983 */ /* 0x000ea20000300800 */
[----:B------:R-:W2:Y:S04]  /*27d20*/  LDL.LU.64 R6, [R1+0x88] ;  /* 0x0000880001067983 */ /* 0x000ea80000300a00 */
[----:B--2---:R0:W-:Y:S04]  /*27d30*/  STL.64 [R1+0x15b0], R6 ;  /* 0x0015b00601007387 */ /* 0x0041e80000100a00 */
[----:B0-----:R-:W2:Y:S01]  /*27d40*/  LDL.64 R6, [R1+0x98] ;  /* 0x0000980001067983 */ /* 0x001ea20000100a00 */
[----:B------:R-:W2:Y:S02]  /*27d50*/  LDL.LU R24, [R1+0x30] ;  /* 0x0000300001187983 */ /* 0x000ea40000300800 */
[----:B------:R-:W2:Y:S02]  /*27d60*/  LDL.LU R25, [R1+0x34] ;  /* 0x0000340001197983 */ /* 0x000ea40000300800 */
[----:B------:R-:W2:Y:S01]  /*27d70*/  LDL.LU R26, [R1+0x38] ;  /* 0x00003800011a7983 */ /* 0x000ea20000300800 */
[----:B------:R-:W2:Y:S01]  /*27d80*/  LDL.LU R27, [R1+0x3c] ;  /* 0x00003c00011b7983 */ /* 0x000ea20000300800 */
[----:B------:R-:W-:Y:S03]  /*27d90*/  HMMA.16816.F32.BF16 R16, R20, R14, R16 ;  /* 0x0000000e1410723c */ /* 0x000fe60000041810 */
[----:B--2---:R-:W-:Y:S01]  /*27da0*/  STL.64 [R1+0x15a8], R26 ;  /* 0x0015a81a01007387 */ /* 0x004fe20000100a00 */
[----:B------:R0:W-:Y:S03]  /*27db0*/  STL.64 [R1+0x15a0], R24 ;  /* 0x0015a01801007387 */ /* 0x0001e60000100a00 */
[----:B0-----:R-:W2:Y:S01]  /*27dc0*/  LDL.LU R24, [R1+0x50] ;  /* 0x0000500001187983 */ /* 0x001ea20000300800 */
[----:B------:R-:W2:Y:S02]  /*27dd0*/  LDL.LU R25, [R1+0x54] ;  /* 0x0000540001197983 */ /* 0x000ea40000300800 */
[----:B------:R-:W2:Y:S02]  /*27de0*/  LDL.LU R26, [R1+0x58] ;  /* 0x00005800011a7983 */ /* 0x000ea40000300800 */
[----:B------:R-:W2:Y:S01]  /*27df0*/  LDL.LU R27, [R1+0x5c] ;  /* 0x00005c00011b7983 */ /* 0x000ea20000300800 */
[----:B------:R-:W-:Y:S01]  /*27e00*/  STL.64 [R1+0x1560], R10 ;  /* 0x0015600a01007387 */ /* 0x000fe20000100a00 */
[----:B---3--:R0:W-:Y:S03]  /*27e10*/  STL.64 [R1+0x1558], R8 ;  /* 0x0015580801007387 */ /* 0x0081e60000100a00 */
[----:B0-----:R-:W3:Y:S01]  /*27e20*/  LDL.LU R8, [R1+0x10] ;  /* 0x0000100001087983 */ /* 0x001ee20000300800 */
[----:B------:R-:W3:Y:S02]  /*27e30*/  LDL.LU R9, [R1+0x14] ;  /* 0x0000140001097983 */ /* 0x000ee40000300800 */
[----:B------:R-:W2:Y:S02]  /*27e40*/  LDL.LU R10, [R1+0x18] ;  /* 0x00001800010a7983 */ /* 0x000ea40000300800 */
[----:B------:R-:W2:Y:S02]  /*27e50*/  LDL.LU R11, [R1+0x1c] ;  /* 0x00001c00010b7983 */ /* 0x000ea40000300800 */
[----:B--2---:R0:W-:Y:S01]  /*27e60*/  STL.64 [R1+0x1578], R10 ;  /* 0x0015780a01007387 */ /* 0x0041e20000100a00 */
[----:B---3--:R1:W-:Y:S02]  /*27e70*/  STL.64 [R1+0x1570], R8 ;  /* 0x0015700801007387 */ /* 0x0083e40000100a00 */
[----:B0-----:R-:W-:Y:S01]  /*27e80*/  IMAD.MOV.U32 R10, RZ, RZ, R28 ;  /* 0x000000ffff0a7224 */ /* 0x001fe200078e001c */
[----:B-1----:R-:W2:Y:S01]  /*27e90*/  LDL.LU R8, [R1+0x20] ;  /* 0x0000200001087983 */ /* 0x002ea20000300800 */
[----:B----4-:R-:W-:-:S02]  /*27ea0*/  IMAD.MOV.U32 R11, RZ, RZ, R0 ;  /* 0x000000ffff0b7224 */ /* 0x010fc400078e0000 */
[----:B------:R-:W-:Y:S02]  /*27eb0*/  IMAD.MOV.U32 R9, RZ, RZ, R29 ;  /* 0x000000ffff097224 */ /* 0x000fe400078e001d */
[----:B------:R-:W-:Y:S01]  /*27ec0*/  IMAD.MOV.U32 R28, RZ, RZ, R18 ;  /* 0x000000ffff1c7224 */ /* 0x000fe200078e0012 */
[----:B------:R0:W-:Y:S01]  /*27ed0*/  STL [R1+0x1e0], R16 ;  /* 0x0001e01001007387 */ /* 0x0001e20000100800 */
[----:B------:R-:W-:Y:S02]  /*27ee0*/  IMAD.MOV.U32 R0, RZ, RZ, R19 ;  /* 0x000000ffff007224 */ /* 0x000fe400078e0013 */
[----:B------:R-:W-:Y:S02]  /*27ef0*/  IMAD.MOV.U32 R29, RZ, RZ, R17 ;  /* 0x000000ffff1d7224 */ /* 0x000fe400078e0011 */
[----:B------:R-:W3:Y:S01]  /*27f00*/  LDL.LU.64 R18, [R1+0x15c0] ;  /* 0x0015c00001127983 */ /* 0x000ee20000300a00 */
[----:B0-----:R-:W3:Y:S01]  /*27f10*/  LDL.LU.64 R16, [R1+0x15b8] ;  /* 0x0015b80001107983 */ /* 0x001ee20000300a00 */
[----:B------:R-:W-:Y:S02]  /*27f20*/  STL [R1+0x13e0], R0 ;  /* 0x0013e00001007387 */ /* 0x000fe40000100800 */
[----:B------:R-:W-:Y:S02]  /*27f30*/  STL [R1+0x13dc], R28 ;  /* 0x0013dc1c01007387 */ /* 0x000fe40000100800 */
[----:B------:R-:W-:Y:S01]  /*27f40*/  STL [R1+0x13d8], R29 ;  /* 0x0013d81d01007387 */ /* 0x000fe20000100800 */
[C---:B---3--:R-:W-:Y:S11]  /*27f50*/  HMMA.16816.F32.BF16 R16, R20.reuse, R6, R16 ;  /* 0x000000061410723c */ /* 0x048ff60000041810 */
[----:B------:R-:W-:Y:S11]  /*27f60*/  @!UPT UIADD3 URZ, URZ, URZ, URZ ;  /* 0x0000003f3f3ff290 */ /* 0x000ff6000fffe03f */
[----:B------:R-:W-:Y:S01]  /*27f70*/  @!UPT UIADD3 URZ, URZ, URZ, URZ ;  /* 0x0000003f3f3ff290 */ /* 0x000fe2000fffe03f */
[----:B------:R0:W-:Y:S01]  /*27f80*/  STL.64 [R1+0x1d0], R16 ;  /* 0x0001d01001007387 */ /* 0x0001e20000100a00 */
[----:B------:R-:W-:Y:S02]  /*27f90*/  STL.64 [R1+0x1d8], R18 ;  /* 0x0001d81201007387 */ /* 0x000fe40000100a00 */
[----:B0-----:R-:W-:Y:S02]  /*27fa0*/  IMAD.MOV.U32 R17, RZ, RZ, R6 ;  /* 0x000000ffff117224 */ /* 0x001fe400078e0006 */
[----:B------:R-:W-:Y:S02]  /*27fb0*/  IMAD.MOV.U32 R16, RZ, RZ, R7 ;  /* 0x000000ffff107224 */ /* 0x000fe400078e0007 */
[----:B------:R-:W3:Y:S03]  /*27fc0*/  LDL.LU.64 R6, [R1+0x15b0] ;  /* 0x0015b00001067983 */ /* 0x000ee60000300a00 */
[----:B------:R0:W-:Y:S02]  /*27fd0*/  STL.64 [R1+0x1528], R16 ;  /* 0x0015281001007387 */ /* 0x0001e40000100a00 */
[----:B0-----:R-:W4:Y:S01]  /*27fe0*/  LDL.LU R16, [R1+0x40] ;  /* 0x0000400001107983 */ /* 0x001f220000300800 */
[----:B------:R-:W4:Y:S02]  /*27ff0*/  LDL.LU R17, [R1+0x44] ;  /* 0x0000440001117983 */ /* 0x000f240000300800 */
[----:B------:R-:W4:Y:S02]  /*28000*/  LDL.LU R18, [R1+0x48] ;  /* 0x0000480001127983 */ /* 0x000f240000300800 */
        /* <DEDUP_REMOVED lines=10> */
[----:B---3--:R-:W-:Y:S01]  /*280b0*/  HMMA.16816.F32.BF16 R20, R20, R6, R24 ;  /* 0x000000061414723c */ /* 0x008fe20000041818 */
[----:B------:R-:W2:Y:S01]  /*280c0*/  LDL.LU.64 R26, [R1+0x1590] ;  /* 0x00159000011a7983 */ /* 0x000ea20000300a00 */
[----:B------:R-:W2:Y:S02]  /*280d0*/  LDL.LU.64 R6, [R1+0x1588] ;  /* 0x0015880001067983 */ /* 0x000ea40000300a00 */
[----:B------:R-:W2:Y:S11]  /*280e0*/  LDL.LU.64 R4, [R1+0x1580] ;  /* 0x0015800001047983 */ /* 0x000eb60000300a00 */
[----:B------:R-:W-:Y:S08]  /*280f0*/  @!UPT UIADD3 URZ, URZ, URZ, URZ ;  /* 0x0000003f3f3ff290 */ /* 0x000ff0000fffe03f */
[----:B------:R-:W-:Y:S01]  /*28100*/  STL.64 [R1+0x1b0], R20 ;  /* 0x0001b01401007387 */ /* 0x000fe20000100a00 */
[----:B------:R0:W-:Y:S03]  /*28110*/  STL.64 [R1+0x1b8], R22 ;  /* 0x0001b81601007387 */ /* 0x0001e60000100a00 */
[----:B0-----:R-:W3:Y:S01]  /*28120*/  LDL R23, [R1+0x384] ;  /* 0x0003840001177983 */ /* 0x001ee20000100800 */
[C---:B--2---:R-:W-:Y:S03]  /*28130*/  HMMA.16816.F32.BF16 R24, R4.reuse, R26, R8 ;  /* 0x0000001a0418723c */ /* 0x044fe60000041808 */
[----:B------:R-:W2:Y:S01]  /*28140*/  LDL.LU.64 R10, [R1+0x1578] ;  /* 0x00157800010a7983 */ /* 0x000ea20000300a00 */
[----:B------:R-:W2:Y:S11]  /*28150*/  LDL.LU.64 R8, [R1+0x1570] ;  /* 0x0015700001087983 */ /* 0x000eb60000300a00 */
[----:B------:R-:W-:Y:S08]  /*28160*/  @!UPT UIADD3 URZ, URZ, URZ, URZ ;  /* 0x0000003f3f3ff290 */ /* 0x000ff0000fffe03f */
        /* <DEDUP_REMOVED lines=18> */
[----:B------:R-:W2:Y:S11]  /*28290*/  LDL.LU R11, [R1+0x1530] ;  /* 0x00153000010b7983 */ /* 0x000eb60000300800 */
[----:B------:R-:W-:Y:S11]  /*282a0*/  @!UPT UIADD3 URZ, URZ, URZ, URZ ;  /* 0x0000003f3f3ff290 */ /* 0x000ff6000fffe03f */
[----:B------:R-:W-:Y:S01]  /*282b0*/  STL.64 [R1+0x160], R24 ;  /* 0x0001601801007387 */ /* 0x000fe20000100a00 */
[----:B------:R0:W-:Y:S03]  /*282c0*/  STL.64 [R1+0x168], R26 ;  /* 0x0001681a01007387 */ /* 0x0001e60000100a00 */
[----:B0-----:R-:W3:Y:S01]  /*282d0*/  LDL R27, [R1+0x38c] ;  /* 0x00038c00011b7983 */ /* 0x001ee20000100800 */
[----:B----4-:R-:W-:Y:S03]  /*282e0*/  HMMA.16816.F32.BF16 R12, R4, R14, R16 ;  /* 0x0000000e040c723c */ /* 0x010fe60000041810 */
[----:B--2---:R-:W0:Y:S04]  /*282f0*/  LDSM.16.MT88.4 R8, [R11+0x5000] ;  /* 0x005000000b08783b */ /* 0x004e280000004200 */
[----:B0-----:R0:W-:Y:S04]  /*28300*/  STL [R1+0x14f8], R11 ;  /* 0x0014f80b01007387 */ /* 0x0011e80000100800 */
[----:B0-----:R-:W2:Y:S01]  /*28310*/  LDL R11, [R1+0xc58] ;  /* 0x000c5800010b7983 */ /* 0x001ea20000100800 */
[----:B------:R-:W4:Y:S11]  /*28320*/  LDL.LU.64 R16, [R1+0x1528] ;  /* 0x0015280001107983 */ /* 0x000f360000300a00 */
[----:B------:R-:W-:Y:S02]  /*28330*/  STL.64 [R1+0x150], R12 ;  /* 0x0001500c01007387 */ /* 0x000fe40000100a00 */
[----:B------:R-:W-:Y:S02]  /*28340*/  STL [R1+0x158], R14 ;  /* 0x0001580e01007387 */ /* 0x000fe40000100800 */
[----:B------:R-:W-:-:S05]  /*28350*/  IMAD.MOV.U32 R0, RZ, RZ, R15 ;  /* 0x000000ffff007224 */ /* 0x000fca00078e000f */
[----:B------:R-:W-:Y:S04]  /*28360*/  STL [R1+0x13e4], R0 ;  /* 0x0013e40001007387 */ /* 0x000fe80000100800 */
[----:B--2---:R-:W0:Y:S04]  /*28370*/  LDSM.16.MT88.4 R12, [R11+0x5080] ;  /* 0x005080000b0c783b */ /* 0x004e280000004200 */
[----:B------:R4:W-:Y:S01]  /*28380*/  STL.64 [R1+0x1508], R10 ;  /* 0x0015080a01007387 */ /* 0x0009e20000100a00 */
[----:B------:R-:W-:Y:S02]  /*28390*/  STL.64 [R1+0x1500], R8 ;  /* 0x0015000801007387 */ /* 0x000fe40000100a00 */
[----:B----4-:R-:W-:-:S02]  /*283a0*/  IMAD.MOV.U32 R10, RZ, RZ, R17 ;  /* 0x000000ffff0a7224 */ /* 0x010fc400078e0011 */
[----:B------:R-:W-:Y:S02]  /*283b0*/  IMAD.MOV.U32 R11, RZ, RZ, R16 ;  /* 0x000000ffff0b7224 */ /* 0x000fe400078e0010 */
[----:B---3--:R-:W1:Y:S04]  /*283c0*/  LDSM.16.MT88.4 R16, [R23+0x6000] ;  /* 0x006000001710783b */ /* 0x008e680000004200 */
[----:B0-----:R-:W-:Y:S01]  /*283d0*/  STL.64 [R1+0x14a8], R14 ;  /* 0x0014a80e01007387 */ /* 0x001fe20000100a00 */
[----:B------:R0:W-:Y:S03]  /*283e0*/  STL.64 [R1+0x14a0], R12 ;  /* 0x0014a00c01007387 */ /* 0x0001e60000100a00 */
[----:B0-----:R-:W2:Y:S01]  /*283f0*/  LDL.LU R12, [R1+0x1a0] ;  /* 0x0001a000010c7983 */ /* 0x001ea20000300800 */
[----:B------:R-:W2:Y:S02]  /*28400*/  LDL.LU R13, [R1+0x1a4] ;  /* 0x0001a400010d7983 */ /* 0x000ea40000300800 */
[----:B------:R-:W2:Y:S02]  /*28410*/  LDL.LU R14, [R1+0x1a8] ;  /* 0x0001a800010e7983 */ /* 0x000ea40000300800 */
[----:B------:R-:W2:Y:S01]  /*28420*/  LDL.LU R15, [R1+0x1ac] ;  /* 0x0001ac00010f7983 */ /* 0x000ea20000300800 */
[----:B------:R0:W-:Y:S01]  /*28430*/  STL [R1+0x1510], R23 ;  /* 0x0015101701007387 */ /* 0x0001e20000100800 */
[----:B------:R-:W3:Y:S02]  /*28440*/  LDL.LU R20, [R1+0x2e0] ;  /* 0x0002e00001147983 */ /* 0x000ee40000300800 */
[----:B------:R-:W3:Y:S02]  /*28450*/  LDL.LU R21, [R1+0x2e4] ;  /* 0x0002e40001157983 */ /* 0x000ee40000300800 */
[----:B------:R-:W4:Y:S01]  /*28460*/  LDL.LU R22, [R1+0x2e8] ;  /* 0x0002e80001167983 */ /* 0x000f220000300800 */
[----:B0-----:R-:W4:Y:S04]  /*28470*/  LDL.LU R23, [R1+0x2ec] ;  /* 0x0002ec0001177983 */ /* 0x001f280000300800 */
[----:B----4-:R-:W-:Y:S01]  /*28480*/  STL.64 [R1+0x1520], R22 ;  /* 0x0015201601007387 */ /* 0x010fe20000100a00 */
[----:B---3--:R-:W-:Y:S02]  /*28490*/  STL.64 [R1+0x1518], R20 ;  /* 0x0015181401007387 */ /* 0x008fe40000100a00 */
[----:B------:R-:W0:Y:S04]  /*284a0*/  LDSM.16.M88.4 R20, [R27+0x8080] ;  /* 0x008080001b14783b */ /* 0x000e280000000200 */
[----:B-1----:R-:W-:Y:S01]  /*284b0*/  STL.64 [R1+0x13f8], R18 ;  /* 0x0013f81201007387 */ /* 0x002fe20000100a00 */
[----:B------:R-:W-:Y:S04]  /*284c0*/  STL.64 [R1+0x13f0], R16 ;  /* 0x0013f01001007387 */ /* 0x000fe80000100a00 */
[----:B0-----:R-:W-:Y:S01]  /*284d0*/  STL.64 [R1+0x60], R20 ;  /* 0x0000601401007387 */ /* 0x001fe20000100a00 */
[----:B------:R2:W-:Y:S02]  /*284e0*/  STL.64 [R1+0x68], R22 ;  /* 0x0000681601007387 */ /* 0x0005e40000100a00 */
[----:B--2---:R-:W-:Y:S01]  /*284f0*/  HMMA.16816.F32.BF16 R20, R4, R10, R12 ;  /* 0x0000000a0414723c */ /* 0x004fe2000004180c */
[----:B------:R-:W0:Y:S04]  /*28500*/  LDSM.16.M88.4 R8, [R27+0xa080] ;  /* 0x00a080001b08783b */ /* 0x000e280000000200 */
[----:B------:R-:W1:Y:S11]  /*28510*/  LDSM.16.M88.4 R12, [R27+0x9080] ;  /* 0x009080001b0c783b */ /* 0x000e760000000200 */
[----:B------:R-:W-:Y:S07]  /*28520*/  @!UPT UIADD3 URZ, URZ, URZ, URZ ;  /* 0x0000003f3f3ff290 */ /* 0x000fee000fffe03f */
[----:B------:R-:W-:Y:S01]  /*28530*/  STL.64 [R1+0x140], R20 ;  /* 0x0001401401007387 */ /* 0x000fe20000100a00 */
[----:B------:R-:W-:Y:S02]  /*28540*/  STL.64 [R1+0x148], R22 ;  /* 0x0001481601007387 */ /* 0x000fe40000100a00 */
[----:B------:R-:W-:Y:S01]  /*28550*/  LDSM.16.M88.4 R20, [R27+0xc080] ;  /* 0x00c080001b14783b */ /* 0x000fe20000000200 */
[----:B0-----:R-:W-:Y:S03]  /*28560*/  STL.64 [R1+0x40], R8 ;  /* 0x0000400801007387 */ /* 0x001fe60000100a00 */
[----:B-1----:R-:W-:Y:S02]  /*28570*/  STL.64 [R1+0x50], R12 ;  /* 0x0000500c01007387 */ /* 0x002fe40000100a00 */
[----:B------:R-:W-:Y:S02]  /*28580*/  STL.64 [R1+0x58], R14 ;  /* 0x0000580e01007387 */ /* 0x000fe40000100a00 */
[----:B------:R-:W-:Y:S02]  /*28590*/  STL.64 [R1+0x48], R10 ;  /* 0x0000480a01007387 */ /* 0x000fe40000100a00 */
[----:B------:R-:W-:-:S02]  /*285a0*/  IMAD.MOV.U32 R0, RZ, RZ, R9 ;  /* 0x000000ffff007224 */ /* 0x000fc400078e0009 */
[----:B------:R-:W0:Y:S01]  /*285b0*/  LDSM.16.M88.4 R8, [R27+0xb080] ;  /* 0x00b080001b08783b */ /* 0x000e220000000200 */
[----:B------:R-:W-:-:S03]  /*285c0*/  IMAD.MOV.U32 R19, RZ, RZ, R28 ;  /* 0x000000ffff137224 */ /* 0x000fc600078e001c */
[----:B------:R-:W-:Y:S01]  /*285d0*/  STL [R1+0x13e8], R0 ;  /* 0x0013e80001007387 */ /* 0x000fe20000100800 */
[----:B0-----:R-:W-:-:S03]  /*285e0*/  IMAD.MOV.U32 R28, RZ, RZ, R8 ;  /* 0x000000ffff1c7224 */ /* 0x001fc600078e0008 */
[----:B------:R-:W-:Y:S01]  /*285f0*/  STL.64 [R1+0x30], R8 ;  /* 0x0000300801007387 */ /* 0x000fe20000100a00 */
[----:B------:R0:W-:Y:S02]  /*28600*/  STL.64 [R1+0x38], R10 ;  /* 0x0000380a01007387 */ /* 0x0001e40000100a00 */
[----:B------:R-:W2:Y:S02]  /*28610*/  LDL.LU R12, [R1+0x2d0] ;  /* 0x0002d000010c7983 */ /* 0x000ea40000300800 */
[----:B------:R-:W2:Y:S01]  /*28620*/  LDL.LU R13, [R1+0x2d4] ;  /* 0x0002d400010d7983 */ /* 0x000ea20000300800 */
[----:B0-----:R-:W2:Y:S01]  /*28630*/  LDL.LU.64 R10, [R1+0x78] ;  /* 0x00007800010a7983 */ /* 0x001ea20000300a00 */
[----:B------:R-:W-:Y:S02]  /*28640*/  STL [R1+0x13ec], R28 ;  /* 0x0013ec1c01007387 */ /* 0x000fe40000100800 */
[----:B------:R-:W-:Y:S02]  /*28650*/  STL.64 [R1+0x20], R20 ;  /* 0x0000201401007387 */ /* 0x000fe40000100a00 */
[----:B------:R-:W-:Y:S02]  /*28660*/  STL.64 [R1+0x28], R22 ;  /* 0x0000281601007387 */ /* 0x000fe40000100a00 */
[----:B------:R-:W0:Y:S04]  /*28670*/  LDSM.16.M88.4 R20, [R27+0xd080] ;  /* 0x00d080001b14783b */ /* 0x000e280000000200 */
[----:B0-----:R-:W-:Y:S01]  /*28680*/  STL.64 [R1+0x10], R20 ;  /* 0x0000101401007387 */ /* 0x001fe20000100a00 */
[----:B------:R-:W-:-:S02]  /*28690*/  IMAD.MOV.U32 R28, RZ, RZ, R20 ;  /* 0x000000ffff1c7224 */ /* 0x000fc400078e0014 */
[----:B------:R-:W-:Y:S02]  /*286a0*/  STL.64 [R1+0x18], R22 ;  /* 0x0000181601007387 */ /* 0x000fe40000100a00 */
[----:B------:R-:W-:Y:S02]  /*286b0*/  IMAD.MOV.U32 R0, RZ, RZ, R21 ;  /* 0x000000ffff007224 */ /* 0x000fe400078e0015 */
[----:B------:R-:W0:Y:S01]  /*286c0*/  LDSM.16.M88.4 R20, [R27+0xe080] ;  /* 0x00e080001b14783b */ /* 0x000e220000000200 */
[----:B------:R-:W-:Y:S02]  /*286d0*/  IMAD.MOV.U32 R14, RZ, RZ, R3 ;  /* 0x000000ffff0e7224 */ /* 0x000fe400078e0003 */
[----:B------:R-:W-:Y:S02]  /*286e0*/  IMAD.MOV.U32 R15, RZ, RZ, R2 ;  /* 0x000000ffff0f7224 */ /* 0x000fe400078e0002 */
[----:B------:R-:W1:Y:S04]  /*286f0*/  LDSM.16.M88.4 R24, [R27+0xf080] ;  /* 0x00f080001b18783b */ /* 0x000e680000000200 */
[----:B0-----:R-:W-:Y:S01]  /*28700*/  IMAD.MOV.U32 R3, RZ, RZ, R22 ;  /* 0x000000ffff037224 */ /* 0x001fe200078e0016 */
[----:B------:R0:W-:Y:S01]  /*28710*/  STL.64 [R1], R20 ;  /* 0x0000001401007387 */ /* 0x0001e20000100a00 */
[----:B------:R-:W-:-:S02]  /*28720*/  IMAD.MOV.U32 R2, RZ, RZ, R23 ;  /* 0x000000ffff027224 */ /* 0x000fc400078e0017 */
[----:B------:R-:W-:Y:S02]  /*28730*/  IMAD.MOV.U32 R17, RZ, RZ, R20 ;  /* 0x000000ffff117224 */ /* 0x000fe400078e0014 */
[----:B------:R-:W-:Y:S01]  /*28740*/  IMAD.MOV.U32 R16, RZ, RZ, R21 ;  /* 0x000000ffff107224 */ /* 0x000fe200078e0015 */
[----:B------:R-:W3:Y:S04]  /*28750*/  LDL.LU.64 R22, [R1+0x1520] ;  /* 0x0015200001167983 */ /* 0x000ee80000300a00 */
[----:B0-----:R-:W3:Y:S01]  /*28760*/  LDL.LU.64 R20, [R1+0x1518] ;  /* 0x0015180001147983 */ /* 0x001ee20000300a00 */
[----:B------:R-:W-:Y:S02]  /*28770*/  IMAD.MOV.U32 R18, RZ, RZ, R29 ;  /* 0x000000ffff127224 */ /* 0x000fe400078e001d */
[----:B------:R-:W-:Y:S02]  /*28780*/  STL [R1+0x1224], R2 ;  /* 0x0012240201007387 */ /* 0x000fe40000100800 */
[----:B------:R-:W-:Y:S01]  /*28790*/  STL [R1+0x1220], R3 ;  /* 0x0012200301007387 */ /* 0x000fe20000100800 */
[----:B-1----:R0:W-:Y:S01]  /*287a0*/  STL [R1+0x1168], R26 ;  /* 0x0011681a01007387 */ /* 0x0021e20000100800 */
[----:B------:R1:W-:Y:S01]  /*287b0*/  STL [R1+0x1164], R27 ;  /* 0x0011641b01007387 */ /* 0x0003e20000100800 */
[C---:B---3--:R-:W-:Y:S11]  /*287c0*/  HMMA.16816.F32.BF16 R20, R4.reuse, R18, R20 ;  /* 0x000000120414723c */ /* 0x048ff60000041814 */
[----:B------:R-:W-:Y:S11]  /*287d0*/  @!UPT UIADD3 URZ, URZ, URZ, URZ ;  /* 0x0000003f3f3ff290 */ /* 0x000ff6000fffe03f */
[----:B------:R-:W-:Y:S01]  /*287e0*/  @!UPT UIADD3 URZ, URZ, URZ, URZ ;  /* 0x0000003f3f3ff290 */ /* 0x000fe2000fffe03f */
[----:B------:R-:W-:Y:S01]  /*287f0*/  STL.64 [R1+0x130], R20 ;  /* 0x0001301401007387 */ /* 0x000fe20000100a00 */
[----:B0-----:R-:W-:Y:S02]  /*28800*/  IMAD.MOV.U32 R26, RZ, RZ, R23 ;  /* 0x000000ffff1a7224 */ /* 0x001fe400078e0017 */
[----:B------:R-:W3:Y:S02]  /*28810*/  LDL.LU R23, [R1+0x1510] ;  /* 0x0015100001177983 */ /* 0x000ee40000300800 */
[----:B-1----:R-:W-:Y:S01]  /*28820*/  IMAD.MOV.U32 R27, RZ, RZ, R22 ;  /* 0x000000ffff1b7224 */ /* 0x002fe200078e0016 */
[----:B--2---:R-:W-:Y:S01]  /*28830*/  HMMA.16816.F32.BF16 R4, R4, R10, R12 ;  /* 0x0000000a0404723c */ /* 0x004fe2000004180c */
[----:B------:R-:W-:Y:S01]  /*28840*/  STL.64 [R1+0x14c0], R18 ;  /* 0x0014c01201007387 */ /* 0x000fe20000100a00 */
[----:B------:R0:W-:Y:S03]  /*28850*/  STL.64 [R1+0x14b8], R16 ;  /* 0x0014b81001007387 */ /* 0x0001e60000100a00 */
[----:B0-----:R-:W2:Y:S01]  /*28860*/  LDL.LU R16, [R1+0x330] ;  /* 0x0003300001107983 */ /* 0x001ea20000300800 */
[----:B------:R-:W2:Y:S02]  /*28870*/  LDL.LU R17, [R1+0x334] ;  /* 0x0003340001117983 */ /* 0x000ea40000300800 */
[----:B------:R-:W2:Y:S02]  /*28880*/  LDL.LU R18, [R1+0x338] ;  /* 0x0003380001127983 */ /* 0x000ea40000300800 */
[----:B------:R-:W2:Y:S01]  /*28890*/  LDL.LU R19, [R1+0x33c] ;  /* 0x00033c0001137983 */ /* 0x000ea20000300800 */
[----:B------:R0:W-:Y:S01]  /*288a0*/  STL.64 [R1+0x1388], R26 ;  /* 0x0013881a01007387 */ /* 0x0001e20000100a00 */
[----:B------:R-:W-:Y:S02]  /*288b0*/  STL.64 [R1+0x1380], R24 ;  /* 0x0013801801007387 */ /* 0x000fe40000100a00 */
[----:B------:R-:W-:-:S02]  /*288c0*/  IMAD.MOV.U32 R15, RZ, RZ, R10 ;  /* 0x000000ffff0f7224 */ /* 0x000fc400078e000a */
[----:B------:R-:W-:Y:S01]  /*288d0*/  IMAD.MOV.U32 R14, RZ, RZ, R11 ;  /* 0x000000ffff0e7224 */ /* 0x000fe200078e000b */
[----:B0-----:R-:W4:Y:S04]  /*288e0*/  LDL.LU.64 R26, [R1+0xd8] ;  /* 0x0000d800011a7983 */ /* 0x001f280000300a00 */
[----:B---3--:R-:W0:Y:S04]  /*288f0*/  LDSM.16.MT88.4 R20, [R23+0x6080] ;  /* 0x006080001714783b */ /* 0x008e280000004200 */
[----:B0-----:R0:W-:Y:S01]  /*28900*/  STL.64 [R1+0x1378], R22 ;  /* 0x0013781601007387 */ /* 0x0011e20000100a00 */
[----:B------:R-:W-:Y:S03]  /*28910*/  STL.64 [R1+0x1370], R20 ;  /* 0x0013701401007387 */ /* 0x000fe60000100a00 */
[----:B0-----:R-:W3:Y:S01]  /*28920*/  LDL.LU.64 R22, [R1+0xf8] ;  /* 0x0000f80001167983 */ /* 0x001ee20000300a00 */
[----:B------:R-:W-:Y:S02]  /*28930*/  STL.64 [R1+0xe0], R4 ;  /* 0x0000e00401007387 */ /* 0x000fe40000100a00 */
[----:B------:R-:W-:Y:S02]  /*28940*/  STL.64 [R1+0xe8], R6 ;  /* 0x0000e80601007387 */ /* 0x000fe40000100a00 */
[----:B------:R-:W2:Y:S02]  /*28950*/  LDL.LU.64 R10, [R1+0x1508] ;  /* 0x00150800010a7983 */ /* 0x000ea40000300a00 */
[----:B------:R-:W-:-:S02]  /*28960*/  IMAD.MOV.U32 R29, RZ, RZ, R9 ;  /* 0x000000ffff1d7224 */ /* 0x000fc400078e0009 */
[----:B------:R-:W3:Y:S04]  /*28970*/  LDL.LU.64 R8, [R1+0x1500] ;  /* 0x0015000001087983 */ /* 0x000ee80000300a00 */
[----:B--2---:R0:W1:Y:S04]  /*28980*/  LDSM.16.MT88.4 R4, [R11+0x6000] ;  /* 0x006000000b04783b */ /* 0x0040680000004200 */
[----:B0-----:R-:W2:Y:S04]  /*28990*/  LDL.LU R11, [R1+0x14f8] ;  /* 0x0014f800010b7983 */ /* 0x001ea80000300800 */
[----:B-1----:R0:W-:Y:S01]  /*289a0*/  STL [R1+0x12dc], R4 ;  /* 0x0012dc0401007387 */ /* 0x0021e20000100800 */
[----:B------:R1:W-:Y:S02]  /*289b0*/  STL [R1+0x12d8], R5 ;  /* 0x0012d80501007387 */ /* 0x0003e40000100800 */
[----:B------:R3:W-:Y:S02]  /*289c0*/  STL [R1+0x12d4], R6 ;  /* 0x0012d40601007387 */ /* 0x0007e40000100800 */
[----:B------:R4:W-:Y:S01]  /*289d0*/  STL [R1+0x12d0], R7 ;  /* 0x0012d00701007387 */ /* 0x0009e20000100800 */
[----:B0-----:R-:W2:Y:S01]  /*289e0*/  LDL.LU R4, [R1+0x340] ;  /* 0x0003400001047983 */ /* 0x001ea20000300800 */
[----:B-1----:R-:W2:Y:S02]  /*289f0*/  LDL.LU R5, [R1+0x344] ;  /* 0x0003440001057983 */ /* 0x002ea40000300800 */
[----:B---3--:R-:W2:Y:S02]  /*28a00*/  LDL.LU R6, [R1+0x348] ;  /* 0x0003480001067983 */ /* 0x008ea40000300800 */
[----:B----4-:R-:W2:Y:S02]  /*28a10*/  LDL.LU R7, [R1+0x34c] ;  /* 0x00034c0001077983 */ /* 0x010ea40000300800 */
[----:B------:R-:W-:-:S02]  /*28a20*/  IMAD.MOV.U32 R13, RZ, RZ, R26 ;  /* 0x000000ffff0d7224 */ /* 0x000fc400078e001a */
[----:B------:R-:W-:Y:S02]  /*28a30*/  IMAD.MOV.U32 R12, RZ, RZ, R27 ;  /* 0x000000ffff0c7224 */ /* 0x000fe400078e001b */
[----:B------:R-:W-:Y:S02]  /*28a40*/  IMAD.MOV.U32 R3, RZ, RZ, R22 ;  /* 0x000000ffff037224 */ /* 0x000fe400078e0016 */
[----:B------:R-:W-:Y:S01]  /*28a50*/  IMAD.MOV.U32 R2, RZ, RZ, R23 ;  /* 0x000000ffff027224 */ /* 0x000fe200078e0017 */
[C---:B--2---:R-:W-:Y:S11]  /*28a60*/  HMMA.16816.F32.BF16 R4, R8.reuse, R22, R4 ;  /* 0x000000160804723c */ /* 0x044ff60000041804 */
[----:B------:R-:W-:Y:S11]  /*28a70*/  @!UPT UIADD3 URZ, URZ, URZ, URZ ;  /* 0x0000003f3f3ff290 */ /* 0x000ff6000fffe03f */
[----:B------:R-:W-:Y:S01]  /*28a80*/  @!UPT UIADD3 URZ, URZ, URZ, URZ ;  /* 0x0000003f3f3ff290 */ /* 0x000fe2000fffe03f */
[----:B------:R-:W-:Y:S01]  /*28a90*/  STL.64 [R1+0x120], R4 ;  /* 0x0001200401007387 */ /* 0x000fe20000100a00 */
[----:B------:R-:W-:Y:S02]  /*28aa0*/  STL.64 [R1+0x128], R6 ;  /* 0x0001280601007387 */ /* 0x000fe40000100a00 */
[----:B------:R-:W-:Y:S02]  /*28ab0*/  STL.64 [R1+0x14d0], R14 ;  /* 0x0014d00e01007387 */ /* 0x000fe40000100a00 */
[----:B------:R0:W-:Y:S01]  /*28ac0*/  STL.64 [R1+0x14c8], R12 ;  /* 0x0014c80c01007387 */ /* 0x0001e20000100a00 */
[----:B------:R-:W2:Y:S01]  /*28ad0*/  LDL.LU R20, [R1+0x220] ;  /* 0x0002200001147983 */ /* 0x000ea20000300800 */
[----:B------:R-:W2:Y:S02]  /*28ae0*/  LDL.LU R21, [R1+0x224] ;  /* 0x0002240001157983 */ /* 0x000ea40000300800 */
[----:B------:R-:W3:Y:S02]  /*28af0*/  LDL.LU R22, [R1+0x228] ;  /* 0x0002280001167983 */ /* 0x000ee40000300800 */
[----:B------:R-:W3:Y:S01]  /*28b00*/  LDL.LU R23, [R1+0x22c] ;  /* 0x00022c0001177983 */ /* 0x000ee20000300800 */
[----:B0-----:R-:W4:Y:S01]  /*28b10*/  LDL.LU R12, [R1+0x310] ;  /* 0x00031000010c7983 */ /* 0x001f220000300800 */
[----:B------:R-:W4:Y:S02]  /*28b20*/  LDL.LU R13, [R1+0x314] ;  /* 0x00031400010d7983 */ /* 0x000f240000300800 */
[----:B------:R-:W2:Y:S02]  /*28b30*/  LDL.LU R14, [R1+0x318] ;  /* 0x00031800010e7983 */ /* 0x000ea40000300800 */
[----:B------:R-:W2:Y:S01]  /*28b40*/  LDL.LU R15, [R1+0x31c] ;  /* 0x00031c00010f7983 */ /* 0x000ea20000300800 */
[C---:B------:R-:W-:Y:S11]  /*28b50*/  HMMA.16816.F32.BF16 R16, R8.reuse, R26, R16 ;  /* 0x0000001a0810723c */ /* 0x040ff60000041810 */
[----:B------:R-:W-:Y:S11]  /*28b60*/  @!UPT UIADD3 URZ, URZ, URZ, URZ ;  /* 0x0000003f3f3ff290 */ /* 0x000ff6000fffe03f */
[----:B------:R-:W-:Y:S02]  /*28b70*/  @!UPT UIADD3 URZ, URZ, URZ, URZ ;  /* 0x0000003f3f3ff290 */ /* 0x000fe4000fffe03f */
[----:B------:R-:W-:Y:S02]  /*28b80*/  IMAD.MOV.U32 R4, RZ, RZ, R16 ;  /* 0x000000ffff047224 */ /* 0x000fe400078e0010 */
[----:B------:R-:W-:Y:S02]  /*28b90*/  IMAD.MOV.U32 R5, RZ, RZ, R17 ;  /* 0x000000ffff057224 */ /* 0x000fe400078e0011 */
[----:B------:R-:W-:Y:S02]  /*28ba0*/  IMAD.MOV.U32 R6, RZ, RZ, R18 ;  /* 0x000000ffff067224 */ /* 0x000fe400078e0012 */
[----:B------:R-:W-:Y:S01]  /*28bb0*/  IMAD.MOV.U32 R7, RZ, RZ, R19 ;  /* 0x000000ffff077224 */ /* 0x000fe200078e0013 */
[----:B--2---:R0:W-:Y:S01]  /*28bc0*/  STL.64 [R1+0x14e0], R14 ;  /* 0x0014e00e01007387 */ /* 0x0041e20000100a00 */
[----:B----4-:R-:W-:Y:S03]  /*28bd0*/  STL.64 [R1+0x14d8], R12 ;  /* 0x0014d80c01007387 */ /* 0x010fe60000100a00 */
[----:B0-----:R-:W2:Y:S01]  /*28be0*/  LDL.LU.64 R14, [R1+0xc8] ;  /* 0x0000c800010e7983 */ /* 0x001ea20000300a00 */
[----:B------:R-:W4:Y:S02]  /*28bf0*/  LDL.LU R16, [R1+0x280] ;  /* 0x0002800001107983 */ /* 0x000f240000300800 */
[----:B------:R-:W4:Y:S02]  /*28c00*/  LDL.LU R17, [R1+0x284] ;  /* 0x0002840001117983 */ /* 0x000f240000300800 */
[----:B------:R-:W2:Y:S01]  /*28c10*/  LDL.LU R18, [R1+0x288] ;  /* 0x0002880001127983 */ /* 0x000ea20000300800 */
[----:B------:R-:W2:Y:S04]  /*28c20*/  LDL.LU R19, [R1+0x28c] ;  /* 0x00028c0001137983 */ /* 0x000ea80000300800 */
[----:B--2---:R-:W-:Y:S01]  /*28c30*/  STL.64 [R1+0x14f0], R18 ;  /* 0x0014f01201007387 */ /* 0x004fe20000100a00 */
[----:B----4-:R0:W-:Y:S03]  /*28c40*/  STL.64 [R1+0x14e8], R16 ;  /* 0x0014e81001007387 */ /* 0x0101e60000100a00 */
[----:B0-----:R-:W2:Y:S01]  /*28c50*/  LDL.LU R16, [R1+0x320] ;  /* 0x0003200001107983 */ /* 0x001ea20000300800 */
[----:B------:R-:W2:Y:S02]  /*28c60*/  LDL.LU R17, [R1+0x324] ;  /* 0x0003240001117983 */ /* 0x000ea40000300800 */
[----:B------:R-:W2:Y:S02]  /*28c70*/  LDL.LU R18, [R1+0x328] ;  /* 0x0003280001127983 */ /* 0x000ea40000300800 */
[----:B------:R-:W2:Y:S01]  /*28c80*/  LDL.LU R19, [R1+0x32c] ;  /* 0x00032c0001137983 */ /* 0x000ea20000300800 */
[----:B---3--:R-:W-:Y:S01]  /*28c90*/  STL.64 [R1+0x1408], R22 ;  /* 0x0014081601007387 */ /* 0x008fe20000100a00 */
[----:B------:R0:W-:Y:S03]  /*28ca0*/  STL.64 [R1+0x1400], R20 ;  /* 0x0014001401007387 */ /* 0x0001e60000100a00 */
[----:B0-----:R-:W3:Y:S01]  /*28cb0*/  LDL.LU R20, [R1+0x240] ;  /* 0x0002400001147983 */ /* 0x001ee20000300800 */
[----:B------:R-:W3:Y:S02]  /*28cc0*/  LDL.LU R21, [R1+0x244] ;  /* 0x0002440001157983 */ /* 0x000ee40000300800 */
[----:B------:R-:W4:Y:S02]  /*28cd0*/  LDL.LU R22, [R1+0x248] ;  /* 0x0002480001167983 */ /* 0x000f240000300800 */
[----:B------:R-:W4:Y:S02]  /*28ce0*/  LDL.LU R23, [R1+0x24c] ;  /* 0x00024c0001177983 */ /* 0x000f240000300800 */
[----:B----4-:R0:W-:Y:S01]  /*28cf0*/  STL.64 [R1+0x1418], R22 ;  /* 0x0014181601007387 */ /* 0x0101e20000100a00 */
[----:B---3--:R-:W-:Y:S03]  /*28d00*/  STL.64 [R1+0x1410], R20 ;  /* 0x0014101401007387 */ /* 0x008fe60000100a00 */
[----:B0-----:R-:W3:Y:S01]  /*28d10*/  LDL.LU R22, [R1+0x98] ;  /* 0x0000980001167983 */ /* 0x001ee20000300800 */
[----:B------:R-:W3:Y:S02]  /*28d20*/  LDL.LU R23, [R1+0x9c] ;  /* 0x00009c0001177983 */ /* 0x000ee40000300800 */
[----:B------:R-:W4:Y:S01]  /*28d30*/  LDL.64 R24, [R1+0x60] ;  /* 0x0000600001187983 */ /* 0x000f220000100a00 */
[----:B--2---:R-:W-:Y:S01]  /*28d40*/  HMMA.16816.F32.BF16 R16, R8, R14, R16 ;  /* 0x0000000e0810723c */ /* 0x004fe20000041810 */
[----:B----4-:R0:W-:Y:S04]  /*28d50*/  STL.64 [R1+0x1420], R24 ;  /* 0x0014201801007387 */ /* 0x0101e80000100a00 */
[----:B0-----:R-:W2:Y:S01]  /*28d60*/  LDL.LU R24, [R1+0x250] ;  /* 0x0002500001187983 */ /* 0x001ea20000300800 */
[----:B------:R-:W2:Y:S02]  /*28d70*/  LDL.LU R25, [R1+0x254] ;  /* 0x0002540001197983 */ /* 0x000ea40000300800 */
[----:B------:R-:W4:Y:S02]  /*28d80*/  LDL.LU R26, [R1+0x258] ;  /* 0x00025800011a7983 */ /* 0x000f240000300800 */
[----:B------:R-:W4:Y:S02]  /*28d90*/  LDL.LU R27, [R1+0x25c] ;  /* 0x00025c00011b7983 */ /* 0x000f240000300800 */
[----:B------:R-:W-:-:S02]  /*28da0*/  IMAD.MOV.U32 R21, RZ, RZ, R14 ;  /* 0x000000ffff157224 */ /* 0x000fc400078e000e */
[----:B------:R-:W-:Y:S01]  /*28db0*/  IMAD.MOV.U32 R20, RZ, RZ, R15 ;  /* 0x000000ffff147224 */ /* 0x000fe200078e000f */
[----:B----4-:R0:W-:Y:S01]  /*28dc0*/  STL.64 [R1+0x1430], R26 ;  /* 0x0014301a01007387 */ /* 0x0101e20000100a00 */
[----:B--2---:R-:W-:Y:S03]  /*28dd0*/  STL.64 [R1+0x1428], R24 ;  /* 0x0014281801007387 */ /* 0x004fe60000100a00 */
[----:B0-----:R-:W2:Y:S01]  /*28de0*/  LDL.LU R26, [R1+0xa8] ;  /* 0x0000a800011a7983 */ /* 0x001ea20000300800 */
[----:B------:R-:W2:Y:S02]  /*28df0*/  LDL.LU R27, [R1+0xac] ;  /* 0x0000ac00011b7983 */ /* 0x000ea40000300800 */
[----:B------:R-:W-:Y:S02]  /*28e00*/  STL [R1+0x12ec], R7 ;  /* 0x0012ec0701007387 */ /* 0x000fe40000100800 */
[----:B------:R0:W-:Y:S01]  /*28e10*/  STL [R1+0x12e8], R6 ;  /* 0x0012e80601007387 */ /* 0x0001e20000100800 */
[----:B------:R-:W-:Y:S01]  /*28e20*/  STL [R1+0x12e4], R5 ;  /* 0x0012e40501007387 */ /* 0x000fe20000100800 */
[----:B------:R-:W-:Y:S03]  /*28e30*/  STL [R1+0x12e0], R4 ;  /* 0x0012e00401007387 */ /* 0x000fe60000100800 */
[----:B0-----:R-:W4:Y:S01]  /*28e40*/  LDL.LU.64 R6, [R1+0xb8] ;  /* 0x0000b80001067983 */ /* 0x001f220000300a00 */
[----:B------:R-:W-:Y:S02]  /*28e50*/  STL.64 [R1+0x100], R16 ;  /* 0x0001001001007387 */ /* 0x000fe40000100a00 */
[----:B------:R0:W-:Y:S02]  /*28e60*/  STL.64 [R1+0x108], R18 ;  /* 0x0001081201007387 */ /* 0x0001e40000100a00 */
[----:B0-----:R-:W2:Y:S01]  /*28e70*/  LDL.LU.64 R18, [R1+0x14f0] ;  /* 0x0014f00001127983 */ /* 0x001ea20000300a00 */
[----:B------:R-:W2:Y:S02]  /*28e80*/  LDL.LU.64 R16, [R1+0x14e8] ;  /* 0x0014e80001107983 */ /* 0x000ea40000300a00 */
[----:B------:R-:W4:Y:S02]  /*28e90*/  LDL.LU.64 R14, [R1+0x14e0] ;  /* 0x0014e000010e7983 */ /* 0x000f240000300a00 */
[----:B------:R-:W4:Y:S01]  /*28ea0*/  LDL.LU.64 R12, [R1+0x14d8] ;  /* 0x0014d800010c7983 */ /* 0x000f220000300a00 */
[C---:B--2---:R-:W-:Y:S08]  /*28eb0*/  HMMA.16816.F32.BF16 R16, R8.reuse, R26, R16 ;  /* 0x0000001a0810723c */ /* 0x044ff00000041810 */
[----:B----4-:R-:W-:Y:S01]  /*28ec0*/  HMMA.16816.F32.BF16 R12, R8, R6, R12 ;  /* 0x00000006080c723c */ /* 0x010fe2000004180c */
[----:B------:R-:W-:-:S02]  /*28ed0*/  IMAD.MOV.U32 R25, RZ, RZ, R6 ;  /* 0x000000ffff197224 */ /* 0x000fc400078e0006 */
[----:B------:R-:W-:Y:S11]  /*28ee0*/  IMAD.MOV.U32 R24, RZ, RZ, R7 ;  /* 0x000000ffff187224 */ /* 0x000ff600078e0007 */
[----:B------:R-:W-:Y:S09]  /*28ef0*/  @!UPT UIADD3 URZ, URZ, URZ, URZ ;  /* 0x0000003f3f3ff290 */ /* 0x000ff2000fffe03f */
[----:B------:R-:W-:Y:S01]  /*28f00*/  STL.64 [R1+0x1a0], R12 ;  /* 0x0001a00c01007387 */ /* 0x000fe20000100a00 */
[----:B------:R0:W-:Y:S02]  /*28f10*/  STL.64 [R1+0x1a8], R14 ;  /* 0x0001a80e01007387 */ /* 0x0001e40000100a00 */
[----:B------:R-:W-:Y:S02]  /*28f20*/  IMAD.MOV.U32 R5, RZ, RZ, R18 ;  /* 0x000000ffff057224 */ /* 0x000fe400078e0012 */
[----:B------:R-:W-:Y:S02]  /*28f30*/  IMAD.MOV.U32 R4, RZ, RZ, R19 ;  /* 0x000000ffff047224 */ /* 0x000fe400078e0013 */
[----:B------:R-:W-:Y:S02]  /*28f40*/  IMAD.MOV.U32 R7, RZ, RZ, R16 ;  /* 0x000000ffff077224 */ /* 0x000fe400078e0010 */
[----:B------:R-:W-:Y:S01]  /*28f50*/  IMAD.MOV.U32 R6, RZ, RZ, R17 ;  /* 0x000000ffff067224 */ /* 0x000fe200078e0011 */
[----:B0-----:R-:W2:Y:S01]  /*28f60*/  LDL.LU.64 R14, [R1+0x14d0] ;  /* 0x0014d000010e7983 */ /* 0x001ea20000300a00 */
[----:B------:R-:W4:Y:S02]  /*28f70*/  LDL.LU.64 R12, [R1+0x14c8] ;  /* 0x0014c800010c7983 */ /* 0x000f240000300a00 */
[----:B------:R-:W3:Y:S02]  /*28f80*/  LDL.LU.64 R18, [R1+0x14c0] ;  /* 0x0014c00001127983 */ /* 0x000ee40000300a00 */
[----:B------:R-:W3:Y:S01]  /*28f90*/  LDL.LU.64 R16, [R1+0x14b8] ;  /* 0x0014b80001107983 */ /* 0x000ee20000300a00 */
[----:B------:R0:W-:Y:S02]  /*28fa0*/  STL.64 [R1+0x1440], R26 ;  /* 0x0014401a01007387 */ /* 0x0001e40000100a00 */
[----:B0-----:R-:W-:-:S02]  /*28fb0*/  IMAD.MOV.U32 R26, RZ, RZ, R25 ;  /* 0x000000ffff1a7224 */ /* 0x001fc400078e0019 */
[----:B------:R-:W-:-:S05]  /*28fc0*/  IMAD.MOV.U32 R27, RZ, RZ, R24 ;  /* 0x000000ffff1b7224 */ /* 0x000fca00078e0018 */
[----:B------:R0:W-:Y:S02]  /*28fd0*/  STL.64 [R1+0x1458], R26 ;  /* 0x0014581a01007387 */ /* 0x0001e40000100a00 */
[----:B0-----:R-:W-:Y:S02]  /*28fe0*/  IMAD.MOV.U32 R26, RZ, RZ, R21 ;  /* 0x000000ffff1a7224 */ /* 0x001fe400078e0015 */
[----:B------:R-:W-:-:S05]  /*28ff0*/  IMAD.MOV.U32 R27, RZ, RZ, R20 ;  /* 0x000000ffff1b7224 */ /* 0x000fca00078e0014 */
[----:B------:R0:W-:Y:S01]  /*29000*/  STL.64 [R1+0x1470], R26 ;  /* 0x0014701a01007387 */ /* 0x0001e20000100a00 */
[----:B------:R-:W3:Y:S02]  /*29010*/  LDL.LU R24, [R1+0x300] ;  /* 0x0003000001187983 */ /* 0x000ee40000300800 */
[----:B------:R-:W3:Y:S01]  /*29020*/  LDL.LU R25, [R1+0x304] ;  /* 0x0003040001197983 */ /* 0x000ee20000300800 */
[----:B0-----:R-:W3:Y:S01]  /*29030*/  LDL.LU R26, [R1+0x308] ;  /* 0x00030800011a7983 */ /* 0x001ee20000300800 */
[----:B------:R-:W3:Y:S02]  /*29040*/  LDL.LU R27, [R1+0x30c] ;  /* 0x00030c00011b7983 */ /* 0x000ee40000300800 */
[----:B------:R2:W-:Y:S02]  /*29050*/  STL.64 [R1+0x12f8], R6 ;  /* 0x0012f80601007387 */ /* 0x0005e40000100a00 */
[----:B------:R-:W-:Y:S02]  /*29060*/  STL.64 [R1+0x12f0], R4 ;  /* 0x0012f00401007387 */ /* 0x000fe40000100a00 */
[----:B--2---:R-:W-:-:S02]  /*29070*/  IMAD.MOV.U32 R6, RZ, RZ, R15 ;  /* 0x000000ffff067224 */ /* 0x004fc400078e000f */
[----:B------:R-:W-:-:S05]  /*29080*/  IMAD.MOV.U32 R7, RZ, RZ, R14 ;  /* 0x000000ffff077224 */ /* 0x000fca00078e000e */
[----:B------:R3:W-:Y:S02]  /*29090*/  STL.64 [R1+0x14b0], R6 ;  /* 0x0014b00601007387 */ /* 0x0007e40000100a00 */
[C---:B---3--:R-:W-:Y:S07]  /*290a0*/  HMMA.16816.F32.BF16 R4, R8.reuse, R22, R24 ;  /* 0x000000160804723c */ /* 0x048fee0000041818 */
[----:B----4-:R-:W-:Y:S02]  /*290b0*/  IMAD.MOV.U32 R27, RZ, RZ, R12 ;  /* 0x000000ffff1b7224 */ /* 0x010fe400078e000c */
[----:B------:R-:W-:Y:S11]  /*290c0*/  IMAD.MOV.U32 R26, RZ, RZ, R13 ;  /* 0x000000ffff1a7224 */ /* 0x000ff600078e000d */
[----:B------:R-:W-:Y:S03]  /*290d0*/  @!UPT UIADD3 URZ, URZ, URZ, URZ ;  /* 0x0000003f3f3ff290 */ /* 0x000fe6000fffe03f */
[----:B------:R0:W-:Y:S01]  /*290e0*/  STL.64 [R1+0x300], R4 ;  /* 0x0003000401007387 */ /* 0x0001e20000100a00 */
[----:B------:R1:W-:Y:S02]  /*290f0*/  STL.64 [R1+0x308], R6 ;  /* 0x0003080601007387 */ /* 0x0003e40000100a00 */
[----:B------:R-:W2:Y:S02]  /*29100*/  LDL.LU R12, [R1+0x2c0] ;  /* 0x0002c000010c7983 */ /* 0x000ea40000300800 */
[----:B------:R-:W2:Y:S01]  /*29110*/  LDL.LU R13, [R1+0x2c4] ;  /* 0x0002c400010d7983 */ /* 0x000ea20000300800 */
[----:B------:R-:W2:Y:S01]  /*29120*/  LDL.LU R14, [R1+0x2c8] ;  /* 0x0002c800010e7983 */ /* 0x000ea20000300800 */
[----:B------:R-:W2:Y:S03]  /*29130*/  LDL.LU R15, [R1+0x2cc] ;  /* 0x0002cc00010f7983 */ /* 0x000ea60000300800 */
[----:B0-----:R-:W3:Y:S01]  /*29140*/  LDL.LU R4, [R1+0x2f0] ;  /* 0x0002f00001047983 */ /* 0x001ee20000300800 */
[----:B------:R-:W3:Y:S02]  /*29150*/  LDL.LU R5, [R1+0x2f4] ;  /* 0x0002f40001057983 */ /* 0x000ee40000300800 */
[----:B-1----:R-:W3:Y:S02]  /*29160*/  LDL.LU R6, [R1+0x2f8] ;  /* 0x0002f80001067983 */ /* 0x002ee40000300800 */
[----:B------:R-:W3:Y:S01]  /*29170*/  LDL.LU R7, [R1+0x2fc] ;  /* 0x0002fc0001077983 */ /* 0x000ee20000300800 */
[----:B------:R-:W-:Y:S01]  /*29180*/  STL.64 [R1+0x1488], R26 ;  /* 0x0014881a01007387 */ /* 0x000fe20000100a00 */
[----:B------:R0:W-:Y:S02]  /*29190*/  STL.64 [R1+0x1438], R22 ;  /* 0x0014381601007387 */ /* 0x0001e40000100a00 */
[----:B------:R-:W4:Y:S02]  /*291a0*/  LDL.LU R20, [R1+0x260] ;  /* 0x0002600001147983 */ /* 0x000f240000300800 */
[----:B------:R-:W4:Y:S01]  /*291b0*/  LDL.LU R21, [R1+0x264] ;  /* 0x0002640001157983 */ /* 0x000f220000300800 */
[----:B0-----:R-:W2:Y:S01]  /*291c0*/  LDL.LU R22, [R1+0x268] ;  /* 0x0002680001167983 */ /* 0x001ea20000300800 */
[----:B------:R-:W2:Y:S03]  /*291d0*/  LDL.LU R23, [R1+0x26c] ;  /* 0x00026c0001177983 */ /* 0x000ea60000300800 */
[----:B--2---:R-:W-:Y:S01]  /*291e0*/  STL.64 [R1+0x1450], R22 ;  /* 0x0014501601007387 */ /* 0x004fe20000100a00 */
[----:B----4-:R0:W-:Y:S03]  /*291f0*/  STL.64 [R1+0x1448], R20 ;  /* 0x0014481401007387 */ /* 0x0101e60000100a00 */
        /* <DEDUP_REMOVED lines=25> */
[----:B0-----:R-:W3:Y:S02]  /*29390*/  LDL.LU.64 R6, [R1+0x14b0] ;  /* 0x0014b00001067983 */ /* 0x001ee40000300a00 */
[----:B---3--:R-:W-:Y:S11]  /*293a0*/  HMMA.16816.F32.BF16 R12, R8, R6, R12 ;  /* 0x00000006080c723c */ /* 0x008ff6000004180c */
[----:B------:R-:W-:Y:S11]  /*293b0*/  @!UPT UIADD3 URZ, URZ, URZ, URZ ;  /* 0x0000003f3f3ff290 */ /* 0x000ff6000fffe03f */
[----:B------:R-:W-:Y:S01]  /*293c0*/  @!UPT UIADD3 URZ, URZ, URZ, URZ ;  /* 0x0000003f3f3ff290 */ /* 0x000fe2000fffe03f */
[----:B------:R0:W-:Y:S01]  /*293d0*/  STL.64 [R1+0x310], R12 ;  /* 0x0003100c01007387 */ /* 0x0001e20000100a00 */
[----:B------:R-:W-:Y:S02]  /*293e0*/  IMAD.MOV.U32 R11, RZ, RZ, R14 ;  /* 0x000000ffff0b7224 */ /* 0x000fe400078e000e */
[----:B------:R-:W-:Y:S02]  /*293f0*/  IMAD.MOV.U32 R10, RZ, RZ, R15 ;  /* 0x000000ffff0a7224 */ /* 0x000fe400078e000f */
[----:B------:R-:W2:Y:S04]  /*29400*/  LDL.LU.64 R14, [R1+0x14a8] ;  /* 0x0014a800010e7983 */ /* 0x000ea80000300a00 */
[----:B0-----:R-:W2:Y:S01]  /*29410*/  LDL.LU.64 R12, [R1+0x14a0] ;  /* 0x0014a000010c7983 */ /* 0x001ea20000300a00 */
[----:B------:R-:W-:-:S02]  /*29420*/  IMAD.MOV.U32 R26, RZ, RZ, R3 ;  /* 0x000000ffff1a7224 */ /* 0x000fc400078e0003 */
[----:B------:R-:W-:Y:S02]  /*29430*/  IMAD.MOV.U32 R27, RZ, RZ, R2 ;  /* 0x000000ffff1b7224 */ /* 0x000fe400078e0002 */
[----:B------:R-:W-:Y:S02]  /*29440*/  IMAD.MOV.U32 R8, RZ, RZ, R17 ;  /* 0x000000ffff087224 */ /* 0x000fe400078e0011 */
[----:B------:R-:W-:Y:S01]  /*29450*/  IMAD.MOV.U32 R9, RZ, RZ, R16 ;  /* 0x000000ffff097224 */ /* 0x000fe200078e0010 */
[----:B------:R-:W-:Y:S04]  /*29460*/  STL.64 [R1+0x1278], R10 ;  /* 0x0012780a01007387 */ /* 0x000fe80000100a00 */
[----:B------:R0:W-:Y:S04]  /*29470*/  STL.64 [R1+0x1390], R8 ;  /* 0x0013900801007387 */ /* 0x0001e80000100a00 */
[----:B0-----:R-:W3:Y:S01]  /*29480*/  LDL.LU R8, [R1+0x230] ;  /* 0x0002300001087983 */ /* 0x001ee20000300800 */
[----:B------:R-:W3:Y:S02]  /*29490*/  LDL.LU R9, [R1+0x234] ;  /* 0x0002340001097983 */ /* 0x000ee40000300800 */
[----:B------:R-:W3:Y:S02]  /*294a0*/  LDL.LU R10, [R1+0x238] ;  /* 0x00023800010a7983 */ /* 0x000ee40000300800 */
[----:B------:R-:W3:Y:S01]  /*294b0*/  LDL.LU R11, [R1+0x23c] ;  /* 0x00023c00010b7983 */ /* 0x000ee20000300800 */
        /* <DEDUP_REMOVED lines=48> */
[----:B0-----:R-:W4:Y:S01]  /*297c0*/  LDL.LU.64 R18, [R1+0x13f8] ;  /* 0x0013f80001127983 */ /* 0x001f220000300a00 */
[----:B------:R-:W4:Y:S01]  /*297d0*/  LDL.LU.64 R16, [R1+0x13f0] ;  /* 0x0013f00001107983 */ /* 0x000f220000300a00 */
[----:B---3--:R-:W-:Y:S07]  /*297e0*/  HMMA.16816.F32.BF16 R4, R12, R6, R8 ;  /* 0x000000060c04723c */ /* 0x008fee0000041808 */
[----:B------:R-:W-:-:S02]  /*297f0*/  IMAD.MOV.U32 R12, RZ, RZ, R28 ;  /* 0x000000ffff0c7224 */ /* 0x000fc400078e001c */
[----:B------:R-:W3:Y:S11]  /*29800*/  LDL.LU R28, [R1+0x13ec] ;  /* 0x0013ec00011c7983 */ /* 0x000ef60000300800 */
[----:B------:R-:W-:Y:S03]  /*29810*/  @!UPT UIADD3 URZ, URZ, URZ, URZ ;  /* 0x0000003f3f3ff290 */ /* 0x000fe6000fffe03f */
[----:B------:R-:W-:Y:S01]  /*29820*/  STL.64 [R1+0x270], R4 ;  /* 0x0002700401007387 */ /* 0x000fe20000100a00 */
[----:B------:R4:W-:Y:S02]  /*29830*/  STL.64 [R1+0x278], R6 ;  /* 0x0002780601007387 */ /* 0x0009e40000100a00 */
[----:B------:R-:W-:Y:S02]  /*29840*/  IMAD.MOV.U32 R13, RZ, RZ, R0 ;  /* 0x000000ffff0d7224 */ /* 0x000fe400078e0000 */
[----:B------:R-:W3:Y:S03]  /*29850*/  LDL.LU R0, [R1+0x13e8] ;  /* 0x0013e80001007983 */ /* 0x000ee60000300800 */
[----:B------:R-:W-:Y:S02]  /*29860*/  STL.64 [R1+0x1398], R12 ;  /* 0x0013980c01007387 */ /* 0x000fe40000100a00 */
[----:B--2---:R-:W-:-:S02]  /*29870*/  IMAD.MOV.U32 R15, RZ, RZ, R24 ;  /* 0x000000ffff0f7224 */ /* 0x004fc400078e0018 */
[----:B------:R-:W-:Y:S01]  /*29880*/  IMAD.MOV.U32 R14, RZ, RZ, R25 ;  /* 0x000000ffff0e7224 */ /* 0x000fe200078e0019 */
[----:B----4-:R-:W-:Y:S11]  /*29890*/  HMMA.16816.F32.BF16 R4, R16, R24, R20 ;  /* 0x000000181004723c */ /* 0x010ff60000041814 */
[----:B------:R-:W-:Y:S11]  /*298a0*/  @!UPT UIADD3 URZ, URZ, URZ, URZ ;  /* 0x0000003f3f3ff290 */ /* 0x000ff6000fffe03f */
[----:B------:R-:W-:Y:S01]  /*298b0*/  @!UPT UIADD3 URZ, URZ, URZ, URZ ;  /* 0x0000003f3f3ff290 */ /* 0x000fe2000fffe03f */
[----:B------:R0:W-:Y:S01]  /*298c0*/  STL.64 [R1+0x260], R4 ;  /* 0x0002600401007387 */ /* 0x0001e20000100a00 */
[----:B------:R1:W-:Y:S03]  /*298d0*/  STL.64 [R1+0x268], R6 ;  /* 0x0002680601007387 */ /* 0x0003e60000100a00 */
[----:B0-----:R-:W2:Y:S01]  /*298e0*/  LDL.LU R4, [R1+0x140] ;  /* 0x0001400001047983 */ /* 0x001ea20000300800 */
[----:B------:R-:W2:Y:S02]  /*298f0*/  LDL.LU R5, [R1+0x144] ;  /* 0x0001440001057983 */ /* 0x000ea40000300800 */
[----:B-1----:R-:W4:Y:S02]  /*29900*/  LDL.LU R6, [R1+0x148] ;  /* 0x0001480001067983 */ /* 0x002f240000300800 */
[----:B------:R-:W4:Y:S01]  /*29910*/  LDL.LU R7, [R1+0x14c] ;  /* 0x00014c0001077983 */ /* 0x000f220000300800 */
[----:B------:R-:W2:Y:S01]  /*29920*/  LDL.LU R24, [R1+0x1f0] ;  /* 0x0001f00001187983 */ /* 0x000ea20000300800 */
[----:B------:R-:W2:Y:S02]  /*29930*/  LDL.LU R25, [R1+0x1f4] ;  /* 0x0001f40001197983 */ /* 0x000ea40000300800 */
[----:B------:R-:W2:Y:S02]  /*29940*/  LDL.LU R26, [R1+0x1f8] ;  /* 0x0001f800011a7983 */ /* 0x000ea40000300800 */
[----:B------:R-:W2:Y:S02]  /*29950*/  LDL.LU R27, [R1+0x1fc] ;  /* 0x0001fc00011b7983 */ /* 0x000ea40000300800 */
[----:B---3--:R-:W-:Y:S01]  /*29960*/  IMAD.MOV.U32 R21, RZ, RZ, R0 ;  /* 0x000000ffff157224 */ /* 0x008fe200078e0000 */
[----:B--2---:R-:W-:Y:S01]  /*29970*/  STL.64 [R1+0x13b8], R26 ;  /* 0x0013b81a01007387 */ /* 0x004fe20000100a00 */
[----:B------:R-:W-:Y:S02]  /*29980*/  STL.64 [R1+0x13b0], R24 ;  /* 0x0013b01801007387 */ /* 0x000fe40000100a00 */
[----:B------:R-:W2:Y:S02]  /*29990*/  LDL R20, [R1+0x40] ;  /* 0x0000400001147983 */ /* 0x000ea40000100800 */
[----:B------:R-:W3:Y:S01]  /*299a0*/  LDL.LU R0, [R1+0x13e4] ;  /* 0x0013e40001007983 */ /* 0x000ee20000300800 */
[----:B--2---:R0:W-:Y:S04]  /*299b0*/  STL.64 [R1+0x13c0], R20 ;  /* 0x0013c01401007387 */ /* 0x0041e80000100a00 */
[----:B0-----:R-:W2:Y:S01]  /*299c0*/  LDL.LU R20, [R1+0x210] ;  /* 0x0002100001147983 */ /* 0x001ea20000300800 */
[----:B------:R-:W2:Y:S02]  /*299d0*/  LDL.LU R21, [R1+0x214] ;  /* 0x0002140001157983 */ /* 0x000ea40000300800 */
[----:B------:R-:W2:Y:S02]  /*299e0*/  LDL.LU R22, [R1+0x218] ;  /* 0x0002180001167983 */ /* 0x000ea40000300800 */
[----:B------:R-:W2:Y:S01]  /*299f0*/  LDL.LU R23, [R1+0x21c] ;  /* 0x00021c0001177983 */ /* 0x000ea20000300800 */
[----:B------:R-:W2:Y:S01]  /*29a00*/  LDL.LU R24, [R1+0x200] ;  /* 0x0002000001187983 */ /* 0x000ea20000300800 */
[----:B------:R-:W2:Y:S02]  /*29a10*/  LDL.LU R25, [R1+0x204] ;  /* 0x0002040001197983 */ /* 0x000ea40000300800 */
[----:B------:R-:W2:Y:S02]  /*29a20*/  LDL.LU R26, [R1+0x208] ;  /* 0x00020800011a7983 */ /* 0x000ea40000300800 */
[----:B------:R-:W2:Y:S02]  /*29a30*/  LDL.LU R27, [R1+0x20c] ;  /* 0x00020c00011b7983 */ /* 0x000ea40000300800 */
[----:B--2---:R-:W-:Y:S01]  /*29a40*/  STL.64 [R1+0x13d0], R26 ;  /* 0x0013d01a01007387 */ /* 0x004fe20000100a00 */
[----:B------:R0:W-:Y:S03]  /*29a50*/  STL.64 [R1+0x13c8], R24 ;  /* 0x0013c81801007387 */ /* 0x0001e60000100a00 */
[----:B0-----:R-:W2:Y:S01]  /*29a60*/  LDL.64 R24, [R1+0x50] ;  /* 0x0000500001187983 */ /* 0x001ea20000100a00 */
[----:B----4-:R-:W-:Y:S02]  /*29a70*/  STL.64 [R1+0x1308], R6 ;  /* 0x0013080601007387 */ /* 0x010fe40000100a00 */
[----:B------:R0:W-:Y:S02]  /*29a80*/  STL.64 [R1+0x1300], R4 ;  /* 0x0013000401007387 */ /* 0x0001e40000100a00 */
[----:B0-----:R-:W4:Y:S01]  /*29a90*/  LDL.LU R4, [R1+0x150] ;  /* 0x0001500001047983 */ /* 0x001f220000300800 */
[----:B------:R-:W4:Y:S02]  /*29aa0*/  LDL.LU R5, [R1+0x154] ;  /* 0x0001540001057983 */ /* 0x000f240000300800 */
[----:B------:R-:W2:Y:S02]  /*29ab0*/  LDL.LU R6, [R1+0x158] ;  /* 0x0001580001067983 */ /* 0x000ea40000300800 */
[----:B---3--:R-:W-:-:S02]  /*29ac0*/  IMAD.MOV.U32 R7, RZ, RZ, R0 ;  /* 0x000000ffff077224 */ /* 0x008fc400078e0000 */
[----:B------:R-:W3:Y:S04]  /*29ad0*/  LDL.LU R0, [R1+0x13e0] ;  /* 0x0013e00001007983 */ /* 0x000ee80000300800 */
[----:B--2---:R-:W-:Y:S01]  /*29ae0*/  STL.64 [R1+0x1318], R6 ;  /* 0x0013180601007387 */ /* 0x004fe20000100a00 */
[----:B----4-:R0:W-:Y:S02]  /*29af0*/  STL.64 [R1+0x1310], R4 ;  /* 0x0013100401007387 */ /* 0x0101e40000100a00 */
[----:B0-----:R-:W-:Y:S02]  /*29b00*/  IMAD.MOV.U32 R4, RZ, RZ, R28 ;  /* 0x000000ffff047224 */ /* 0x001fe400078e001c */
[----:B------:R-:W-:Y:S01]  /*29b10*/  IMAD.MOV.U32 R5, RZ, RZ, R29 ;  /* 0x000000ffff057224 */ /* 0x000fe200078e001d */
[----:B------:R-:W2:Y:S01]  /*29b20*/  LDL.LU R28, [R1+0x13dc] ;  /* 0x0013dc00011c7983 */ /* 0x000ea20000300800 */
[----:B------:R-:W4:Y:S02]  /*29b30*/  LDL.LU R29, [R1+0x13d8] ;  /* 0x0013d800011d7983 */ /* 0x000f240000300800 */
[----:B------:R-:W2:Y:S02]  /*29b40*/  LDL.LU R8, [R1+0x1d0] ;  /* 0x0001d00001087983 */ /* 0x000ea40000300800 */
[----:B------:R-:W2:Y:S01]  /*29b50*/  LDL.LU R9, [R1+0x1d4] ;  /* 0x0001d40001097983 */ /* 0x000ea20000300800 */
[----:B------:R-:W2:Y:S01]  /*29b60*/  LDL.LU R10, [R1+0x1d8] ;  /* 0x0001d800010a7983 */ /* 0x000ea20000300800 */
[----:B------:R-:W2:Y:S01]  /*29b70*/  LDL.LU R11, [R1+0x1dc] ;  /* 0x0001dc00010b7983 */ /* 0x000ea20000300800 */
[----:B------:R-:W-:Y:S01]  /*29b80*/  HMMA.16816.F32.BF16 R20, R16, R24, R20 ;  /* 0x000000181014723c */ /* 0x000fe20000041814 */
[----:B------:R-:W-:-:S02]  /*29b90*/  IMAD.MOV.U32 R7, RZ, RZ, R24 ;  /* 0x000000ffff077224 */ /* 0x000fc400078e0018 */
[----:B------:R-:W-:Y:S11]  /*29ba0*/  IMAD.MOV.U32 R6, RZ, RZ, R25 ;  /* 0x000000ffff067224 */ /* 0x000ff600078e0019 */
[----:B------:R-:W-:Y:S10]  /*29bb0*/  @!UPT UIADD3 URZ, URZ, URZ, URZ ;  /* 0x0000003f3f3ff290 */ /* 0x000ff4000fffe03f */
[----:B------:R-:W-:Y:S01]  /*29bc0*/  IMAD.MOV.U32 R2, RZ, RZ, R21 ;  /* 0x000000ffff027224 */ /* 0x000fe200078e0015 */
[----:B--2---:R-:W-:Y:S01]  /*29bd0*/  STL.64 [R1+0x13a8], R10 ;  /* 0x0013a80a01007387 */ /* 0x004fe20000100a00 */
[----:B------:R0:W-:Y:S02]  /*29be0*/  STL.64 [R1+0x13a0], R8 ;  /* 0x0013a00801007387 */ /* 0x0001e40000100a00 */
[----:B------:R-:W2:Y:S02]  /*29bf0*/  LDL R12, [R1+0x20] ;  /* 0x00002000010c7983 */ /* 0x000ea40000100800 */
[----:B------:R-:W2:Y:S01]  /*29c00*/  LDL R13, [R1+0x24] ;  /* 0x00002400010d7983 */ /* 0x000ea20000100800 */
[----:B0-----:R-:W2:Y:S01]  /*29c10*/  LDL.LU R8, [R1+0x1e0] ;  /* 0x0001e00001087983 */ /* 0x001ea20000300800 */
[----:B------:R-:W2:Y:S02]  /*29c20*/  LDL.LU.64 R26, [R1+0x13d0] ;  /* 0x0013d000011a7983 */ /* 0x000ea40000300a00 */
[----:B------:R-:W2:Y:S02]  /*29c30*/  LDL.LU.64 R24, [R1+0x13c8] ;  /* 0x0013c80001187983 */ /* 0x000ea40000300a00 */
[----:B------:R0:W-:Y:S02]  /*29c40*/  STL [R1+0x250], R20 ;  /* 0x0002501401007387 */ /* 0x0001e40000100800 */
[----:B0-----:R-:W2:Y:S01]  /*29c50*/  LDL.LU.64 R20, [R1+0x13c0] ;  /* 0x0013c00001147983 */ /* 0x001ea20000300a00 */
[----:B---3--:R-:W-:-:S02]  /*29c60*/  IMAD.MOV.U32 R11, RZ, RZ, R0 ;  /* 0x000000ffff0b7224 */ /* 0x008fc400078e0000 */
[----:B------:R-:W-:Y:S02]  /*29c70*/  IMAD.MOV.U32 R0, RZ, RZ, R23 ;  /* 0x000000ffff007224 */ /* 0x000fe400078e0017 */
[----:B------:R-:W-:-:S03]  /*29c80*/  IMAD.MOV.U32 R3, RZ, RZ, R22 ;  /* 0x000000ffff037224 */ /* 0x000fc600078e0016 */
[----:B------:R-:W-:Y:S02]  /*29c90*/  STL [R1+0x1238], R0 ;  /* 0x0012380001007387 */ /* 0x000fe40000100800 */
[----:B------:R-:W-:Y:S02]  /*29ca0*/  STL [R1+0x1234], R3 ;  /* 0x0012340301007387 */ /* 0x000fe40000100800 */
[----:B------:R0:W-:Y:S02]  /*29cb0*/  STL [R1+0x1230], R2 ;  /* 0x0012300201007387 */ /* 0x0001e40000100800 */
[----:B0-----:R-:W3:Y:S01]  /*29cc0*/  LDL R2, [R1+0xc58] ;  /* 0x000c580001027983 */ /* 0x001ee20000100800 */
[C---:B--2---:R-:W-:Y:S03]  /*29cd0*/  HMMA.16816.F32.BF16 R20, R16.reuse, R20, R24 ;  /* 0x000000141014723c */ /* 0x044fe60000041818 */
[----:B------:R-:W2:Y:S01]  /*29ce0*/  LDL.LU.64 R26, [R1+0x13b8] ;  /* 0x0013b800011a7983 */ /* 0x000ea20000300a00 */
[----:B------:R-:W2:Y:S11]  /*29cf0*/  LDL.LU.64 R24, [R1+0x13b0] ;  /* 0x0013b00001187983 */ /* 0x000eb60000300a00 */
[----:B------:R-:W-:Y:S08]  /*29d00*/  @!UPT UIADD3 URZ, URZ, URZ, URZ ;  /* 0x0000003f3f3ff290 */ /* 0x000ff0000fffe03f */
[----:B------:R-:W-:Y:S01]  /*29d10*/  STL.64 [R1+0x240], R20 ;  /* 0x0002401401007387 */ /* 0x000fe20000100a00 */
[----:B------:R2:W-:Y:S02]  /*29d20*/  STL.64 [R1+0x248], R22 ;  /* 0x0002481601007387 */ /* 0x0005e40000100a00 */
[----:B--2---:R-:W-:Y:S11]  /*29d30*/  HMMA.16816.F32.BF16 R20, R16, R4, R24 ;  /* 0x000000041014723c */ /* 0x004ff60000041818 */
[----:B------:R-:W-:Y:S11]  /*29d40*/  @!UPT UIADD3 URZ, URZ, URZ, URZ ;  /* 0x0000003f3f3ff290 */ /* 0x000ff6000fffe03f */
[----:B------:R-:W-:Y:S01]  /*29d50*/  @!UPT UIADD3 URZ, URZ, URZ, URZ ;  /* 0x0000003f3f3ff290 */ /* 0x000fe2000fffe03f */
[----:B------:R-:W-:Y:S01]  /*29d60*/  STL.64 [R1+0x230], R20 ;  /* 0x0002301401007387 */ /* 0x000fe20000100a00 */
[----:B------:R0:W-:Y:S03]  /*29d70*/  STL.64 [R1+0x1328], R4 ;  /* 0x0013280401007387 */ /* 0x0001e60000100a00 */
[----:B0-----:R-:W2:Y:S01]  /*29d80*/  LDL.64 R4, [R1+0x40] ;  /* 0x0000400001047983 */ /* 0x001ea20000100a00 */
[----:B----4-:R-:W-:Y:S02]  /*29d90*/  IMAD.MOV.U32 R9, RZ, RZ, R29 ;  /* 0x000000ffff097224 */ /* 0x010fe400078e001d */
[----:B------:R-:W-:Y:S02]  /*29da0*/  IMAD.MOV.U32 R10, RZ, RZ, R28 ;  /* 0x000000ffff0a7224 */ /* 0x000fe400078e001c */
[----:B------:R-:W-:Y:S02]  /*29db0*/  IMAD.MOV.U32 R29, RZ, RZ, R22 ;  /* 0x000000ffff1d7224 */ /* 0x000fe400078e0016 */
[----:B------:R-:W-:Y:S01]  /*29dc0*/  IMAD.MOV.U32 R28, RZ, RZ, R23 ;  /* 0x000000ffff1c7224 */ /* 0x000fe200078e0017 */
[----:B--2---:R0:W-:Y:S01]  /*29dd0*/  STL.64 [R1+0x1340], R4 ;  /* 0x0013400401007387 */ /* 0x0041e20000100a00 */
[----:B------:R-:W2:Y:S02]  /*29de0*/  LDL.LU R20, [R1+0x1b0] ;  /* 0x0001b00001147983 */ /* 0x000ea40000300800 */
[----:B------:R-:W2:Y:S02]  /*29df0*/  LDL.LU R21, [R1+0x1b4] ;  /* 0x0001b40001157983 */ /* 0x000ea40000300800 */
[----:B------:R-:W2:Y:S01]  /*29e00*/  LDL.LU R22, [R1+0x1b8] ;  /* 0x0001b80001167983 */ /* 0x000ea20000300800 */
[----:B------:R-:W2:Y:S01]  /*29e10*/  LDL.LU R23, [R1+0x1bc] ;  /* 0x0001bc0001177983 */ /* 0x000ea20000300800 */
[----:B------:R-:W4:Y:S02]  /*29e20*/  LDL.LU R24, [R1+0x1c0] ;  /* 0x0001c00001187983 */ /* 0x000f240000300800 */
[----:B------:R-:W4:Y:S02]  /*29e30*/  LDL.LU R25, [R1+0x1c4] ;  /* 0x0001c40001197983 */ /* 0x000f240000300800 */
[----:B------:R-:W4:Y:S01]  /*29e40*/  LDL.LU R26, [R1+0x1c8] ;  /* 0x0001c800011a7983 */ /* 0x000f220000300800 */
[----:B------:R-:W4:Y:S01]  /*29e50*/  LDL.LU R27, [R1+0x1cc] ;  /* 0x0001cc00011b7983 */ /* 0x000f220000300800 */
[----:B0-----:R-:W-:-:S02]  /*29e60*/  IMAD.MOV.U32 R4, RZ, RZ, R7 ;  /* 0x000000ffff047224 */ /* 0x001fc400078e0007 */
[----:B------:R-:W-:-:S05]  /*29e70*/  IMAD.MOV.U32 R5, RZ, RZ, R6 ;  /* 0x000000ffff057224 */ /* 0x000fca00078e0006 */
[----:B------:R0:W-:Y:S02]  /*29e80*/  STL.64 [R1+0x1358], R4 ;  /* 0x0013580401007387 */ /* 0x0001e40000100a00 */
[----:B0-----:R-:W-:Y:S02]  /*29e90*/  IMAD.MOV.U32 R4, RZ, RZ, R15 ;  /* 0x000000ffff047224 */ /* 0x001fe400078e000f */
[----:B------:R-:W-:Y:S02]  /*29ea0*/  IMAD.MOV.U32 R5, RZ, RZ, R14 ;  /* 0x000000ffff057224 */ /* 0x000fe400078e000e */
[C---:B------:R-:W-:Y:S01]  /*29eb0*/  HMMA.16816.F32.BF16 R12, R16.reuse, R12, R8 ;  /* 0x0000000c100c723c */ /* 0x040fe20000041808 */
[----:B------:R-:W-:Y:S01]  /*29ec0*/  STL [R1+0x116c], R28 ;  /* 0x00116c1c01007387 */ /* 0x000fe20000100800 */
[----:B------:R-:W-:Y:S02]  /*29ed0*/  STL [R1+0x1160], R29 ;  /* 0x0011601d01007387 */ /* 0x000fe40000100800 */
[----:B------:R-:W2:Y:S02]  /*29ee0*/  LDL.LU.64 R10, [R1+0x13a8] ;  /* 0x0013a800010a7983 */ /* 0x000ea40000300a00 */
[----:B------:R-:W2:Y:S11]  /*29ef0*/  LDL.LU.64 R8, [R1+0x13a0] ;  /* 0x0013a00001087983 */ /* 0x000eb60000300a00 */
[----:B------:R-:W-:Y:S06]  /*29f00*/  @!UPT UIADD3 URZ, URZ, URZ, URZ ;  /* 0x0000003f3f3ff290 */ /* 0x000fec000fffe03f */
[----:B------:R0:W-:Y:S01]  /*29f10*/  STL.64 [R1+0x220], R12 ;  /* 0x0002200c01007387 */ /* 0x0001e20000100a00 */
[----:B------:R-:W-:Y:S03]  /*29f20*/  STL.64 [R1+0x228], R14 ;  /* 0x0002280e01007387 */ /* 0x000fe60000100a00 */
[----:B0-----:R-:W2:Y:S02]  /*29f30*/  LDL.LU.64 R12, [R1+0x1398] ;  /* 0x00139800010c7983 */ /* 0x001ea40000300a00 */
[C---:B--2---:R-:W-:Y:S11]  /*29f40*/  HMMA.16816.F32.BF16 R8, R16.reuse, R12, R8 ;  /* 0x0000000c1008723c */ /* 0x044ff60000041808 */
[----:B------:R-:W-:Y:S11]  /*29f50*/  @!UPT UIADD3 URZ, URZ, URZ, URZ ;  /* 0x0000003f3f3ff290 */ /* 0x000ff6000fffe03f */
[----:B------:R-:W-:Y:S01]  /*29f60*/  @!UPT UIADD3 URZ, URZ, URZ, URZ ;  /* 0x0000003f3f3ff290 */ /* 0x000fe2000fffe03f */
[----:B------:R0:W-:Y:S01]  /*29f70*/  STL.64 [R1+0x210], R8 ;  /* 0x0002100801007387 */ /* 0x0001e20000100a00 */
[----:B------:R-:W-:Y:S03]  /*29f80*/  STL.64 [R1+0x218], R10 ;  /* 0x0002180a01007387 */ /* 0x000fe60000100a00 */
[----:B0-----:R-:W4:Y:S01]  /*29f90*/  LDL.LU.64 R8, [R1+0x1390] ;  /* 0x0013900001087983 */ /* 0x001f220000300a00 */
        /* <DEDUP_REMOVED lines=26> */
[----:B0-----:R-:W4:Y:S01]  /*2a140*/  LDL.LU.64 R26, [R1+0x1388] ;  /* 0x00138800011a7983 */ /* 0x001f220000300a00 */
[----:B------:R-:W2:Y:S02]  /*2a150*/  LDL.LU.64 R24, [R1+0x1380] ;  /* 0x0013800001187983 */ /* 0x000ea40000300a00 */
[----:B--2---:R-:W-:Y:S01]  /*2a160*/  HMMA.16816.F32.BF16 R16, R16, R24, R20 ;  /* 0x000000181010723c */ /* 0x004fe20000041814 */
[----:B------:R-:W2:Y:S01]  /*2a170*/  LDL.LU.64 R22, [R1+0x1378] ;  /* 0x0013780001167983 */ /* 0x000ea20000300a00 */
[----:B------:R-:W2:Y:S11]  /*2a180*/  LDL.LU.64 R20, [R1+0x1370] ;  /* 0x0013700001147983 */ /* 0x000eb60000300a00 */
[----:B------:R-:W-:Y:S10]  /*2a190*/  @!UPT UIADD3 URZ, URZ, URZ, URZ ;  /* 0x0000003f3f3ff290 */ /* 0x000ff4000fffe03f */
[----:B------:R0:W-:Y:S01]  /*2a1a0*/  STL.64 [R1+0x1f0], R16 ;  /* 0x0001f01001007387 */ /* 0x0001e20000100a00 */
[----:B------:R-:W-:Y:S03]  /*2a1b0*/  STL.64 [R1+0x1f8], R18 ;  /* 0x0001f81201007387 */ /* 0x000fe60000100a00 */
[----:B0-----:R-:W3:Y:S01]  /*2a1c0*/  LDL.LU.64 R16, [R1+0x20] ;  /* 0x0000200001107983 */ /* 0x001ee20000300a00 */
[C---:B--2---:R-:W-:Y:S03]  /*2a1d0*/  HMMA.16816.F32.BF16 R4, R20.reuse, R4, R12 ;  /* 0x000000041404723c */ /* 0x044fe6000004180c */
[----:B------:R-:W2:Y:S01]  /*2a1e0*/  LDL.LU.64 R14, [R1+0x1368] ;  /* 0x00136800010e7983 */ /* 0x000ea20000300a00 */
[----:B------:R-:W2:Y:S11]  /*2a1f0*/  LDL.LU.64 R12, [R1+0x1360] ;  /* 0x00136000010c7983 */ /* 0x000eb60000300a00 */
[----:B------:R-:W-:Y:S08]  /*2a200*/  @!UPT UIADD3 URZ, URZ, URZ, URZ ;  /* 0x0000003f3f3ff290 */ /* 0x000ff0000fffe03f */
[----:B------:R0:W-:Y:S01]  /*2a210*/  STL.64 [R1+0x1e0], R4 ;  /* 0x0001e00401007387 */ /* 0x0001e20000100a00 */
[----:B------:R2:W-:Y:S03]  /*2a220*/  STL.64 [R1+0x1e8], R6 ;  /* 0x0001e80601007387 */ /* 0x0005e60000100a00 */
[----:B0-----:R-:W2:Y:S02]  /*2a230*/  LDL.LU.64 R4, [R1+0x1358] ;  /* 0x0013580001047983 */ /* 0x001ea40000300a00 */
[C---:B--2---:R-:W-:Y:S02]  /*2a240*/  HMMA.16816.F32.BF16 R4, R20.reuse, R4, R12 ;  /* 0x000000041404723c */ /* 0x044fe4000004180c */
[----:B------:R-:W2:Y:S01]  /*2a250*/  LDL.LU.64 R14, [R1+0x1350] ;  /* 0x00135000010e7983 */ /* 0x000ea20000300a00 */
[----:B------:R-:W2:Y:S11]  /*2a260*/  LDL.LU.64 R12, [R1+0x1348] ;  /* 0x00134800010c7983 */ /* 0x000eb60000300a00 */
[----:B------:R-:W-:Y:S09]  /*2a270*/  @!UPT UIADD3 URZ, URZ, URZ, URZ ;  /* 0x0000003f3f3ff290 */ /* 0x000ff2000fffe03f */
[----:B------:R0:W-:Y:S01]  /*2a280*/  STL.64 [R1+0x1d0], R4 ;  /* 0x0001d00401007387 */ /* 0x0001e20000100a00 */
[----:B------:R-:W-:Y:S03]  /*2a290*/  STL.64 [R1+0x1d8], R6 ;  /* 0x0001d80601007387 */ /* 0x000fe60000100a00 */
[----:B0-----:R-:W2:Y:S02]  /*2a2a0*/  LDL.LU.64 R4, [R1+0x1340] ;  /* 0x0013400001047983 */ /* 0x001ea40000300a00 */
[C---:B--2---:R-:W-:Y:S01]  /*2a2b0*/  HMMA.16816.F32.BF16 R12, R20.reuse, R4, R12 ;  /* 0x00000004140c723c */ /* 0x044fe2000004180c */
[----:B------:R-:W-:Y:S02]  /*2a2c0*/  IMAD.MOV.U32 R3, RZ, RZ, R4 ;  /* 0x000000ffff037224 */ /* 0x000fe400078e0004 */
[----:B------:R-:W-:Y:S11]  /*2a2d0*/  IMAD.MOV.U32 R0, RZ, RZ, R5 ;  /* 0x000000ffff007224 */ /* 0x000ff600078e0005 */
[----:B------:R-:W-:Y:S09]  /*2a2e0*/  @!UPT UIADD3 URZ, URZ, URZ, URZ ;  /* 0x0000003f3f3ff290 */ /* 0x000ff2000fffe03f */
[----:B------:R-:W-:Y:S01]  /*2a2f0*/  STL.64 [R1+0x1c0], R12 ;  /* 0x0001c00c01007387 */ /* 0x000fe20000100a00 */
[----:B------:R0:W-:Y:S03]  /*2a300*/  STL.64 [R1+0x1c8], R14 ;  /* 0x0001c80e01007387 */ /* 0x0001e60000100a00 */
[----:B0-----:R-:W2:Y:S01]  /*2a310*/  LDL.LU.64 R14, [R1+0x1338] ;  /* 0x00133800010e7983 */ /* 0x001ea20000300a00 */
[----:B------:R-:W2:Y:S02]  /*2a320*/  LDL.LU.64 R12, [R1+0x1330] ;  /* 0x00133000010c7983 */ /* 0x000ea40000300a00 */
[----:B------:R-:W2:Y:S02]  /*2a330*/  LDL.LU.64 R4, [R1+0x1328] ;  /* 0x0013280001047983 */ /* 0x000ea40000300a00 */
[C---:B--2---:R-:W-:Y:S01]  /*2a340*/  HMMA.16816.F32.BF16 R4, R20.reuse, R4, R12 ;  /* 0x000000041404723c */ /* 0x044fe2000004180c */
[----:B------:R-:W2:Y:S11]  /*2a350*/  LDL.LU.64 R12, [R1+0x1320] ;  /* 0x00132000010c7983 */ /* 0x000eb60000300a00 */
[----:B------:R-:W-:Y:S11]  /*2a360*/  @!UPT UIADD3 URZ, URZ, URZ, URZ ;  /* 0x0000003f3f3ff290 */ /* 0x000ff6000fffe03f */
[----:B------:R-:W-:Y:S01]  /*2a370*/  STL.64 [R1+0x1b0], R4 ;  /* 0x0001b00401007387 */ /* 0x000fe20000100a00 */
[----:B------:R0:W-:Y:S03]  /*2a380*/  STL.64 [R1+0x1b8], R6 ;  /* 0x0001b80601007387 */ /* 0x0001e60000100a00 */
[----:B0-----:R-:W3:Y:S01]  /*2a390*/  LDL.LU.64 R6, [R1+0x1318] ;  /* 0x0013180001067983 */ /* 0x001ee20000300a00 */
[----:B------:R-:W3:Y:S02]  /*2a3a0*/  LDL.LU.64 R4, [R1+0x1310] ;  /* 0x0013100001047983 */ /* 0x000ee40000300a00 */
[C---:B---3--:R-:W-:Y:S11]  /*2a3b0*/  HMMA.16816.F32.BF16 R4, R20.reuse, R16, R4 ;  /* 0x000000101404723c */ /* 0x048ff60000041804 */
[----:B------:R-:W-:Y:S11]  /*2a3c0*/  @!UPT UIADD3 URZ, URZ, URZ, URZ ;  /* 0x0000003f3f3ff290 */ /* 0x000ff6000fffe03f */
[----:B------:R-:W-:Y:S01]  /*2a3d0*/  @!UPT UIADD3 URZ, URZ, URZ, URZ ;  /* 0x0000003f3f3ff290 */ /* 0x000fe2000fffe03f */
[----:B------:R-:W-:Y:S01]  /*2a3e0*/  STL.64 [R1+0x190], R4 ;  /* 0x0001900401007387 */ /* 0x000fe20000100a00 */
[----:B------:R0:W-:Y:S03]  /*2a3f0*/  STL.64 [R1+0x198], R6 ;  /* 0x0001980601007387 */ /* 0x0001e60000100a00 */
[----:B0-----:R-:W2:Y:S01]  /*2a400*/  LDL.LU.64 R6, [R1+0x1308] ;  /* 0x0013080001067983 */ /* 0x001ea20000300a00 */
[----:B------:R-:W2:Y:S02]  /*2a410*/  LDL.LU.64 R4, [R1+0x1300] ;  /* 0x0013000001047983 */ /* 0x000ea40000300a00 */
[----:B------:R0:W-:Y:S02]  /*2a420*/  STL.64 [R1+0x1288], R16 ;  /* 0x0012881001007387 */ /* 0x0001e40000100a00 */
[----:B0-----:R-:W3:Y:S01]  /*2a430*/  LDL.LU R16, [R1+0x130] ;  /* 0x0001300001107983 */ /* 0x001ee20000300800 */
[----:B------:R-:W3:Y:S01]  /*2a440*/  LDL.LU R17, [R1+0x134] ;  /* 0x0001340001117983 */ /* 0x000ee20000300800 */
[----:B--2---:R-:W-:Y:S02]  /*2a450*/  HMMA.16816.F32.BF16 R12, R20, R12, R4 ;  /* 0x0000000c140c723c */ /* 0x004fe40000041804 */
[----:B------:R-:W2:Y:S01]  /*2a460*/  LDL.LU.64 R6, [R1+0x12f8] ;  /* 0x0012f80001067983 */ /* 0x000ea20000300a00 */
[----:B------:R-:W2:Y:S11]  /*2a470*/  LDL.LU.64 R4, [R1+0x12f0] ;  /* 0x0012f00001047983 */ /* 0x000eb60000300a00 */
[----:B------:R-:W-:Y:S09]  /*2a480*/  @!UPT UIADD3 URZ, URZ, URZ, URZ ;  /* 0x0000003f3f3ff290 */ /* 0x000ff2000fffe03f */
[----:B------:R-:W-:Y:S01]  /*2a490*/  STL.64 [R1+0x180], R12 ;  /* 0x0001800c01007387 */ /* 0x000fe20000100a00 */
[----:B------:R0:W-:Y:S03]  /*2a4a0*/  STL.64 [R1+0x188], R14 ;  /* 0x0001880e01007387 */ /* 0x0001e60000100a00 */
[----:B0-----:R-:W2:Y:S01]  /*2a4b0*/  LDL R15, [R1+0x384] ;  /* 0x00038400010f7983 */ /* 0x001ea20000100800 */
[----:B----4-:R-:W-:Y:S02]  /*2a4c0*/  IMAD.MOV.U32 R18, RZ, RZ, R27 ;  /* 0x000000ffff127224 */ /* 0x010fe400078e001b */
[----:B------:R-:W-:-:S07]  /*2a4d0*/  IMAD.MOV.U32 R19, RZ, RZ, R26 ;  /* 0x000000ffff137224 */ /* 0x000fce00078e001a */
[----:B---3--:R-:W-:Y:S11]  /*2a4e0*/  HMMA.16816.F32.BF16 R8, R20, R8, R16 ;  /* 0x000000081408723c */ /* 0x008ff60000041810 */
[----:B------:R-:W-:Y:S11]  /*2a4f0*/  @!UPT UIADD3 URZ, URZ, URZ, URZ ;  /* 0x0000003f3f3ff290 */ /* 0x000ff6000fffe03f */
[----:B------:R-:W-:Y:S02]  /*2a500*/  @!UPT UIADD3 URZ, URZ, URZ, URZ ;  /* 0x0000003f3f3ff290 */ /* 0x000fe4000fffe03f */
[----:B------:R-:W-:Y:S02]  /*2a510*/  IMAD.MOV.U32 R28, RZ, RZ, R8 ;  /* 0x000000ffff1c7224 */ /* 0x000fe400078e0008 */
[----:B------:R-:W-:Y:S02]  /*2a520*/  IMAD.MOV.U32 R26, RZ, RZ, R9 ;  /* 0x000000ffff1a7224 */ /* 0x000fe400078e0009 */
[----:B------:R-:W-:Y:S02]  /*2a530*/  IMAD.MOV.U32 R27, RZ, RZ, R10 ;  /* 0x000000ffff1b7224 */ /* 0x000fe400078e000a */
[----:B------:R-:W-:Y:S01]  /*2a540*/  IMAD.MOV.U32 R29, RZ, RZ, R11 ;  /* 0x000000ffff1d7224 */ /* 0x000fe200078e000b */
[----:B--2---:R-:W-:Y:S01]  /*2a550*/  STL [R1+0x1280], R15 ;  /* 0x0012800f01007387 */ /* 0x004fe20000100800 */
[----:B------:R-:W2:Y:S02]  /*2a560*/  LDL.LU R8, [R1+0xe0] ;  /* 0x0000e00001087983 */ /* 0x000ea40000300800 */
[----:B------:R-:W2:Y:S02]  /*2a570*/  LDL.LU R9, [R1+0xe4] ;  /* 0x0000e40001097983 */ /* 0x000ea40000300800 */
[----:B------:R-:W2:Y:S01]  /*2a580*/  LDL.LU R10, [R1+0xe8] ;  /* 0x0000e800010a7983 */ /* 0x000ea20000300800 */
[----:B------:R-:W2:Y:S01]  /*2a590*/  LDL.LU R11, [R1+0xec] ;  /* 0x0000ec00010b7983 */ /* 0x000ea20000300800 */
[----:B------:R-:W3:Y:S02]  /*2a5a0*/  LDL.LU R16, [R1+0x1a0] ;  /* 0x0001a00001107983 */ /* 0x000ee40000300800 */
[----:B------:R-:W3:Y:S02]  /*2a5b0*/  LDL.LU R17, [R1+0x1a4] ;  /* 0x0001a40001117983 */ /* 0x000ee40000300800 */
[----:B------:R-:W4:Y:S01]  /*2a5c0*/  LDL.LU R18, [R1+0x1a8] ;  /* 0x0001a80001127983 */ /* 0x000f220000300800 */
[----:B------:R-:W4:Y:S04]  /*2a5d0*/  LDL.LU R19, [R1+0x1ac] ;  /* 0x0001ac0001137983 */ /* 0x000f280000300800 */
[----:B----4-:R-:W-:Y:S01]  /*2a5e0*/  STL.64 [R1+0x1298], R18 ;  /* 0x0012981201007387 */ /* 0x010fe20000100a00 */
[----:B---3--:R0:W-:Y:S02]  /*2a5f0*/  STL.64 [R1+0x1290], R16 ;  /* 0x0012901001007387 */ /* 0x0081e40000100a00 */
[----:B0-----:R-:W-:-:S02]  /*2a600*/  IMAD.MOV.U32 R16, RZ, RZ, R3 ;  /* 0x000000ffff107224 */ /* 0x001fc400078e0003 */
[----:B------:R-:W-:-:S05]  /*2a610*/  IMAD.MOV.U32 R17, RZ, RZ, R0 ;  /* 0x000000ffff117224 */ /* 0x000fca00078e0000 */
[----:B------:R0:W-:Y:S04]  /*2a620*/  STL.64 [R1+0x12b0], R16 ;  /* 0x0012b01001007387 */ /* 0x0001e80000100a00 */
[----:B0-----:R-:W3:Y:S01]  /*2a630*/  LDL.LU.64 R16, [R1+0x50] ;  /* 0x0000500001107983 */ /* 0x001ee20000300a00 */
[----:B------:R-:W-:Y:S02]  /*2a640*/  IMAD.MOV.U32 R12, RZ, RZ, R7 ;  /* 0x000000ffff0c7224 */ /* 0x000fe400078e0007 */
[----:B------:R-:W-:Y:S02]  /*2a650*/  IMAD.MOV.U32 R14, RZ, RZ, R5 ;  /* 0x000000ffff0e7224 */ /* 0x000fe400078e0005 */
[----:B------:R-:W-:Y:S02]  /*2a660*/  IMAD.MOV.U32 R15, RZ, RZ, R4 ;  /* 0x000000ffff0f7224 */ /* 0x000fe400078e0004 */
[----:B------:R-:W-:Y:S01]  /*2a670*/  IMAD.MOV.U32 R13, RZ, RZ, R6 ;  /* 0x000000ffff0d7224 */ /* 0x000fe200078e0006 */
[----:B---3--:R0:W-:Y:S04]  /*2a680*/  STL.64 [R1+0x12c8], R16 ;  /* 0x0012c81001007387 */ /* 0x0081e80000100a00 */
[----:B0-----:R-:W3:Y:S01]  /*2a690*/  LDL.LU R16, [R1+0x120] ;  /* 0x0001200001107983 */ /* 0x001ee20000300800 */
[----:B------:R-:W3:Y:S02]  /*2a6a0*/  LDL.LU R17, [R1+0x124] ;  /* 0x0001240001117983 */ /* 0x000ee40000300800 */
[----:B------:R-:W3:Y:S02]  /*2a6b0*/  LDL.LU R18, [R1+0x128] ;  /* 0x0001280001127983 */ /* 0x000ee40000300800 */
[----:B------:R-:W3:Y:S01]  /*2a6c0*/  LDL.LU R19, [R1+0x12c] ;  /* 0x00012c0001137983 */ /* 0x000ee20000300800 */
[----:B------:R-:W4:Y:S01]  /*2a6d0*/  LDL.LU R7, [R1+0x12ec] ;  /* 0x0012ec0001077983 */ /* 0x000f220000300800 */
[----:B------:R-:W3:Y:S02]  /*2a6e0*/  LDL.LU R6, [R1+0x12e8] ;  /* 0x0012e80001067983 */ /* 0x000ee40000300800 */
[----:B------:R-:W3:Y:S02]  /*2a6f0*/  LDL.LU R5, [R1+0x12e4] ;  /* 0x0012e40001057983 */ /* 0x000ee40000300800 */
[----:B------:R-:W3:Y:S01]  /*2a700*/  LDL.LU R4, [R1+0x12e0] ;  /* 0x0012e00001047983 */ /* 0x000ee20000300800 */
[----:B------:R-:W-:Y:S01]  /*2a710*/  STL.64 [R1+0x12a8], R14 ;  /* 0x0012a80e01007387 */ /* 0x000fe20000100a00 */
[----:B------:R0:W-:Y:S03]  /*2a720*/  STL.64 [R1+0x12a0], R12 ;  /* 0x0012a00c01007387 */ /* 0x0001e60000100a00 */
[----:B0-----:R-:W3:Y:S01]  /*2a730*/  LDL.LU R12, [R1+0x100] ;  /* 0x00010000010c7983 */ /* 0x001ee20000300800 */
[----:B------:R-:W3:Y:S02]  /*2a740*/  LDL.LU R13, [R1+0x104] ;  /* 0x00010400010d7983 */ /* 0x000ee40000300800 */
[----:B------:R-:W3:Y:S02]  /*2a750*/  LDL.LU R14, [R1+0x108] ;  /* 0x00010800010e7983 */ /* 0x000ee40000300800 */
[----:B------:R-:W3:Y:S01]  /*2a760*/  LDL.LU R15, [R1+0x10c] ;  /* 0x00010c00010f7983 */ /* 0x000ee20000300800 */
[----:B--2---:R-:W-:Y:S01]  /*2a770*/  HMMA.16816.F32.BF16 R8, R20, R24, R8 ;  /* 0x000000181408723c */ /* 0x004fe20000041808 */
[----:B---3--:R-:W-:Y:S01]  /*2a780*/  STL.64 [R1+0x12c0], R14 ;  /* 0x0012c00e01007387 */ /* 0x008fe20000100a00 */
[----:B------:R0:W-:Y:S02]  /*2a790*/  STL.64 [R1+0x12b8], R12 ;  /* 0x0012b80c01007387 */ /* 0x0001e40000100a00 */
[----:B0-----:R-:W-:-:S02]  /*2a7a0*/  IMAD.MOV.U32 R12, RZ, RZ, R4 ;  /* 0x000000ffff0c7224 */ /* 0x001fc400078e0004 */
[----:B------:R-:W-:Y:S01]  /*2a7b0*/  IMAD.MOV.U32 R13, RZ, RZ, R5 ;  /* 0x000000ffff0d7224 */ /* 0x000fe200078e0005 */
[----:B------:R-:W2:Y:S01]  /*2a7c0*/  LDL.LU R4, [R1+0x12dc] ;  /* 0x0012dc0001047983 */ /* 0x000ea20000300800 */
[----:B------:R-:W2:Y:S02]  /*2a7d0*/  LDL.LU R5, [R1+0x12d8] ;  /* 0x0012d80001057983 */ /* 0x000ea40000300800 */
[----:B------:R-:W-:Y:S02]  /*2a7e0*/  IMAD.MOV.U32 R14, RZ, RZ, R6 ;  /* 0x000000ffff0e7224 */ /* 0x000fe400078e0006 */
[----:B----4-:R-:W-:Y:S01]  /*2a7f0*/  IMAD.MOV.U32 R15, RZ, RZ, R7 ;  /* 0x000000ffff0f7224 */ /* 0x010fe200078e0007 */
[----:B------:R-:W2:Y:S01]  /*2a800*/  LDL.LU R6, [R1+0x12d4] ;  /* 0x0012d40001067983 */ /* 0x000ea20000300800 */
[----:B------:R-:W2:Y:S02]  /*2a810*/  LDL.LU R7, [R1+0x12d0] ;  /* 0x0012d00001077983 */ /* 0x000ea40000300800 */
[----:B------:R-:W-:Y:S02]  /*2a820*/  STL [R1+0x1240], R29 ;  /* 0x0012401d01007387 */ /* 0x000fe40000100800 */
[----:B------:R-:W-:Y:S01]  /*2a830*/  STL [R1+0x123c], R28 ;  /* 0x00123c1c01007387 */ /* 0x000fe20000100800 */
[----:B------:R-:W3:Y:S04]  /*2a840*/  LDL.LU.64 R20, [R1+0x30] ;  /* 0x0000300001147983 */ /* 0x000ee80000300a00 */
[----:B------:R0:W-:Y:S02]  /*2a850*/  STL.64 [R1+0x160], R8 ;  /* 0x0001600801007387 */ /* 0x0001e40000100a00 */
[----:B------:R1:W-:Y:S01]  /*2a860*/  STL.64 [R1+0x168], R10 ;  /* 0x0001680a01007387 */ /* 0x0003e20000100a00 */
[----:B0-----:R-:W4:Y:S01]  /*2a870*/  LDL.LU R8, [R1+0x300] ;  /* 0x0003000001087983 */ /* 0x001f220000300800 */
[----:B------:R-:W4:Y:S02]  /*2a880*/  LDL.LU R9, [R1+0x304] ;  /* 0x0003040001097983 */ /* 0x000f240000300800 */
[----:B-1----:R-:W4:Y:S02]  /*2a890*/  LDL.LU R10, [R1+0x308] ;  /* 0x00030800010a7983 */ /* 0x002f240000300800 */
[----:B------:R-:W4:Y:S01]  /*2a8a0*/  LDL.LU R11, [R1+0x30c] ;  /* 0x00030c00010b7983 */ /* 0x000f220000300800 */
[----:B------:R-:W-:Y:S01]  /*2a8b0*/  STL.64 [R1+0x1260], R26 ;  /* 0x0012601a01007387 */ /* 0x000fe20000100a00 */
[----:B------:R0:W-:Y:S03]  /*2a8c0*/  STL.64 [R1+0x1258], R24 ;  /* 0x0012581801007387 */ /* 0x0001e60000100a00 */
[----:B0-----:R-:W2:Y:S02]  /*2a8d0*/  LDL.LU.64 R24, [R1+0x60] ;  /* 0x0000600001187983 */ /* 0x001ea40000300a00 */
[----:B--2---:R-:W-:Y:S01]  /*2a8e0*/  HMMA.16816.F32.BF16 R16, R4, R24, R16 ;  /* 0x000000180410723c */ /* 0x004fe20000041810 */
[----:B------:R-:W-:-:S02]  /*2a8f0*/  IMAD.MOV.U32 R29, RZ, RZ, R24 ;  /* 0x000000ffff1d7224 */ /* 0x000fc400078e0018 */
[----:B------:R-:W-:Y:S11]  /*2a900*/  IMAD.MOV.U32 R28, RZ, RZ, R25 ;  /* 0x000000ffff1c7224 */ /* 0x000ff600078e0019 */
[----:B------:R-:W-:Y:S09]  /*2a910*/  @!UPT UIADD3 URZ, URZ, URZ, URZ ;  /* 0x0000003f3f3ff290 */ /* 0x000ff2000fffe03f */
[----:B------:R0:W-:Y:S01]  /*2a920*/  STL.64 [R1+0x150], R16 ;  /* 0x0001501001007387 */ /* 0x0001e20000100a00 */
[----:B------:R-:W-:Y:S03]  /*2a930*/  STL.64 [R1+0x158], R18 ;  /* 0x0001581201007387 */ /* 0x000fe60000100a00 */
[----:B0-----:R-:W2:Y:S01]  /*2a940*/  LDL.LU.64 R16, [R1+0x12c8] ;  /* 0x0012c80001107983 */ /* 0x001ea20000300a00 */
[----:B------:R-:W3:Y:S02]  /*2a950*/  LDL.LU R24, [R1+0x320] ;  /* 0x0003200001187983 */ /* 0x000ee40000300800 */
[----:B------:R-:W3:Y:S02]  /*2a960*/  LDL.LU R25, [R1+0x324] ;  /* 0x0003240001197983 */ /* 0x000ee40000300800 */
[----:B------:R-:W3:Y:S01]  /*2a970*/  LDL.LU R26, [R1+0x328] ;  /* 0x00032800011a7983 */ /* 0x000ee20000300800 */
[----:B------:R-:W3:Y:S01]  /*2a980*/  LDL.LU R27, [R1+0x32c] ;  /* 0x00032c00011b7983 */ /* 0x000ee20000300800 */
[----:B--2---:R-:W-:Y:S03]  /*2a990*/  HMMA.16816.F32.BF16 R12, R4, R16, R12 ;  /* 0x00000010040c723c */ /* 0x004fe6000004180c */
[----:B---3--:R-:W-:Y:S01]  /*2a9a0*/  STL.64 [R1+0x1270], R26 ;  /* 0x0012701a01007387 */ /* 0x008fe20000100a00 */
[----:B------:R0:W-:Y:S02]  /*2a9b0*/  STL.64 [R1+0x1268], R24 ;  /* 0x0012681801007387 */ /* 0x0001e40000100a00 */
[----:B------:R-:W-:-:S02]  /*2a9c0*/  IMAD.MOV.U32 R0, RZ, RZ, R16 ;  /* 0x000000ffff007224 */ /* 0x000fc400078e0010 */
[----:B------:R-:W-:Y:S01]  /*2a9d0*/  IMAD.MOV.U32 R3, RZ, RZ, R17 ;  /* 0x000000ffff037224 */ /* 0x000fe200078e0011 */
[----:B0-----:R-:W4:Y:S01]  /*2a9e0*/  LDL.LU.64 R24, [R1+0x10] ;  /* 0x0000100001187983 */ /* 0x001f220000300a00 */
[----:B------:R-:W-:Y:S02]  /*2a9f0*/  STL [R1+0x1248], R29 ;  /* 0x0012481d01007387 */ /* 0x000fe40000100800 */
[----:B------:R-:W-:Y:S11]  /*2aa00*/  STL [R1+0x1244], R28 ;  /* 0x0012441c01007387 */ /* 0x000ff60000100800 */
[----:B------:R-:W-:Y:S01]  /*2aa10*/  STL.64 [R1+0x140], R12 ;  /* 0x0001400c01007387 */ /* 0x000fe20000100a00 */
[----:B------:R0:W-:Y:S03]  /*2aa20*/  STL.64 [R1+0x148], R14 ;  /* 0x0001480e01007387 */ /* 0x0001e60000100a00 */
[----:B0-----:R-:W2:Y:S01]  /*2aa30*/  LDL.LU.64 R14, [R1+0x12c0] ;  /* 0x0012c000010e7983 */ /* 0x001ea20000300a00 */
[----:B------:R-:W2:Y:S02]  /*2aa40*/  LDL.LU.64 R12, [R1+0x12b8] ;  /* 0x0012b800010c7983 */ /* 0x000ea40000300a00 */
[----:B------:R-:W2:Y:S02]  /*2aa50*/  LDL.LU.64 R16, [R1+0x12b0] ;  /* 0x0012b00001107983 */ /* 0x000ea40000300a00 */
[----:B------:R-:W-:Y:S01]  /*2aa60*/  STL [R1+0x1250], R3 ;  /* 0x0012500301007387 */ /* 0x000fe20000100800 */
[----:B------:R-:W-:Y:S01]  /*2aa70*/  STL [R1+0x124c], R0 ;  /* 0x00124c0001007387 */ /* 0x000fe20000100800 */
[C---:B--2---:R-:W-:Y:S03]  /*2aa80*/  HMMA.16816.F32.BF16 R16, R4.reuse, R16, R12 ;  /* 0x000000100410723c */ /* 0x044fe6000004180c */
[----:B------:R-:W2:Y:S01]  /*2aa90*/  LDL.LU.64 R14, [R1+0x12a8] ;  /* 0x0012a800010e7983 */ /* 0x000ea20000300a00 */
[----:B------:R-:W2:Y:S11]  /*2aaa0*/  LDL.LU.64 R12, [R1+0x12a0] ;  /* 0x0012a000010c7983 */ /* 0x000eb60000300a00 */
[----:B------:R-:W-:Y:S08]  /*2aab0*/  @!UPT UIADD3 URZ, URZ, URZ, URZ ;  /* 0x0000003f3f3ff290 */ /* 0x000ff0000fffe03f */
[----:B------:R-:W-:Y:S01]  /*2aac0*/  STL.64 [R1+0x130], R16 ;  /* 0x0001301001007387 */ /* 0x000fe20000100a00 */
[----:B------:R0:W-:Y:S03]  /*2aad0*/  STL.64 [R1+0x138], R18 ;  /* 0x0001381201007387 */ /* 0x0001e60000100a00 */
[----:B0-----:R-:W3:Y:S01]  /*2aae0*/  LDL.LU.64 R18, [R1+0x1298] ;  /* 0x0012980001127983 */ /* 0x001ee20000300a00 */
[----:B------:R-:W3:Y:S02]  /*2aaf0*/  LDL.LU.64 R16, [R1+0x1290] ;  /* 0x0012900001107983 */ /* 0x000ee40000300a00 */
[C---:B---3--:R-:W-:Y:S11]  /*2ab00*/  HMMA.16816.F32.BF16 R16, R4.reuse, R20, R16 ;  /* 0x000000140410723c */ /* 0x048ff60000041810 */
[----:B------:R-:W-:Y:S11]  /*2ab10*/  @!UPT UIADD3 URZ, URZ, URZ, URZ ;  /* 0x0000003f3f3ff290 */ /* 0x000ff6000fffe03f */
[----:B------:R-:W-:Y:S01]  /*2ab20*/  @!UPT UIADD3 URZ, URZ, URZ, URZ ;  /* 0x0000003f3f3ff290 */ /* 0x000fe2000fffe03f */
[----:B------:R0:W-:Y:S01]  /*2ab30*/  STL.64 [R1+0x120], R16 ;  /* 0x0001201001007387 */ /* 0x0001e20000100a00 */
[----:B------:R-:W-:Y:S03]  /*2ab40*/  STL.64 [R1+0x128], R18 ;  /* 0x0001281201007387 */ /* 0x000fe60000100a00 */
        /* <DEDUP_REMOVED lines=8> */
[----:B------:R-:W-:Y:S01]  /*2abd0*/  IMAD.MOV.U32 R0, RZ, RZ, R17 ;  /* 0x000000ffff007224 */ /* 0x000fe200078e0011 */
[C---:B----4-:R-:W-:Y:S01]  /*2abe0*/  HMMA.16816.F32.BF16 R8, R4.reuse, R24, R8 ;  /* 0x000000180408723c */ /* 0x050fe20000041808 */
[----:B--2---:R-:W0:Y:S02]  /*2abf0*/  LDSM.16.MT88.4 R16, [R15+0x7000] ;  /* 0x007000000f10783b */ /* 0x004e240000004200 */
[----:B------:R-:W1:Y:S02]  /*2ac00*/  LDSM.16.MT88.4 R12, [R15+0x7080] ;  /* 0x007080000f0c783b */ /* 0x000e640000004200 */
[----:B0-----:R-:W-:Y:S02]  /*2ac10*/  STL.64 [R1+0x1188], R18 ;  /* 0x0011881201007387 */ /* 0x001fe40000100a00 */
[----:B------:R0:W-:Y:S02]  /*2ac20*/  STL.64 [R1+0x1180], R16 ;  /* 0x0011801001007387 */ /* 0x0001e40000100a00 */
[----:B0-----:R-:W2:Y:S11]  /*2ac30*/  LDL.LU.64 R16, [R1] ;  /* 0x0000000001107983 */ /* 0x001eb60000300a00 */
[----:B------:R-:W-:Y:S03]  /*2ac40*/  @!UPT UIADD3 URZ, URZ, URZ, URZ ;  /* 0x0000003f3f3ff290 */ /* 0x000fe6000fffe03f */
[----:B------:R0:W-:Y:S02]  /*2ac50*/  STL.64 [R1+0x100], R8 ;  /* 0x0001000801007387 */ /* 0x0001e40000100a00 */
[----:B------:R3:W-:Y:S02]  /*2ac60*/  STL.64 [R1+0x108], R10 ;  /* 0x0001080a01007387 */ /* 0x0007e40000100a00 */
[----:B0-----:R-:W-:Y:S01]  /*2ac70*/  IMAD.MOV.U32 R9, RZ, RZ, R24 ;  /* 0x000000ffff097224 */ /* 0x001fe200078e0018 */
[----:B---3--:R-:W3:Y:S01]  /*2ac80*/  LDL.LU.64 R10, [R1+0x1278] ;  /* 0x00127800010a7983 */ /* 0x008ee20000300a00 */
[----:B------:R-:W-:Y:S02]  /*2ac90*/  IMAD.MOV.U32 R8, RZ, RZ, R25 ;  /* 0x000000ffff087224 */ /* 0x000fe400078e0019 */
[----:B------:R-:W2:Y:S02]  /*2aca0*/  LDL.LU.64 R26, [R1+0x1270] ;  /* 0x00127000011a7983 */ /* 0x000ea40000300a00 */
[----:B------:R-:W2:Y:S01]  /*2acb0*/  LDL.LU.64 R24, [R1+0x1268] ;  /* 0x0012680001187983 */ /* 0x000ea20000300a00 */
[----:B-1----:R-:W-:Y:S01]  /*2acc0*/  STL.64 [R1+0x1130], R14 ;  /* 0x0011300e01007387 */ /* 0x002fe20000100a00 */
[----:B------:R0:W-:Y:S03]  /*2acd0*/  STL.64 [R1+0x1128], R12 ;  /* 0x0011280c01007387 */ /* 0x0001e60000100a00 */
[----:B0-----:R-:W4:Y:S01]  /*2ace0*/  LDL.LU.64 R12, [R1+0x40] ;  /* 0x00004000010c7983 */ /* 0x001f220000300a00 */
[----:B------:R-:W3:Y:S01]  /*2acf0*/  LDL.64 R14, [R1+0x48] ;  /* 0x00004800010e7983 */ /* 0x000ee20000100a00 */
[----:B--2---:R-:W-:Y:S02]  /*2ad00*/  HMMA.16816.F32.BF16 R24, R4, R16, R24 ;  /* 0x000000100418723c */ /* 0x004fe40000041818 */
[----:B---3--:R-:W-:Y:S01]  /*2ad10*/  STL.64 [R1+0x1208], R14 ;  /* 0x0012080e01007387 */ /* 0x008fe20000100a00 */
[----:B----4-:R0:W-:Y:S03]  /*2ad20*/  STL.64 [R1+0x1200], R12 ;  /* 0x0012000c01007387 */ /* 0x0101e60000100a00 */
[----:B0-----:R-:W2:Y:S01]  /*2ad30*/  LDL.LU R12, [R1+0x310] ;  /* 0x00031000010c7983 */ /* 0x001ea20000300800 */
[----:B------:R-:W2:Y:S11]  /*2ad40*/  LDL.LU R13, [R1+0x314] ;  /* 0x00031400010d7983 */ /* 0x000eb60000300800 */
[----:B------:R-:W-:Y:S05]  /*2ad50*/  @!UPT UIADD3 URZ, URZ, URZ, URZ ;  /* 0x0000003f3f3ff290 */ /* 0x000fea000fffe03f */
[----:B------:R-:W-:Y:S02]  /*2ad60*/  STL.64 [R1+0xf0], R24 ;  /* 0x0000f01801007387 */ /* 0x000fe40000100a00 */
[----:B------:R0:W-:Y:S02]  /*2ad70*/  STL.64 [R1+0xf8], R26 ;  /* 0x0000f81a01007387 */ /* 0x0001e40000100a00 */
[----:B------:R-:W-:Y:S02]  /*2ad80*/  IMAD.MOV.U32 R14, RZ, RZ, R11 ;  /* 0x000000ffff0e7224 */ /* 0x000fe400078e000b */
[----:B------:R-:W-:Y:S02]  /*2ad90*/  IMAD.MOV.U32 R15, RZ, RZ, R10 ;  /* 0x000000ffff0f7224 */ /* 0x000fe400078e000a */
[----:B------:R-:W-:Y:S02]  /*2ada0*/  IMAD.MOV.U32 R11, RZ, RZ, R16 ;  /* 0x000000ffff0b7224 */ /* 0x000fe400078e0010 */
[----:B------:R-:W-:Y:S01]  /*2adb0*/  IMAD.MOV.U32 R10, RZ, RZ, R17 ;  /* 0x000000ffff0a7224 */ /* 0x000fe200078e0011 */
[----:B0-----:R-:W3:Y:S01]  /*2adc0*/  LDL.LU.64 R26, [R1+0x1260] ;  /* 0x00126000011a7983 */ /* 0x001ee20000300a00 */
[----:B------:R-:W2:Y:S02]  /*2add0*/  LDL.LU.64 R24, [R1+0x1258] ;  /* 0x0012580001187983 */ /* 0x000ea40000300a00 */
[----:B------:R-:W4:Y:S02]  /*2ade0*/  LDL.LU R16, [R1+0x270] ;  /* 0x0002700001107983 */ /* 0x000f240000300800 */
[----:B------:R-:W4:Y:S01]  /*2adf0*/  LDL.LU R17, [R1+0x274] ;  /* 0x0002740001117983 */ /* 0x000f220000300800 */
[----:B------:R-:W2:Y:S01]  /*2ae00*/  LDL.LU R18, [R1+0x278] ;  /* 0x0002780001127983 */ /* 0x000ea20000300800 */
[----:B------:R-:W2:Y:S02]  /*2ae10*/  LDL.LU R19, [R1+0x27c] ;  /* 0x00027c0001137983 */ /* 0x000ea40000300800 */
[----:B------:R-:W-:-:S02]  /*2ae20*/  IMAD.MOV.U32 R29, RZ, RZ, R20 ;  /* 0x000000ffff1d7224 */ /* 0x000fc400078e0014 */
[----:B------:R-:W-:Y:S02]  /*2ae30*/  IMAD.MOV.U32 R28, RZ, RZ, R21 ;  /* 0x000000ffff1c7224 */ /* 0x000fe400078e0015 */
[----:B------:R-:W-:Y:S04]  /*2ae40*/  LDSM.16.MT88.4 R20, [R2+0x6080] ;  /* 0x006080000214783b */ /* 0x000fe80000004200 */
[----:B--2---:R-:W-:Y:S01]  /*2ae50*/  STL.64 [R1+0x1198], R18 ;  /* 0x0011981201007387 */ /* 0x004fe20000100a00 */
[----:B----4-:R0:W-:Y:S02]  /*2ae60*/  STL.64 [R1+0x1190], R16 ;  /* 0x0011901001007387 */ /* 0x0101e40000100a00 */
[----:B0-----:R-:W-:Y:S02]  /*2ae70*/  IMAD.MOV.U32 R16, RZ, RZ, R11 ;  /* 0x000000ffff107224 */ /* 0x001fe400078e000b */
[----:B------:R-:W-:-:S05]  /*2ae80*/  IMAD.MOV.U32 R17, RZ, RZ, R10 ;  /* 0x000000ffff117224 */ /* 0x000fca00078e000a */
[----:B------:R0:W-:Y:S02]  /*2ae90*/  STL.64 [R1+0x11b0], R16 ;  /* 0x0011b01001007387 */ /* 0x0001e40000100a00 */
[----:B0-----:R-:W-:Y:S02]  /*2aea0*/  IMAD.MOV.U32 R16, RZ, RZ, R9 ;  /* 0x000000ffff107224 */ /* 0x001fe400078e0009 */
[----:B------:R-:W-:Y:S02]  /*2aeb0*/  IMAD.MOV.U32 R17, RZ, RZ, R8 ;  /* 0x000000ffff117224 */ /* 0x000fe400078e0008 */
[----:B------:R-:W0:Y:S01]  /*2aec0*/  LDSM.16.MT88.4 R8, [R2+0x7000] ;  /* 0x007000000208783b */ /* 0x000e220000004200 */
[----:B------:R-:W-:Y:S03]  /*2aed0*/  HMMA.16816.F32.BF16 R4, R4, R24, R12 ;  /* 0x000000180404723c */ /* 0x000fe6000004180c */
[----:B------:R1:W-:Y:S02]  /*2aee0*/  STL.64 [R1+0x11c8], R16 ;  /* 0x0011c81001007387 */ /* 0x0003e40000100a00 */
[----:B-1----:R-:W-:-:S02]  /*2aef0*/  IMAD.MOV.U32 R16, RZ, RZ, R3 ;  /* 0x000000ffff107224 */ /* 0x002fc400078e0003 */
[----:B------:R-:W-:Y:S01]  /*2af00*/  IMAD.MOV.U32 R17, RZ, RZ, R0 ;  /* 0x000000ffff117224 */ /* 0x000fe200078e0000 */
[----:B0-----:R-:W-:Y:S01]  /*2af10*/  STL.64 [R1+0x1088], R10 ;  /* 0x0010880a01007387 */ /* 0x001fe20000100a00 */
[----:B------:R-:W-:Y:S02]  /*2af20*/  STL.64 [R1+0x1080], R8 ;  /* 0x0010800801007387 */ /* 0x000fe40000100a00 */
[----:B------:R-:W2:Y:S11]  /*2af30*/  LDL.LU R3, [R1+0x1250] ;  /* 0x0012500001037983 */ /* 0x000eb60000300800 */
[----:B------:R-:W-:Y:S01]  /*2af40*/  @!UPT UIADD3 URZ, URZ, URZ, URZ ;  /* 0x0000003f3f3ff290 */ /* 0x000fe2000fffe03f */
[----:B------:R-:W-:Y:S01]  /*2af50*/  STL.64 [R1+0xe0], R4 ;  /* 0x0000e00401007387 */ /* 0x000fe20000100a00 */
[----:B------:R-:W-:Y:S01]  /*2af60*/  STL.64 [R1+0xe8], R6 ;  /* 0x0000e80601007387 */ /* 0x000fe20000100a00 */
[----:B------:R-:W4:Y:S02]  /*2af70*/  LDL.LU R0, [R1+0x124c] ;  /* 0x00124c0001007983 */ /* 0x000f240000300800 */
[----:B------:R0:W-:Y:S02]  /*2af80*/  STL.64 [R1+0x11e0], R16 ;  /* 0x0011e01001007387 */ /* 0x0001e40000100a00 */
[----:B---3--:R-:W-:Y:S01]  /*2af90*/  STL.64 [R1+0x11a8], R26 ;  /* 0x0011a81a01007387 */ /* 0x008fe20000100a00 */
[----:B------:R1:W-:Y:S04]  /*2afa0*/  STL.64 [R1+0x11a0], R24 ;  /* 0x0011a01801007387 */ /* 0x0003e80000100a00 */
[----:B------:R-:W3:Y:S01]  /*2afb0*/  LDSM.16.MT88.4 R4, [R2+0x7080] ;  /* 0x007080000204783b */ /* 0x000ee20000004200 */
[----:B0-----:R-:W-:-:S02]  /*2afc0*/  IMAD.MOV.U32 R16, RZ, RZ, R29 ;  /* 0x000000ffff107224 */ /* 0x001fc400078e001d */
[----:B------:R-:W-:Y:S01]  /*2afd0*/  IMAD.MOV.U32 R17, RZ, RZ, R28 ;  /* 0x000000ffff117224 */ /* 0x000fe200078e001c */
[----:B-1----:R-:W3:Y:S01]  /*2afe0*/  LDL.LU R24, [R1+0x290] ;  /* 0x0002900001187983 */ /* 0x002ee20000300800 */
[----:B------:R-:W3:Y:S02]  /*2aff0*/  LDL.LU R25, [R1+0x294] ;  /* 0x0002940001197983 */ /* 0x000ee40000300800 */
[----:B------:R-:W3:Y:S02]  /*2b000*/  LDL.LU R26, [R1+0x298] ;  /* 0x00029800011a7983 */ /* 0x000ee40000300800 */
[----:B------:R-:W3:Y:S01]  /*2b010*/  LDL.LU R27, [R1+0x29c] ;  /* 0x00029c00011b7983 */ /* 0x000ee20000300800 */
[----:B------:R-:W3:Y:S01]  /*2b020*/  LDL.LU R29, [R1+0x1248] ;  /* 0x00124800011d7983 */ /* 0x000ee20000300800 */
[----:B------:R-:W3:Y:S02]  /*2b030*/  LDL.LU R28, [R1+0x1244] ;  /* 0x00124400011c7983 */ /* 0x000ee40000300800 */
[----:B------:R0:W-:Y:S02]  /*2b040*/  STL.64 [R1+0x11f8], R16 ;  /* 0x0011f81001007387 */ /* 0x0001e40000100a00 */
[----:B0-----:R-:W3:Y:S01]  /*2b050*/  LDL.LU R16, [R1+0x2d0] ;  /* 0x0002d00001107983 */ /* 0x001ee20000300800 */
[----:B------:R-:W3:Y:S02]  /*2b060*/  LDL.LU R17, [R1+0x2d4] ;  /* 0x0002d40001117983 */ /* 0x000ee40000300800 */
[----:B------:R-:W3:Y:S02]  /*2b070*/  LDL.LU R18, [R1+0x2d8] ;  /* 0x0002d80001127983 */ /* 0x000ee40000300800 */
[----:B------:R-:W3:Y:S02]  /*2b080*/  LDL.LU R19, [R1+0x2dc] ;  /* 0x0002dc0001137983 */ /* 0x000ee40000300800 */
[----:B--2---:R-:W-:-:S02]  /*2b090*/  IMAD.MOV.U32 R13, RZ, RZ, R3 ;  /* 0x000000ffff0d7224 */ /* 0x004fc400078e0003 */
[----:B----4-:R-:W-:Y:S02]  /*2b0a0*/  IMAD.MOV.U32 R12, RZ, RZ, R0 ;  /* 0x000000ffff0c7224 */ /* 0x010fe400078e0000 */
[----:B---3--:R-:W-:Y:S02]  /*2b0b0*/  IMAD.MOV.U32 R8, RZ, RZ, R29 ;  /* 0x000000ffff087224 */ /* 0x008fe400078e001d */
[----:B------:R-:W-:Y:S01]  /*2b0c0*/  IMAD.MOV.U32 R9, RZ, RZ, R28 ;  /* 0x000000ffff097224 */ /* 0x000fe200078e001c */
[----:B------:R-:W2:Y:S01]  /*2b0d0*/  LDL.LU R29, [R1+0x1240] ;  /* 0x00124000011d7983 */ /* 0x000ea20000300800 */
[----:B------:R-:W3:Y:S03]  /*2b0e0*/  LDL.LU R28, [R1+0x123c] ;  /* 0x00123c00011c7983 */ /* 0x000ee60000300800 */
[----:B------:R-:W-:Y:S01]  /*2b0f0*/  STL.64 [R1+0x1218], R18 ;  /* 0x0012181201007387 */ /* 0x000fe20000100a00 */
[----:B------:R-:W-:Y:S02]  /*2b100*/  STL.64 [R1+0x1210], R16 ;  /* 0x0012101001007387 */ /* 0x000fe40000100a00 */
[----:B------:R-:W4:Y:S02]  /*2b110*/  LDL.LU R0, [R1+0x1238] ;  /* 0x0012380001007983 */ /* 0x000f240000300800 */
[----:B------:R-:W2:Y:S01]  /*2b120*/  LDL.LU R3, [R1+0x1234] ;  /* 0x0012340001037983 */ /* 0x000ea20000300800 */
[----:B------:R0:W-:Y:S04]  /*2b130*/  STL.64 [R1+0x1228], R12 ;  /* 0x0012280c01007387 */ /* 0x0001e80000100a00 */
[----:B0-----:R-:W2:Y:S01]  /*2b140*/  LDL.LU R12, [R1+0x2f0] ;  /* 0x0002f000010c7983 */ /* 0x001ea20000300800 */
[----:B------:R-:W2:Y:S02]  /*2b150*/  LDL.LU R13, [R1+0x2f4] ;  /* 0x0002f400010d7983 */ /* 0x000ea40000300800 */
[----:B------:R-:W2:Y:S02]  /*2b160*/  LDL.LU R14, [R1+0x2f8] ;  /* 0x0002f800010e7983 */ /* 0x000ea40000300800 */
[----:B------:R-:W2:Y:S01]  /*2b170*/  LDL.LU R15, [R1+0x2fc] ;  /* 0x0002fc00010f7983 */ /* 0x000ea20000300800 */
[----:B------:R-:W2:Y:S01]  /*2b180*/  LDL.LU R16, [R1+0x2e0] ;  /* 0x0002e00001107983 */ /* 0x000ea20000300800 */
[----:B------:R-:W2:Y:S02]  /*2b190*/  LDL.LU R17, [R1+0x2e4] ;  /* 0x0002e40001117983 */ /* 0x000ea40000300800 */
[----:B------:R-:W2:Y:S02]  /*2b1a0*/  LDL.LU R18, [R1+0x2e8] ;  /* 0x0002e80001127983 */ /* 0x000ea40000300800 */
[----:B------:R-:W2:Y:S01]  /*2b1b0*/  LDL.LU R19, [R1+0x2ec] ;  /* 0x0002ec0001137983 */ /* 0x000ea20000300800 */
[----:B------:R-:W-:Y:S01]  /*2b1c0*/  STL.64 [R1+0x11c0], R26 ;  /* 0x0011c01a01007387 */ /* 0x000fe20000100a00 */
        /* <DEDUP_REMOVED lines=11> */
[----:B------:R-:W-:Y:S01]  /*2b280*/  HMMA.16816.F32.BF16 R8, R20, R8, R12 ;  /* 0x000000081408723c */ /* 0x000fe2000004180c */
[----:B--2---:R-:W-:Y:S01]  /*2b290*/  STL.64 [R1+0x11f0], R26 ;  /* 0x0011f01a01007387 */ /* 0x004fe20000100a00 */
[----:B------:R0:W-:Y:S03]  /*2b2a0*/  STL.64 [R1+0x11e8], R24 ;  /* 0x0011e81801007387 */ /* 0x0001e60000100a00 */
[----:B0-----:R-:W2:Y:S01]  /*2b2b0*/  LDL.LU R24, [R1+0x2c0] ;  /* 0x0002c00001187983 */ /* 0x001ea20000300800 */
[----:B------:R-:W2:Y:S02]  /*2b2c0*/  LDL.LU R25, [R1+0x2c4] ;  /* 0x0002c40001197983 */ /* 0x000ea40000300800 */
[----:B------:R-:W2:Y:S02]  /*2b2d0*/  LDL.LU R26, [R1+0x2c8] ;  /* 0x0002c800011a7983 */ /* 0x000ea40000300800 */
[----:B------:R-:W2:Y:S01]  /*2b2e0*/  LDL.LU R27, [R1+0x2cc] ;  /* 0x0002cc00011b7983 */ /* 0x000ea20000300800 */
[----:B------:R-:W2:Y:S01]  /*2b2f0*/  LDL.LU R2, [R1+0x1230] ;  /* 0x0012300001027983 */ /* 0x000ea20000300800 */
[----:B------:R-:W-:Y:S02]  /*2b300*/  STL.64 [R1+0x1010], R6 ;  /* 0x0010100601007387 */ /* 0x000fe40000100a00 */
[----:B------:R0:W-:Y:S02]  /*2b310*/  STL.64 [R1+0x1008], R4 ;  /* 0x0010080401007387 */ /* 0x0001e40000100a00 */
[----:B0-----:R-:W3:Y:S01]  /*2b320*/  LDL.LU R4, [R1+0x260] ;  /* 0x0002600001047983 */ /* 0x001ee20000300800 */
[----:B------:R-:W3:Y:S02]  /*2b330*/  LDL.LU R5, [R1+0x264] ;  /* 0x0002640001057983 */ /* 0x000ee40000300800 */
[----:B------:R-:W3:Y:S02]  /*2b340*/  LDL.LU R6, [R1+0x268] ;  /* 0x0002680001067983 */ /* 0x000ee40000300800 */
[----:B------:R-:W3:Y:S01]  /*2b350*/  LDL.LU R7, [R1+0x26c] ;  /* 0x00026c0001077983 */ /* 0x000ee20000300800 */
[----:B------:R-:W3:Y:S01]  /*2b360*/  LDL.LU.64 R12, [R1+0x1228] ;  /* 0x00122800010c7983 */ /* 0x000ee20000300a00 */
[----:B------:R0:W-:Y:S02]  /*2b370*/  STL.64 [R1+0xd0], R8 ;  /* 0x0000d00801007387 */ /* 0x0001e40000100a00 */
[----:B------:R1:W-:Y:S01]  /*2b380*/  STL.64 [R1+0xd8], R10 ;  /* 0x0000d80a01007387 */ /* 0x0003e20000100a00 */
[----:B0-----:R-:W3:Y:S01]  /*2b390*/  LDL.LU R8, [R1+0x250] ;  /* 0x0002500001087983 */ /* 0x001ee20000300800 */
[----:B-1----:R-:W-:-:S02]  /*2b3a0*/  IMAD.MOV.U32 R10, RZ, RZ, R3 ;  /* 0x000000ffff0a7224 */ /* 0x002fc400078e0003 */
[----:B----4-:R-:W-:Y:S02]  /*2b3b0*/  IMAD.MOV.U32 R11, RZ, RZ, R0 ;  /* 0x000000ffff0b7224 */ /* 0x010fe400078e0000 */
[----:B--2---:R-:W-:Y:S02]  /*2b3c0*/  IMAD.MOV.U32 R9, RZ, RZ, R2 ;  /* 0x000000ffff097224 */ /* 0x004fe400078e0002 */
[----:B------:R-:W2:Y:S01]  /*2b3d0*/  LDL.LU R2, [R1+0x1224] ;  /* 0x0012240001027983 */ /* 0x000ea20000300800 */
[----:B------:R-:W4:Y:S01]  /*2b3e0*/  LDL.LU R3, [R1+0x1220] ;  /* 0x0012200001037983 */ /* 0x000f220000300800 */
[C---:B---3--:R-:W-:Y:S02]  /*2b3f0*/  HMMA.16816.F32.BF16 R12, R20.reuse, R12, R16 ;  /* 0x0000000c140c723c */ /* 0x048fe40000041810 */
[----:B------:R0:W-:Y:S04]  /*2b400*/  STL.64 [R1+0x1178], R10 ;  /* 0x0011780a01007387 */ /* 0x0001e80000100a00 */
[----:B------:R-:W-:Y:S04]  /*2b410*/  STL.64 [R1+0x1170], R8 ;  /* 0x0011700801007387 */ /* 0x000fe80000100a00 */
[----:B0-----:R-:W3:Y:S01]  /*2b420*/  LDL.64 R10, [R1+0x68] ;  /* 0x00006800010a7983 */ /* 0x001ee20000100a00 */
[----:B------:R-:W2:Y:S02]  /*2b430*/  LDL.LU.64 R18, [R1+0x1218] ;  /* 0x0012180001127983 */ /* 0x000ea40000300a00 */
[----:B------:R-:W2:Y:S10]  /*2b440*/  LDL.LU.64 R16, [R1+0x1210] ;  /* 0x0012100001107983 */ /* 0x000eb40000300a00 */
[----:B------:R-:W-:Y:S01]  /*2b450*/  STL.64 [R1+0xc0], R12 ;  /* 0x0000c00c01007387 */ /* 0x000fe20000100a00 */
[----:B------:R0:W-:Y:S03]  /*2b460*/  STL.64 [R1+0xc8], R14 ;  /* 0x0000c80e01007387 */ /* 0x0001e60000100a00 */
[----:B0-----:R-:W2:Y:S01]  /*2b470*/  LDL.LU.64 R14, [R1+0x1208] ;  /* 0x00120800010e7983 */ /* 0x001ea20000300a00 */
[----:B------:R-:W2:Y:S02]  /*2b480*/  LDL.LU.64 R12, [R1+0x1200] ;  /* 0x00120000010c7983 */ /* 0x000ea40000300a00 */
[----:B--2---:R-:W-:Y:S11]  /*2b490*/  HMMA.16816.F32.BF16 R16, R20, R12, R16 ;  /* 0x0000000c1410723c */ /* 0x004ff60000041810 */
[----:B------:R-:W-:Y:S11]  /*2b4a0*/  @!UPT UIADD3 URZ, URZ, URZ, URZ ;  /* 0x0000003f3f3ff290 */ /* 0x000ff6000fffe03f */
[----:B------:R-:W-:Y:S01]  /*2b4b0*/  @!UPT UIADD3 URZ, URZ, URZ, URZ ;  /* 0x0000003f3f3ff290 */ /* 0x000fe2000fffe03f */
[----:B------:R0:W-:Y:S01]  /*2b4c0*/  STL.64 [R1+0xb0], R16 ;  /* 0x0000b01001007387 */ /* 0x0001e20000100a00 */
[----:B------:R1:W-:Y:S03]  /*2b4d0*/  STL [R1+0xb8], R18 ;  /* 0x0000b81201007387 */ /* 0x0003e60000100800 */
[----:B0-----:R-:W1:Y:S01]  /*2b4e0*/  LDL.LU.64 R16, [R1+0x11f8] ;  /* 0x0011f80001107983 */ /* 0x001e620000300a00 */
[----:B------:R-:W-:-:S05]  /*2b4f0*/  IMAD.MOV.U32 R0, RZ, RZ, R19 ;  /* 0x000000ffff007224 */ /* 0x000fca00078e0013 */
[----:B------:R-:W-:Y:S01]  /*2b500*/  STL [R1+0xfe4], R0 ;  /* 0x000fe40001007387 */ /* 0x000fe20000100800 */
[C---:B-1----:R-:W-:Y:S03]  /*2b510*/  HMMA.16816.F32.BF16 R16, R20.reuse, R16, R24 ;  /* 0x000000101410723c */ /* 0x042fe60000041818 */
[----:B------:R-:W2:Y:S01]  /*2b520*/  LDL.LU.64 R26, [R1+0x11f0] ;  /* 0x0011f000011a7983 */ /* 0x000ea20000300a00 */
[----:B------:R-:W2:Y:S11]  /*2b530*/  LDL.LU.64 R24, [R1+0x11e8] ;  /* 0x0011e80001187983 */ /* 0x000eb60000300a00 */
[----:B------:R-:W-:Y:S08]  /*2b540*/  @!UPT UIADD3 URZ, URZ, URZ, URZ ;  /* 0x0000003f3f3ff290 */ /* 0x000ff0000fffe03f */
[----:B------:R0:W-:Y:S01]  /*2b550*/  STL.64 [R1+0xa0], R16 ;  /* 0x0000a01001007387 */ /* 0x0001e20000100a00 */
[----:B------:R2:W-:Y:S03]  /*2b560*/  STL.64 [R1+0xa8], R18 ;  /* 0x0000a81201007387 */ /* 0x0005e60000100a00 */
[----:B0-----:R-:W2:Y:S02]  /*2b570*/  LDL.LU.64 R16, [R1+0x11e0] ;  /* 0x0011e00001107983 */ /* 0x001ea40000300a00 */
[----:B--2---:R-:W-:Y:S02]  /*2b580*/  HMMA.16816.F32.BF16 R16, R20, R16, R24 ;  /* 0x000000101410723c */ /* 0x004fe40000041818 */
[----:B------:R-:W2:Y:S01]  /*2b590*/  LDL.LU.64 R26, [R1+0x11d8] ;  /* 0x0011d800011a7983 */ /* 0x000ea20000300a00 */
[----:B------:R-:W2:Y:S11]  /*2b5a0*/  LDL.LU.64 R24, [R1+0x11d0] ;  /* 0x0011d00001187983 */ /* 0x000eb60000300a00 */
[----:B------:R-:W-:Y:S09]  /*2b5b0*/  @!UPT UIADD3 URZ, URZ, URZ, URZ ;  /* 0x0000003f3f3ff290 */ /* 0x000ff2000fffe03f */
[----:B------:R0:W-:Y:S01]  /*2b5c0*/  STL.64 [R1+0x90], R16 ;  /* 0x0000901001007387 */ /* 0x0001e20000100a00 */
[----:B------:R2:W-:Y:S03]  /*2b5d0*/  STL [R1+0x98], R18 ;  /* 0x0000981201007387 */ /* 0x0005e60000100800 */
[----:B0-----:R-:W2:Y:S01]  /*2b5e0*/  LDL.LU.64 R16, [R1+0x11c8] ;  /* 0x0011c80001107983 */ /* 0x001ea20000300a00 */
[----:B------:R-:W-:-:S05]  /*2b5f0*/  IMAD.MOV.U32 R0, RZ, RZ, R19 ;  /* 0x000000ffff007224 */ /* 0x000fca00078e0013 */
[----:B------:R-:W-:Y:S01]  /*2b600*/  STL [R1+0xfe8], R0 ;  /* 0x000fe80001007387 */ /* 0x000fe20000100800 */
        /* <DEDUP_REMOVED lines=11> */
[----:B------:R-:W-:Y:S01]  /*2b6c0*/  STL.64 [R1+0x70], R16 ;  /* 0x0000701001007387 */ /* 0x000fe20000100a00 */
[----:B------:R0:W-:Y:S02]  /*2b6d0*/  STL [R1+0x78], R18 ;  /* 0x0000781201007387 */ /* 0x0001e40000100800 */
[----:B------:R-:W-:Y:S02]  /*2b6e0*/  IMAD.MOV.U32 R0, RZ, RZ, R19 ;  /* 0x000000ffff007224 */ /* 0x000fe400078e0013 */
[----:B0-----:R-:W2:Y:S01]  /*2b6f0*/  LDL.LU.64 R18, [R1+0x1198] ;  /* 0x0011980001127983 */ /* 0x001ea20000300a00 */
[----:B------:R-:W2:Y:S02]  /*2b700*/  LDL.LU.64 R16, [R1+0x1190] ;  /* 0x0011900001107983 */ /* 0x000ea40000300a00 */
[----:B--2---:R-:W-:Y:S01]  /*2b710*/  HMMA.16816.F32.BF16 R20, R20, R24, R16 ;  /* 0x000000181414723c */ /* 0x004fe20000041810 */
[----:B------:R-:W2:Y:S01]  /*2b720*/  LDL.LU.64 R18, [R1+0x1188] ;  /* 0x0011880001127983 */ /* 0x000ea20000300a00 */
[----:B------:R-:W2:Y:S11]  /*2b730*/  LDL.LU.64 R16, [R1+0x1180] ;  /* 0x0011800001107983 */ /* 0x000eb60000300a00 */
[----:B------:R-:W-:Y:S10]  /*2b740*/  @!UPT UIADD3 URZ, URZ, URZ, URZ ;  /* 0x0000003f3f3ff290 */ /* 0x000ff4000fffe03f */
[----:B------:R-:W-:Y:S01]  /*2b750*/  STL.64 [R1+0xf68], R22 ;  /* 0x000f681601007387 */ /* 0x000fe20000100a00 */
[----:B------:R3:W-:Y:S02]  /*2b760*/  STL.64 [R1+0xf60], R20 ;  /* 0x000f601401007387 */ /* 0x0007e40000100a00 */
[----:B---3--:R-:W-:Y:S02]  /*2b770*/  IMAD.MOV.U32 R21, RZ, RZ, R10 ;  /* 0x000000ffff157224 */ /* 0x008fe400078e000a */
[----:B------:R-:W-:Y:S02]  /*2b780*/  IMAD.MOV.U32 R20, RZ, RZ, R11 ;  /* 0x000000ffff147224 */ /* 0x000fe400078e000b */
[----:B------:R-:W-:Y:S02]  /*2b790*/  IMAD.MOV.U32 R23, RZ, RZ, R2 ;  /* 0x000000ffff177224 */ /* 0x000fe400078e0002 */
[----:B----4-:R-:W-:Y:S01]  /*2b7a0*/  IMAD.MOV.U32 R22, RZ, RZ, R3 ;  /* 0x000000ffff167224 */ /* 0x010fe200078e0003 */
[C---:B--2---:R-:W-:Y:S01]  /*2b7b0*/  HMMA.16816.F32.BF16 R4, R16.reuse, R10, R4 ;  /* 0x0000000a1004723c */ /* 0x044fe20000041804 */
[----:B------:R-:W2:Y:S01]  /*2b7c0*/  LDL.LU.64 R10, [R1+0x1178] ;  /* 0x00117800010a7983 */ /* 0x000ea20000300a00 */
[----:B------:R-:W2:Y:S11]  /*2b7d0*/  LDL.LU.64 R8, [R1+0x1170] ;  /* 0x0011700001087983 */ /* 0x000eb60000300a00 */
[----:B------:R-:W-:Y:S10]  /*2b7e0*/  @!UPT UIADD3 URZ, URZ, URZ, URZ ;  /* 0x0000003f3f3ff290 */ /* 0x000ff4000fffe03f */
[----:B------:R0:W-:Y:S01]  /*2b7f0*/  STL.64 [R1+0x2b0], R4 ;  /* 0x0002b00401007387 */ /* 0x0001e20000100a00 */
[----:B------:R1:W-:Y:S02]  /*2b800*/  STL.64 [R1+0x2b8], R6 ;  /* 0x0002b80601007387 */ /* 0x0003e40000100a00 */
[----:B------:R-:W-:Y:S02]  /*2b810*/  IMAD.MOV.U32 R2, RZ, RZ, R4 ;  /* 0x000000ffff027224 */ /* 0x000fe400078e0004 */
[----:B------:R-:W-:Y:S01]  /*2b820*/  IMAD.MOV.U32 R3, RZ, RZ, R5 ;  /* 0x000000ffff037224 */ /* 0x000fe200078e0005 */
[----:B0-----:R-:W3:Y:S01]  /*2b830*/  LDL.LU R4, [R1+0x240] ;  /* 0x0002400001047983 */ /* 0x001ee20000300800 */
[----:B------:R-:W3:Y:S02]  /*2b840*/  LDL.LU R5, [R1+0x244] ;  /* 0x0002440001057983 */ /* 0x000ee40000300800 */
[----:B-1----:R-:W3:Y:S02]  /*2b850*/  LDL.LU R6, [R1+0x248] ;  /* 0x0002480001067983 */ /* 0x002ee40000300800 */
[----:B------:R-:W3:Y:S01]  /*2b860*/  LDL.LU R7, [R1+0x24c] ;  /* 0x00024c0001077983 */ /* 0x000ee20000300800 */
[----:B------:R0:W-:Y:S01]  /*2b870*/  STL.64 [R1+0x1148], R22 ;  /* 0x0011481601007387 */ /* 0x0001e20000100a00 */
[----:B------:R-:W-:Y:S03]  /*2b880*/  STL.64 [R1+0x1140], R20 ;  /* 0x0011401401007387 */ /* 0x000fe60000100a00 */
[----:B0-----:R-:W2:Y:S01]  /*2b890*/  LDL.64 R22, [R1+0x58] ;  /* 0x0000580001167983 */ /* 0x001ea20000100a00 */
[----:B------:R-:W-:Y:S02]  /*2b8a0*/  STL [R1+0xe64], R2 ;  /* 0x000e640201007387 */ /* 0x000fe40000100800 */
[----:B------:R-:W-:Y:S01]  /*2b8b0*/  STL [R1+0xe60], R3 ;  /* 0x000e600301007387 */ /* 0x000fe20000100800 */
[----:B--2---:R-:W-:Y:S11]  /*2b8c0*/  HMMA.16816.F32.BF16 R8, R16, R22, R8 ;  /* 0x000000161008723c */ /* 0x004ff60000041808 */
[----:B------:R-:W-:Y:S11]  /*2b8d0*/  @!UPT UIADD3 URZ, URZ, URZ, URZ ;  /* 0x0000003f3f3ff290 */ /* 0x000ff6000fffe03f */
[----:B------:R-:W-:Y:S01]  /*2b8e0*/  @!UPT UIADD3 URZ, URZ, URZ, URZ ;  /* 0x0000003f3f3ff290 */ /* 0x000fe2000fffe03f */
[----:B------:R0:W-:Y:S01]  /*2b8f0*/  STL.64 [R1+0x2a0], R8 ;  /* 0x0002a00801007387 */ /* 0x0001e20000100a00 */
[----:B------:R-:W-:Y:S02]  /*2b900*/  IMAD.MOV.U32 R24, RZ, RZ, R8 ;  /* 0x000000ffff187224 */ /* 0x000fe400078e0008 */
[----:B------:R-:W-:Y:S02]  /*2b910*/  IMAD.MOV.U32 R25, RZ, RZ, R9 ;  /* 0x000000ffff197224 */ /* 0x000fe400078e0009 */
[----:B------:R1:W-:Y:S02]  /*2b920*/  STL.64 [R1+0x2a8], R10 ;  /* 0x0002a80a01007387 */ /* 0x0003e40000100a00 */
[----:B0-----:R-:W-:Y:S02]  /*2b930*/  IMAD.MOV.U32 R8, RZ, RZ, R28 ;  /* 0x000000ffff087224 */ /* 0x001fe400078e001c */
[----:B------:R-:W-:Y:S01]  /*2b940*/  IMAD.MOV.U32 R9, RZ, RZ, R26 ;  /* 0x000000ffff097224 */ /* 0x000fe200078e001a */
[----:B------:R-:W2:Y:S01]  /*2b950*/  LDL.LU R28, [R1+0x116c] ;  /* 0x00116c00011c7983 */ /* 0x000ea20000300800 */
[----:B------:R-:W4:Y:S02]  /*2b960*/  LDL.LU R26, [R1+0x1168] ;  /* 0x00116800011a7983 */ /* 0x000f240000300800 */
[----:B-1----:R-:W-:-:S02]  /*2b970*/  IMAD.MOV.U32 R10, RZ, RZ, R27 ;  /* 0x000000ffff0a7224 */ /* 0x002fc400078e001b */
[----:B------:R-:W4:Y:S01]  /*2b980*/  LDL.LU R27, [R1+0x1164] ;  /* 0x00116400011b7983 */ /* 0x000f220000300800 */
[----:B------:R-:W-:Y:S02]  /*2b990*/  IMAD.MOV.U32 R11, RZ, RZ, R29 ;  /* 0x000000ffff0b7224 */ /* 0x000fe400078e001d */
[----:B------:R-:W2:Y:S03]  /*2b9a0*/  LDL.LU R29, [R1+0x1160] ;  /* 0x00116000011d7983 */ /* 0x000ea60000300800 */
[----:B------:R0:W-:Y:S01]  /*2b9b0*/  STL.64 [R1+0x1098], R10 ;  /* 0x0010980a01007387 */ /* 0x0001e20000100a00 */
[----:B------:R-:W-:Y:S03]  /*2b9c0*/  STL.64 [R1+0x1090], R8 ;  /* 0x0010900801007387 */ /* 0x000fe60000100a00 */
[----:B0-----:R-:W2:Y:S04]  /*2b9d0*/  LDL R10, [R1+0x18] ;  /* 0x00001800010a7983 */ /* 0x001ea80000100800 */
[----:B------:R-:W2:Y:S01]  /*2b9e0*/  LDL R11, [R1+0x1c] ;  /* 0x00001c00010b7983 */ /* 0x000ea20000100800 */
[----:B------:R0:W-:Y:S02]  /*2b9f0*/  STL [R1+0xe6c], R24 ;  /* 0x000e6c1801007387 */ /* 0x0001e40000100800 */
[----:B------:R1:W-:Y:S01]  /*2ba00*/  STL [R1+0xe68], R25 ;  /* 0x000e681901007387 */ /* 0x0003e20000100800 */
[----:B----4-:R4:W-:Y:S01]  /*2ba10*/  STL.64 [R1+0x1138], R26 ;  /* 0x0011381a01007387 */ /* 0x0109e20000100a00 */
[----:B0-----:R-:W2:Y:S02]  /*2ba20*/  LDL.LU R24, [R1+0x220] ;  /* 0x0002200001187983 */ /* 0x001ea40000300800 */
[----:B-1----:R-:W2:Y:S01]  /*2ba30*/  LDL.LU R25, [R1+0x224] ;  /* 0x0002240001197983 */ /* 0x002ea20000300800 */
[----:B----4-:R-:W4:Y:S01]  /*2ba40*/  LDL.LU R26, [R1+0x228] ;  /* 0x00022800011a7983 */ /* 0x010f220000300800 */
[----:B------:R-:W4:Y:S01]  /*2ba50*/  LDL.LU R27, [R1+0x22c] ;  /* 0x00022c00011b7983 */ /* 0x000f220000300800 */
[----:B---3--:R-:W-:Y:S01]  /*2ba60*/  HMMA.16816.F32.BF16 R4, R16, R14, R4 ;  /* 0x0000000e1004723c */ /* 0x008fe20000041804 */
[----:B------:R-:W-:-:S02]  /*2ba70*/  IMAD.MOV.U32 R3, RZ, RZ, R22 ;  /* 0x000000ffff037224 */ /* 0x000fc400078e0016 */
[----:B------:R-:W-:Y:S01]  /*2ba80*/  IMAD.MOV.U32 R2, RZ, RZ, R23 ;  /* 0x000000ffff027224 */ /* 0x000fe200078e0017 */
[----:B----4-:R-:W-:Y:S01]  /*2ba90*/  STL.64 [R1+0x1158], R26 ;  /* 0x0011581a01007387 */ /* 0x010fe20000100a00 */
[----:B--2---:R0:W-:Y:S03]  /*2baa0*/  STL.64 [R1+0x1150], R24 ;  /* 0x0011501801007387 */ /* 0x0041e60000100a00 */
[----:B0-----:R-:W2:Y:S01]  /*2bab0*/  LDL.LU R24, [R1+0x230] ;  /* 0x0002300001187983 */ /* 0x001ea20000300800 */
[----:B------:R-:W2:Y:S02]  /*2bac0*/  LDL.LU R25, [R1+0x234] ;  /* 0x0002340001197983 */ /* 0x000ea40000300800 */
[----:B------:R-:W2:Y:S02]  /*2bad0*/  LDL.64 R22, [R1+0x38] ;  /* 0x0000380001167983 */ /* 0x000ea40000100a00 */
[----:B------:R-:W-:-:S10]  /*2bae0*/  IMAD.MOV.U32 R27, RZ, RZ, R28 ;  /* 0x000000ffff1b7224 */ /* 0x000fd400078e001c */
[----:B------:R0:W-:Y:S01]  /*2baf0*/  STL.64 [R1+0x2f0], R4 ;  /* 0x0002f00401007387 */ /* 0x0001e20000100a00 */
[----:B------:R-:W-:Y:S02]  /*2bb00*/  IMAD.MOV.U32 R26, RZ, RZ, R29 ;  /* 0x000000ffff1a7224 */ /* 0x000fe400078e001d */
[----:B------:R1:W-:Y:S02]  /*2bb10*/  STL.64 [R1+0x2f8], R6 ;  /* 0x0002f80601007387 */ /* 0x0003e40000100a00 */
[----:B------:R-:W-:Y:S02]  /*2bb20*/  IMAD.MOV.U32 R28, RZ, RZ, R4 ;  /* 0x000000ffff1c7224 */ /* 0x000fe400078e0004 */
[----:B------:R-:W-:Y:S01]  /*2bb30*/  IMAD.MOV.U32 R29, RZ, RZ, R5 ;  /* 0x000000ffff1d7224 */ /* 0x000fe200078e0005 */
[----:B0-----:R-:W3:Y:S01]  /*2bb40*/  LDL.LU R4, [R1+0x130] ;  /* 0x0001300001047983 */ /* 0x001ee20000300800 */
[----:B------:R-:W3:Y:S02]  /*2bb50*/  LDL.LU R5, [R1+0x134] ;  /* 0x0001340001057983 */ /* 0x000ee40000300800 */
[----:B-1----:R-:W4:Y:S02]  /*2bb60*/  LDL.LU R6, [R1+0x138] ;  /* 0x0001380001067983 */ /* 0x002f240000300800 */
[----:B------:R-:W4:Y:S01]  /*2bb70*/  LDL.LU R7, [R1+0x13c] ;  /* 0x00013c0001077983 */ /* 0x000f220000300800 */
[----:B------:R-:W2:Y:S01]  /*2bb80*/  LDL.LU R12, [R1+0x210] ;  /* 0x00021000010c7983 */ /* 0x000ea20000300800 */
[----:B------:R-:W-:-:S02]  /*2bb90*/  IMAD.MOV.U32 R9, RZ, RZ, R14 ;  /* 0x000000ffff097224 */ /* 0x000fc400078e000e */
[----:B------:R-:W2:Y:S02]  /*2bba0*/  LDL.LU R13, [R1+0x214] ;  /* 0x00021400010d7983 */ /* 0x000ea40000300800 */
[----:B------:R-:W-:Y:S01]  /*2bbb0*/  IMAD.MOV.U32 R8, RZ, RZ, R15 ;  /* 0x000000ffff087224 */ /* 0x000fe200078e000f */
[----:B------:R-:W2:Y:S01]  /*2bbc0*/  LDL.LU R14, [R1+0x218] ;  /* 0x00021800010e7983 */ /* 0x000ea20000300800 */
[----:B------:R-:W2:Y:S03]  /*2bbd0*/  LDL.LU R15, [R1+0x21c] ;  /* 0x00021c00010f7983 */ /* 0x000ea60000300800 */
[----:B----4-:R-:W-:Y:S01]  /*2bbe0*/  STL.64 [R1+0x1078], R6 ;  /* 0x0010780601007387 */ /* 0x010fe20000100a00 */
[----:B---3--:R0:W-:Y:S03]  /*2bbf0*/  STL.64 [R1+0x1070], R4 ;  /* 0x0010700401007387 */ /* 0x0081e60000100a00 */
[----:B0-----:R-:W3:Y:S01]  /*2bc00*/  LDL.LU R4, [R1+0x140] ;  /* 0x0001400001047983 */ /* 0x001ee20000300800 */
[----:B------:R-:W3:Y:S02]  /*2bc10*/  LDL.LU R5, [R1+0x144] ;  /* 0x0001440001057983 */ /* 0x000ee40000300800 */
[----:B------:R-:W4:Y:S02]  /*2bc20*/  LDL.LU R6, [R1+0x148] ;  /* 0x0001480001067983 */ /* 0x000f240000300800 */
[----:B------:R-:W4:Y:S01]  /*2bc30*/  LDL.LU R7, [R1+0x14c] ;  /* 0x00014c0001077983 */ /* 0x000f220000300800 */
[----:B--2---:R-:W-:Y:S01]  /*2bc40*/  HMMA.16816.F32.BF16 R24, R16, R22, R24 ;  /* 0x000000161018723c */ /* 0x004fe20000041818 */
[----:B----4-:R-:W-:Y:S01]  /*2bc50*/  STL.64 [R1+0x10a8], R6 ;  /* 0x0010a80601007387 */ /* 0x010fe20000100a00 */
[----:B---3--:R0:W-:Y:S03]  /*2bc60*/  STL.64 [R1+0x10a0], R4 ;  /* 0x0010a00401007387 */ /* 0x0081e60000100a00 */
[----:B0-----:R-:W2:Y:S01]  /*2bc70*/  LDL.LU R4, [R1+0x180] ;  /* 0x0001800001047983 */ /* 0x001ea20000300800 */
[----:B------:R-:W2:Y:S02]  /*2bc80*/  LDL.LU R5, [R1+0x184] ;  /* 0x0001840001057983 */ /* 0x000ea40000300800 */
[----:B------:R-:W3:Y:S02]  /*2bc90*/  LDL.LU R6, [R1+0x188] ;  /* 0x0001880001067983 */ /* 0x000ee40000300800 */
[----:B------:R-:W3:Y:S02]  /*2bca0*/  LDL.LU R7, [R1+0x18c] ;  /* 0x00018c0001077983 */ /* 0x000ee40000300800 */
[----:B---3--:R0:W-:Y:S01]  /*2bcb0*/  STL.64 [R1+0x10b8], R6 ;  /* 0x0010b80601007387 */ /* 0x0081e20000100a00 */
[----:B--2---:R-:W-:Y:S03]  /*2bcc0*/  STL.64 [R1+0x10b0], R4 ;  /* 0x0010b00401007387 */ /* 0x004fe60000100a00 */
[----:B0-----:R-:W2:Y:S04]  /*2bcd0*/  LDL R6, [R1+0x28] ;  /* 0x0000280001067983 */ /* 0x001ea80000100800 */
[----:B------:R-:W2:Y:S01]  /*2bce0*/  LDL R7, [R1+0x2c] ;  /* 0x00002c0001077983 */ /* 0x000ea20000100800 */
[----:B------:R-:W-:Y:S02]  /*2bcf0*/  STL [R1+0xe74], R28 ;  /* 0x000e741c01007387 */ /* 0x000fe40000100800 */
[----:B------:R-:W-:Y:S02]  /*2bd00*/  STL [R1+0xe70], R29 ;  /* 0x000e701d01007387 */ /* 0x000fe40000100800 */
[----:B------:R-:W-:Y:S01]  /*2bd10*/  STL.64 [R1+0x2e0], R24 ;  /* 0x0002e01801007387 */ /* 0x000fe20000100a00 */
[----:B------:R0:W-:Y:S04]  /*2bd20*/  STL.64 [R1+0x2e8], R26 ;  /* 0x0002e81a01007387 */ /* 0x0001e80000100a00 */
[----:B0-----:R-:W2:Y:S01]  /*2bd30*/  LDL.LU.64 R26, [R1+0x1158] ;  /* 0x00115800011a7983 */ /* 0x001ea20000300a00 */
[----:B------:R-:W2:Y:S02]  /*2bd40*/  LDL.LU.64 R24, [R1+0x1150] ;  /* 0x0011500001187983 */ /* 0x000ea40000300a00 */
[----:B------:R-:W-:-:S02]  /*2bd50*/  IMAD.MOV.U32 R5, RZ, RZ, R22 ;  /* 0x000000ffff057224 */ /* 0x000fc400078e0016 */
[----:B------:R-:W-:Y:S01]  /*2bd60*/  IMAD.MOV.U32 R4, RZ, RZ, R23 ;  /* 0x000000ffff047224 */ /* 0x000fe200078e0017 */
[C---:B------:R-:W-:Y:S01]  /*2bd70*/  HMMA.16816.F32.BF16 R12, R16.reuse, R10, R12 ;  /* 0x0000000a100c723c */ /* 0x040fe2000004180c */
[----:B------:R-:W3:Y:S01]  /*2bd80*/  LDL.LU.64 R22, [R1+0x1148] ;  /* 0x0011480001167983 */ /* 0x000ee20000300a00 */
[----:B------:R-:W4:Y:S06]  /*2bd90*/  LDL.LU.64 R20, [R1+0x1140] ;  /* 0x0011400001147983 */ /* 0x000f2c0000300a00 */
[----:B--2---:R-:W-:Y:S01]  /*2bda0*/  HMMA.16816.F32.BF16 R24, R16, R6, R24 ;  /* 0x000000061018723c */ /* 0x004fe20000041818 */
[----:B------:R0:W-:Y:S06]  /*2bdb0*/  STL.64 [R1+0x10c8], R6 ;  /* 0x0010c80601007387 */ /* 0x0001ec0000100a00 */
[----:B0-----:R-:W-:-:S02]  /*2bdc0*/  IMAD.MOV.U32 R6, RZ, RZ, R5 ;  /* 0x000000ffff067224 */ /* 0x001fc400078e0005 */
[----:B------:R-:W-:Y:S11]  /*2bdd0*/  IMAD.MOV.U32 R7, RZ, RZ, R4 ;  /* 0x000000ffff077224 */ /* 0x000ff600078e0004 */
[----:B------:R-:W-:Y:S03]  /*2bde0*/  @!UPT UIADD3 URZ, URZ, URZ, URZ ;  /* 0x0000003f3f3ff290 */ /* 0x000fe6000fffe03f */
[----:B------:R-:W-:Y:S01]  /*2bdf0*/  STL.64 [R1+0x260], R24 ;  /* 0x0002601801007387 */ /* 0x000fe20000100a00 */
[----:B------:R-:W-:Y:S02]  /*2be00*/  STL.64 [R1+0x268], R26 ;  /* 0x0002681a01007387 */ /* 0x000fe40000100a00 */
[----:B------:R0:W-:Y:S02]  /*2be10*/  STL.64 [R1+0x10e0], R6 ;  /* 0x0010e00601007387 */ /* 0x0001e40000100a00 */
[----:B0-----:R-:W-:Y:S02]  /*2be20*/  IMAD.MOV.U32 R6, RZ, RZ, R9 ;  /* 0x000000ffff067224 */ /* 0x001fe400078e0009 */
[----:B------:R-:W-:-:S05]  /*2be30*/  IMAD.MOV.U32 R7, RZ, RZ, R8 ;  /* 0x000000ffff077224 */ /* 0x000fca00078e0008 */
[----:B------:R0:W-:Y:S02]  /*2be40*/  STL.64 [R1+0x10f8], R6 ;  /* 0x0010f80601007387 */ /* 0x0001e40000100a00 */
[----:B0-----:R-:W-:Y:S02]  /*2be50*/  IMAD.MOV.U32 R6, RZ, RZ, R3 ;  /* 0x000000ffff067224 */ /* 0x001fe400078e0003 */
[----:B------:R-:W-:-:S05]  /*2be60*/  IMAD.MOV.U32 R7, RZ, RZ, R2 ;  /* 0x000000ffff077224 */ /* 0x000fca00078e0002 */
[----:B------:R-:W-:Y:S01]  /*2be70*/  STL.64 [R1+0x1110], R6 ;  /* 0x0011100601007387 */ /* 0x000fe20000100a00 */
[----:B------:R-:W3:Y:S02]  /*2be80*/  LDL.LU R24, [R1+0x200] ;  /* 0x0002000001187983 */ /* 0x000ee40000300800 */
[----:B------:R0:W-:Y:S02]  /*2be90*/  STL.64 [R1+0x240], R12 ;  /* 0x0002400c01007387 */ /* 0x0001e40000100a00 */
[----:B------:R1:W-:Y:S01]  /*2bea0*/  STL.64 [R1+0x248], R14 ;  /* 0x0002480e01007387 */ /* 0x0003e20000100a00 */
[----:B------:R-:W3:Y:S01]  /*2beb0*/  LDL.LU R25, [R1+0x204] ;  /* 0x0002040001197983 */ /* 0x000ee20000300800 */
[----:B------:R-:W3:Y:S02]  /*2bec0*/  LDL.LU R26, [R1+0x208] ;  /* 0x00020800011a7983 */ /* 0x000ee40000300800 */
[----:B------:R-:W3:Y:S01]  /*2bed0*/  LDL.LU R27, [R1+0x20c] ;  /* 0x00020c00011b7983 */ /* 0x000ee20000300800 */
        /* <DEDUP_REMOVED lines=37> */
[----:B----4-:R-:W-:-:S02]  /*2c130*/  IMAD.MOV.U32 R6, RZ, RZ, R21 ;  /* 0x000000ffff067224 */ /* 0x010fc400078e0015 */
[----:B------:R-:W-:Y:S01]  /*2c140*/  IMAD.MOV.U32 R7, RZ, RZ, R20 ;  /* 0x000000ffff077224 */ /* 0x000fe200078e0014 */
[----:B---3--:R-:W-:Y:S01]  /*2c150*/  HMMA.16816.F32.BF16 R16, R16, R26, R12 ;  /* 0x0000001a1010723c */ /* 0x008fe2000004180c */
[----:B------:R-:W2:Y:S01]  /*2c160*/  LDL.LU.64 R14, [R1+0x1130] ;  /* 0x00113000010e7983 */ /* 0x000ea20000300a00 */
[----:B------:R-:W2:Y:S11]  /*2c170*/  LDL.LU.64 R12, [R1+0x1128] ;  /* 0x00112800010c7983 */ /* 0x000eb60000300a00 */
[----:B------:R-:W-:Y:S10]  /*2c180*/  @!UPT UIADD3 URZ, URZ, URZ, URZ ;  /* 0x0000003f3f3ff290 */ /* 0x000ff4000fffe03f */
[----:B------:R0:W-:Y:S01]  /*2c190*/  STL.64 [R1+0x1f0], R16 ;  /* 0x0001f01001007387 */ /* 0x0001e20000100a00 */
[----:B------:R1:W-:Y:S03]  /*2c1a0*/  STL.64 [R1+0x1f8], R18 ;  /* 0x0001f81201007387 */ /* 0x0003e60000100a00 */
[----:B0-----:R-:W3:Y:S01]  /*2c1b0*/  LDL.LU R16, [R1+0x150] ;  /* 0x0001500001107983 */ /* 0x001ee20000300800 */
[----:B------:R-:W3:Y:S02]  /*2c1c0*/  LDL.LU R17, [R1+0x154] ;  /* 0x0001540001117983 */ /* 0x000ee40000300800 */
[----:B-1----:R-:W3:Y:S02]  /*2c1d0*/  LDL.LU R18, [R1+0x158] ;  /* 0x0001580001127983 */ /* 0x002ee40000300800 */
        /* <DEDUP_REMOVED lines=55> */
[----:B------:R-:W4:Y:S02]  /*2c550*/  LDL.LU R23, [R1+0x16c] ;  /* 0x00016c0001177983 */ /* 0x000f240000300800 */
[----:B----4-:R-:W-:Y:S01]  /*2c560*/  HMMA.16816.F32.BF16 R20, R12, R26, R20 ;  /* 0x0000001a0c14723c */ /* 0x010fe20000041814 */
[----:B------:R-:W3:Y:S01]  /*2c570*/  LDL.LU.64 R14, [R1+0x68] ;  /* 0x00006800010e7983 */ /* 0x000ee20000300a00 */
[----:B------:R0:W-:Y:S11]  /*2c580*/  STL.64 [R1+0x1018], R26 ;  /* 0x0010181a01007387 */ /* 0x0001f60000100a00 */
[----:B------:R-:W-:Y:S10]  /*2c590*/  @!UPT UIADD3 URZ, URZ, URZ, URZ ;  /* 0x0000003f3f3ff290 */ /* 0x000ff4000fffe03f */
[----:B------:R-:W-:Y:S01]  /*2c5a0*/  STL.64 [R1+0x190], R20 ;  /* 0x0001901401007387 */ /* 0x000fe20000100a00 */
[----:B------:R-:W-:Y:S02]  /*2c5b0*/  STL.64 [R1+0x198], R22 ;  /* 0x0001981601007387 */ /* 0x000fe40000100a00 */
[----:B0-----:R-:W4:Y:S01]  /*2c5c0*/  LDL.LU.64 R26, [R1+0x48] ;  /* 0x00004800011a7983 */ /* 0x001f220000300a00 */
[C---:B---3--:R-:W-:Y:S11]  /*2c5d0*/  HMMA.16816.F32.BF16 R16, R8.reuse, R14, R16 ;  /* 0x0000000e0810723c */ /* 0x048ff60000041810 */
[----:B------:R-:W-:Y:S11]  /*2c5e0*/  @!UPT UIADD3 URZ, URZ, URZ, URZ ;  /* 0x0000003f3f3ff290 */ /* 0x000ff6000fffe03f */
[----:B------:R-:W-:Y:S01]  /*2c5f0*/  @!UPT UIADD3 URZ, URZ, URZ, URZ ;  /* 0x0000003f3f3ff290 */ /* 0x000fe2000fffe03f */
[----:B------:R-:W-:Y:S01]  /*2c600*/  STL.64 [R1+0x340], R16 ;  /* 0x0003401001007387 */ /* 0x000fe20000100a00 */
[----:B------:R0:W-:Y:S02]  /*2c610*/  STL.64 [R1+0x348], R18 ;  /* 0x0003481201007387 */ /* 0x0001e40000100a00 */
[----:B------:R-:W-:Y:S02]  /*2c620*/  IMAD.MOV.U32 R12, RZ, RZ, R18 ;  /* 0x000000ffff0c7224 */ /* 0x000fe400078e0012 */
[----:B------:R-:W-:Y:S01]  /*2c630*/  STL [R1+0xe7c], R16 ;  /* 0x000e7c1001007387 */ /* 0x000fe20000100800 */
[----:B0-----:R-:W2:Y:S02]  /*2c640*/  LDL.LU.64 R18, [R1+0x58] ;  /* 0x0000580001127983 */ /* 0x001ea40000300a00 */
[----:B------:R-:W-:Y:S01]  /*2c650*/  STL [R1+0xe78], R12 ;  /* 0x000e780c01007387 */ /* 0x000fe20000100800 */
[C---:B--2---:R-:W-:Y:S11]  /*2c660*/  HMMA.16816.F32.BF16 R4, R8.reuse, R18, R4 ;  /* 0x000000120804723c */ /* 0x044ff60000041804 */
[----:B------:R-:W-:Y:S11]  /*2c670*/  @!UPT UIADD3 URZ, URZ, URZ, URZ ;  /* 0x0000003f3f3ff290 */ /* 0x000ff6000fffe03f */
[----:B------:R-:W-:Y:S01]  /*2c680*/  @!UPT UIADD3 URZ, URZ, URZ, URZ ;  /* 0x0000003f3f3ff290 */ /* 0x000fe2000fffe03f */
[----:B------:R-:W-:Y:S01]  /*2c690*/  STL.64 [R1+0x330], R4 ;  /* 0x0003300401007387 */ /* 0x000fe20000100a00 */
[----:B------:R-:W-:Y:S02]  /*2c6a0*/  IMAD.MOV.U32 R13, RZ, RZ, R6 ;  /* 0x000000ffff0d7224 */ /* 0x000fe400078e0006 */
[----:B------:R0:W-:Y:S02]  /*2c6b0*/  STL.64 [R1+0x338], R6 ;  /* 0x0003380601007387 */ /* 0x0001e40000100a00 */
[----:B------:R-:W-:Y:S01]  /*2c6c0*/  IMAD.MOV.U32 R17, RZ, RZ, R4 ;  /* 0x000000ffff117224 */ /* 0x000fe200078e0004 */
[----:B0-----:R-:W4:Y:S01]  /*2c6d0*/  LDL.LU.64 R6, [R1+0x1078] ;  /* 0x0010780001067983 */ /* 0x001f220000300a00 */
[----:B------:R-:W4:Y:S03]  /*2c6e0*/  LDL.LU.64 R4, [R1+0x1070] ;  /* 0x0010700001047983 */ /* 0x000f260000300a00 */
[----:B------:R-:W-:Y:S02]  /*2c6f0*/  STL [R1+0xe84], R17 ;  /* 0x000e841101007387 */ /* 0x000fe40000100800 */
[----:B------:R-:W-:Y:S01]  /*2c700*/  STL [R1+0xe80], R13 ;  /* 0x000e800d01007387 */ /* 0x000fe20000100800 */
[----:B----4-:R-:W-:Y:S11]  /*2c710*/  HMMA.16816.F32.BF16 R4, R8, R26, R4 ;  /* 0x0000001a0804723c */ /* 0x010ff60000041804 */
[----:B------:R-:W-:Y:S11]  /*2c720*/  @!UPT UIADD3 URZ, URZ, URZ, URZ ;  /* 0x0000003f3f3ff290 */ /* 0x000ff6000fffe03f */
[----:B------:R-:W-:Y:S01]  /*2c730*/  @!UPT UIADD3 URZ, URZ, URZ, URZ ;  /* 0x0000003f3f3ff290 */ /* 0x000fe2000fffe03f */
[----:B------:R-:W-:Y:S01]  /*2c740*/  STL.64 [R1+0x320], R4 ;  /* 0x0003200401007387 */ /* 0x000fe20000100a00 */
[----:B------:R-:W-:Y:S02]  /*2c750*/  STL.64 [R1+0x328], R6 ;  /* 0x0003280601007387 */ /* 0x000fe40000100a00 */
[----:B------:R-:W2:Y:S02]  /*2c760*/  LDL.LU.64 R22, [R1+0x18] ;  /* 0x0000180001167983 */ /* 0x000ea40000300a00 */
[----:B------:R-:W-:Y:S02]  /*2c770*/  IMAD.MOV.U32 R21, RZ, RZ, R14 ;  /* 0x000000ffff157224 */ /* 0x000fe400078e000e */
[----:B------:R-:W-:Y:S01]  /*2c780*/  IMAD.MOV.U32 R20, RZ, RZ, R15 ;  /* 0x000000ffff147224 */ /* 0x000fe200078e000f */
[----:B--2---:R0:W-:Y:S04]  /*2c790*/  STL.64 [R1+0x1038], R22 ;  /* 0x0010381601007387 */ /* 0x0041e80000100a00 */
[----:B0-----:R-:W2:Y:S01]  /*2c7a0*/  LDL.LU.64 R22, [R1+0x28] ;  /* 0x0000280001167983 */ /* 0x001ea20000300a00 */
        /* <DEDUP_REMOVED lines=24> */
[----:B----4-:R0:W-:Y:S01]  /*2c930*/  STL.64 [R1+0x1068], R26 ;  /* 0x0010681a01007387 */ /* 0x0101e20000100a00 */
[----:B---3--:R1:W-:Y:S03]  /*2c940*/  STL.64 [R1+0x1060], R24 ;  /* 0x0010601801007387 */ /* 0x0083e60000100a00 */
[----:B0-----:R-:W2:Y:S01]  /*2c950*/  LDL.LU.64 R26, [R1+0x38] ;  /* 0x00003800011a7983 */ /* 0x001ea20000300a00 */
[----:B------:R-:W-:-:S02]  /*2c960*/  IMAD.MOV.U32 R28, RZ, RZ, R18 ;  /* 0x000000ffff1c7224 */ /* 0x000fc400078e0012 */
[----:B------:R-:W-:Y:S02]  /*2c970*/  IMAD.MOV.U32 R18, RZ, RZ, R4 ;  /* 0x000000ffff127224 */ /* 0x000fe400078e0004 */
[----:B------:R-:W-:Y:S01]  /*2c980*/  IMAD.MOV.U32 R14, RZ, RZ, R6 ;  /* 0x000000ffff0e7224 */ /* 0x000fe200078e0006 */
[----:B------:R-:W3:Y:S01]  /*2c990*/  LDL.LU R4, [R1+0xe0] ;  /* 0x0000e00001047983 */ /* 0x000ee20000300800 */
[----:B------:R-:W3:Y:S02]  /*2c9a0*/  LDL.LU R5, [R1+0xe4] ;  /* 0x0000e40001057983 */ /* 0x000ee40000300800 */
[----:B------:R-:W3:Y:S02]  /*2c9b0*/  LDL.LU R6, [R1+0xe8] ;  /* 0x0000e80001067983 */ /* 0x000ee40000300800 */
[----:B------:R-:W3:Y:S01]  /*2c9c0*/  LDL.LU R7, [R1+0xec] ;  /* 0x0000ec0001077983 */ /* 0x000ee20000300800 */
[----:B------:R-:W-:Y:S01]  /*2c9d0*/  STL [R1+0xe8c], R18 ;  /* 0x000e8c1201007387 */ /* 0x000fe20000100800 */
[----:B------:R-:W-:Y:S01]  /*2c9e0*/  STL [R1+0xe88], R14 ;  /* 0x000e880e01007387 */ /* 0x000fe20000100800 */
[----:B--2---:R-:W-:Y:S01]  /*2c9f0*/  HMMA.16816.F32.BF16 R20, R8, R26, R20 ;  /* 0x0000001a0814723c */ /* 0x004fe20000041814 */
[----:B------:R-:W-:-:S02]  /*2ca00*/  IMAD.MOV.U32 R13, RZ, RZ, R26 ;  /* 0x000000ffff0d7224 */ /* 0x000fc400078e001a */
[----:B------:R-:W-:Y:S02]  /*2ca10*/  IMAD.MOV.U32 R12, RZ, RZ, R27 ;  /* 0x000000ffff0c7224 */ /* 0x000fe400078e001b */
[----:B------:R-:W2:Y:S01]  /*2ca20*/  LDL.LU.64 R26, [R1+0x1068] ;  /* 0x00106800011a7983 */ /* 0x000ea20000300a00 */
[----:B-1----:R-:W2:Y:S11]  /*2ca30*/  LDL.LU.64 R24, [R1+0x1060] ;  /* 0x0010600001187983 */ /* 0x002eb60000300a00 */
[----:B------:R-:W-:Y:S06]  /*2ca40*/  @!UPT UIADD3 URZ, URZ, URZ, URZ ;  /* 0x0000003f3f3ff290 */ /* 0x000fec000fffe03f */
[----:B------:R-:W-:Y:S01]  /*2ca50*/  STL.64 [R1+0x310], R20 ;  /* 0x0003101401007387 */ /* 0x000fe20000100a00 */
[----:B------:R-:W-:Y:S02]  /*2ca60*/  IMAD.MOV.U32 R15, RZ, RZ, R22 ;  /* 0x000000ffff0f7224 */ /* 0x000fe400078e0016 */
[----:B------:R0:W-:Y:S02]  /*2ca70*/  STL.64 [R1+0x318], R22 ;  /* 0x0003181601007387 */ /* 0x0001e40000100a00 */
[----:B0-----:R-:W2:Y:S01]  /*2ca80*/  LDL.LU.64 R22, [R1+0x1058] ;  /* 0x0010580001167983 */ /* 0x001ea20000300a00 */
[----:B------:R-:W-:Y:S02]  /*2ca90*/  IMAD.MOV.U32 R16, RZ, RZ, R19 ;  /* 0x000000ffff107224 */ /* 0x000fe400078e0013 */
[----:B------:R-:W-:Y:S02]  /*2caa0*/  IMAD.MOV.U32 R19, RZ, RZ, R20 ;  /* 0x000000ffff137224 */ /* 0x000fe400078e0014 */
[----:B------:R-:W4:Y:S03]  /*2cab0*/  LDL.LU.64 R20, [R1+0x1050] ;  /* 0x0010500001147983 */ /* 0x000f260000300a00 */
[----:B------:R0:W-:Y:S02]  /*2cac0*/  STL [R1+0xe94], R19 ;  /* 0x000e941301007387 */ /* 0x0001e40000100800 */
[----:B------:R-:W-:-:S02]  /*2cad0*/  IMAD.MOV.U32 R18, RZ, RZ, R28 ;  /* 0x000000ffff127224 */ /* 0x000fc400078e001c */
[----:B0-----:R-:W-:-:S05]  /*2cae0*/  IMAD.MOV.U32 R19, RZ, RZ, R16 ;  /* 0x000000ffff137224 */ /* 0x001fca00078e0010 */
[----:B------:R-:W-:Y:S01]  /*2caf0*/  STL.64 [R1+0xff0], R18 ;  /* 0x000ff01201007387 */ /* 0x000fe20000100a00 */
[----:B------:R0:W-:Y:S01]  /*2cb00*/  STL [R1+0xe90], R15 ;  /* 0x000e900f01007387 */ /* 0x0001e20000100800 */
[C---:B--2---:R-:W-:Y:S01]  /*2cb10*/  HMMA.16816.F32.BF16 R24, R8.reuse, R22, R24 ;  /* 0x000000160818723c */ /* 0x044fe20000041818 */
[----:B0-----:R-:W-:Y:S02]  /*2cb20*/  IMAD.MOV.U32 R15, RZ, RZ, R22 ;  /* 0x000000ffff0f7224 */ /* 0x001fe400078e0016 */
[----:B------:R-:W-:Y:S11]  /*2cb30*/  IMAD.MOV.U32 R14, RZ, RZ, R23 ;  /* 0x000000ffff0e7224 */ /* 0x000ff600078e0017 */
[----:B------:R-:W-:Y:S09]  /*2cb40*/  @!UPT UIADD3 URZ, URZ, URZ, URZ ;  /* 0x0000003f3f3ff290 */ /* 0x000ff2000fffe03f */
[----:B------:R-:W-:Y:S01]  /*2cb50*/  STL.64 [R1+0x200], R24 ;  /* 0x0002001801007387 */ /* 0x000fe20000100a00 */
[----:B------:R0:W-:Y:S03]  /*2cb60*/  STL.64 [R1+0x208], R26 ;  /* 0x0002081a01007387 */ /* 0x0001e60000100a00 */
[----:B0-----:R-:W2:Y:S01]  /*2cb70*/  LDL.LU.64 R26, [R1+0x1048] ;  /* 0x00104800011a7983 */ /* 0x001ea20000300a00 */
[----:B------:R-:W2:Y:S02]  /*2cb80*/  LDL.LU.64 R24, [R1+0x1040] ;  /* 0x0010400001187983 */ /* 0x000ea40000300a00 */
[----:B------:R-:W2:Y:S02]  /*2cb90*/  LDL.LU.64 R22, [R1+0x1038] ;  /* 0x0010380001167983 */ /* 0x000ea40000300a00 */
[----:B------:R-:W-:Y:S01]  /*2cba0*/  STL.64 [R1+0x1000], R14 ;  /* 0x0010000e01007387 */ /* 0x000fe20000100a00 */
[----:B------:R0:W-:Y:S04]  /*2cbb0*/  STL.64 [R1+0xff8], R12 ;  /* 0x000ff80c01007387 */ /* 0x0001e80000100a00 */
[----:B0-----:R-:W3:Y:S01]  /*2cbc0*/  LDL.LU R12, [R1+0xd0] ;  /* 0x0000d000010c7983 */ /* 0x001ee20000300800 */
[----:B------:R-:W3:Y:S02]  /*2cbd0*/  LDL.LU R13, [R1+0xd4] ;  /* 0x0000d400010d7983 */ /* 0x000ee40000300800 */
[----:B------:R-:W3:Y:S02]  /*2cbe0*/  LDL.LU R14, [R1+0xd8] ;  /* 0x0000d800010e7983 */ /* 0x000ee40000300800 */
[----:B------:R-:W3:Y:S01]  /*2cbf0*/  LDL.LU R15, [R1+0xdc] ;  /* 0x0000dc00010f7983 */ /* 0x000ee20000300800 */
[----:B--2---:R-:W-:Y:S01]  /*2cc00*/  HMMA.16816.F32.BF16 R24, R8, R22, R24 ;  /* 0x000000160818723c */ /* 0x004fe20000041818 */
[----:B------:R-:W-:-:S02]  /*2cc10*/  IMAD.MOV.U32 R17, RZ, RZ, R22 ;  /* 0x000000ffff117224 */ /* 0x000fc400078e0016 */
[----:B------:R-:W-:Y:S11]  /*2cc20*/  IMAD.MOV.U32 R16, RZ, RZ, R23 ;  /* 0x000000ffff107224 */ /* 0x000ff600078e0017 */
[----:B------:R-:W-:Y:S09]  /*2cc30*/  @!UPT UIADD3 URZ, URZ, URZ, URZ ;  /* 0x0000003f3f3ff290 */ /* 0x000ff2000fffe03f */
[----:B------:R-:W-:Y:S01]  /*2cc40*/  STL.64 [R1+0x230], R24 ;  /* 0x0002301801007387 */ /* 0x000fe20000100a00 */
[----:B------:R0:W-:Y:S03]  /*2cc50*/  STL.64 [R1+0x238], R26 ;  /* 0x0002381a01007387 */ /* 0x0001e60000100a00 */
[----:B0-----:R-:W2:Y:S01]  /*2cc60*/  LDL.LU.64 R26, [R1+0x1030] ;  /* 0x00103000011a7983 */ /* 0x001ea20000300a00 */
[----:B------:R-:W2:Y:S02]  /*2cc70*/  LDL.LU.64 R24, [R1+0x1028] ;  /* 0x0010280001187983 */ /* 0x000ea40000300a00 */
[----:B------:R-:W2:Y:S02]  /*2cc80*/  LDL.LU.64 R22, [R1+0x1020] ;  /* 0x0010200001167983 */ /* 0x000ea40000300a00 */
[----:B--2---:R-:W-:Y:S11]  /*2cc90*/  HMMA.16816.F32.BF16 R24, R8, R22, R24 ;  /* 0x000000160818723c */ /* 0x004ff60000041818 */
[----:B------:R-:W-:Y:S11]  /*2cca0*/  @!UPT UIADD3 URZ, URZ, URZ, URZ ;  /* 0x0000003f3f3ff290 */ /* 0x000ff6000fffe03f */
[----:B------:R-:W-:Y:S01]  /*2ccb0*/  @!UPT UIADD3 URZ, URZ, URZ, URZ ;  /* 0x0000003f3f3ff290 */ /* 0x000fe2000fffe03f */
[----:B------:R-:W-:Y:S01]  /*2ccc0*/  STL.64 [R1+0x220], R24 ;  /* 0x0002201801007387 */ /* 0x000fe20000100a00 */
[----:B------:R0:W-:Y:S03]  /*2ccd0*/  STL.64 [R1+0x228], R26 ;  /* 0x0002281a01007387 */ /* 0x0001e60000100a00 */
[----:B0-----:R-:W3:Y:S01]  /*2cce0*/  LDL.LU.64 R26, [R1+0x1018] ;  /* 0x00101800011a7983 */ /* 0x001ee20000300a00 */
[----:B------:R0:W-:Y:S02]  /*2ccf0*/  STL.64 [R1+0xf80], R22 ;  /* 0x000f801601007387 */ /* 0x0001e40000100a00 */
[----:B----4-:R-:W-:Y:S02]  /*2cd00*/  IMAD.MOV.U32 R19, RZ, RZ, R20 ;  /* 0x000000ffff137224 */ /* 0x010fe400078e0014 */
[----:B------:R-:W-:Y:S02]  /*2cd10*/  IMAD.MOV.U32 R18, RZ, RZ, R21 ;  /* 0x000000ffff127224 */ /* 0x000fe400078e0015 */
[----:B0-----:R-:W-:-:S02]  /*2cd20*/  IMAD.MOV.U32 R22, RZ, RZ, R17 ;  /* 0x000000ffff167224 */ /* 0x001fc400078e0011 */
[----:B------:R-:W-:-:S05]  /*2cd30*/  IMAD.MOV.U32 R23, RZ, RZ, R16 ;  /* 0x000000ffff177224 */ /* 0x000fca00078e0010 */
[----:B------:R0:W-:Y:S01]  /*2cd40*/  STL.64 [R1+0xf98], R22 ;  /* 0x000f981601007387 */ /* 0x0001e20000100a00 */
[----:B------:R-:W2:Y:S02]  /*2cd50*/  LDL.LU R20, [R1+0xc0] ;  /* 0x0000c00001147983 */ /* 0x000ea40000300800 */
[----:B------:R-:W2:Y:S01]  /*2cd60*/  LDL.LU R21, [R1+0xc4] ;  /* 0x0000c40001157983 */ /* 0x000ea20000300800 */
[----:B0-----:R-:W2:Y:S01]  /*2cd70*/  LDL.LU R22, [R1+0xc8] ;  /* 0x0000c80001167983 */ /* 0x001ea20000300800 */
[----:B------:R-:W2:Y:S01]  /*2cd80*/  LDL.LU R23, [R1+0xcc] ;  /* 0x0000cc0001177983 */ /* 0x000ea20000300800 */
[----:B---3--:R-:W-:Y:S02]  /*2cd90*/  HMMA.16816.F32.BF16 R8, R8, R26, R4 ;  /* 0x0000001a0808723c */ /* 0x008fe40000041804 */
[----:B------:R-:W3:Y:S01]  /*2cda0*/  LDL.LU.64 R6, [R1+0x1010] ;  /* 0x0010100001067983 */ /* 0x000ee20000300a00 */
[----:B------:R-:W3:Y:S11]  /*2cdb0*/  LDL.LU.64 R4, [R1+0x1008] ;  /* 0x0010080001047983 */ /* 0x000ef60000300a00 */
[----:B------:R-:W-:Y:S09]  /*2cdc0*/  @!UPT UIADD3 URZ, URZ, URZ, URZ ;  /* 0x0000003f3f3ff290 */ /* 0x000ff2000fffe03f */
[----:B------:R0:W-:Y:S01]  /*2cdd0*/  STL.64 [R1+0x210], R8 ;  /* 0x0002100801007387 */ /* 0x0001e20000100a00 */
[----:B------:R-:W-:Y:S03]  /*2cde0*/  STL.64 [R1+0x218], R10 ;  /* 0x0002180a01007387 */ /* 0x000fe60000100a00 */
[----:B0-----:R-:W4:Y:S01]  /*2cdf0*/  LDL.LU R8, [R1+0x43c] ;  /* 0x00043c0001087983 */ /* 0x001f220000300800 */
[C---:B---3--:R-:W-:Y:S03]  /*2ce00*/  HMMA.16816.F32.BF16 R16, R4.reuse, R18, R12 ;  /* 0x000000120410723c */ /* 0x048fe6000004180c */
[----:B------:R-:W3:Y:S01]  /*2ce10*/  LDL.LU.64 R14, [R1+0x1000] ;  /* 0x00100000010e7983 */ /* 0x000ee20000300a00 */
[----:B------:R-:W2:Y:S11]  /*2ce20*/  LDL.LU.64 R12, [R1+0xff8] ;  /* 0x000ff800010c7983 */ /* 0x000eb60000300a00 */
[----:B------:R-:W-:Y:S08]  /*2ce30*/  @!UPT UIADD3 URZ, URZ, URZ, URZ ;  /* 0x0000003f3f3ff290 */ /* 0x000ff0000fffe03f */
[----:B------:R-:W-:Y:S01]  /*2ce40*/  STL.64 [R1+0x290], R16 ;  /* 0x0002901001007387 */ /* 0x000fe20000100a00 */
[----:B------:R0:W-:Y:S03]  /*2ce50*/  STL.64 [R1+0x298], R18 ;  /* 0x0002981201007387 */ /* 0x0001e60000100a00 */
[----:B0-----:R-:W2:Y:S02]  /*2ce60*/  LDL.LU.64 R18, [R1+0xff0] ;  /* 0x000ff00001127983 */ /* 0x001ea40000300a00 */
[----:B--2---:R-:W-:Y:S07]  /*2ce70*/  HMMA.16816.F32.BF16 R16, R4, R18, R20 ;  /* 0x000000120410723c */ /* 0x004fee0000041814 */
[----:B---3--:R-:W-:-:S02]  /*2ce80*/  IMAD.MOV.U32 R22, RZ, RZ, R15 ;  /* 0x000000ffff167224 */ /* 0x008fc400078e000f */
[----:B------:R-:W-:Y:S11]  /*2ce90*/  IMAD.MOV.U32 R23, RZ, RZ, R14 ;  /* 0x000000ffff177224 */ /* 0x000ff600078e000e */
[----:B------:R-:W-:Y:S03]  /*2cea0*/  @!UPT UIADD3 URZ, URZ, URZ, URZ ;  /* 0x0000003f3f3ff290 */ /* 0x000fe6000fffe03f */
[----:B------:R-:W-:Y:S01]  /*2ceb0*/  STL.64 [R1+0x270], R16 ;  /* 0x0002701001007387 */ /* 0x000fe20000100a00 */
[----:B------:R-:W-:Y:S02]  /*2cec0*/  STL.64 [R1+0x278], R18 ;  /* 0x0002781201007387 */ /* 0x000fe40000100a00 */
[----:B------:R0:W-:Y:S02]  /*2ced0*/  STL.64 [R1+0xfb0], R22 ;  /* 0x000fb01601007387 */ /* 0x0001e40000100a00 */
[----:B0-----:R-:W-:Y:S02]  /*2cee0*/  IMAD.MOV.U32 R22, RZ, RZ, R13 ;  /* 0x000000ffff167224 */ /* 0x001fe400078e000d */
[----:B------:R-:W-:-:S05]  /*2cef0*/  IMAD.MOV.U32 R23, RZ, RZ, R12 ;  /* 0x000000ffff177224 */ /* 0x000fca00078e000c */
[----:B------:R-:W-:Y:S01]  /*2cf00*/  STL.64 [R1+0xfc8], R22 ;  /* 0x000fc81601007387 */ /* 0x000fe20000100a00 */
[----:B------:R-:W4:Y:S02]  /*2cf10*/  LDL.LU R9, [R1+0x398] ;  /* 0x0003980001097983 */ /* 0x000f240000300800 */
[----:B------:R-:W2:Y:S02]  /*2cf20*/  LDL.LU R11, [R1+0x838] ;  /* 0x00083800010b7983 */ /* 0x000ea40000300800 */
[----:B--2---:R-:W-:Y:S01]  /*2cf30*/  STL [R1+0xf78], R11 ;  /* 0x000f780b01007387 */ /* 0x004fe20000100800 */
[----:B----4-:R0:W-:Y:S03]  /*2cf40*/  STL.64 [R1+0xf70], R8 ;  /* 0x000f700801007387 */ /* 0x0101e60000100a00 */
[----:B0-----:R-:W2:Y:S01]  /*2cf50*/  LDL.LU R8, [R1+0x70] ;  /* 0x0000700001087983 */ /* 0x001ea20000300800 */
[----:B------:R-:W2:Y:S02]  /*2cf60*/  LDL.LU R9, [R1+0x74] ;  /* 0x0000740001097983 */ /* 0x000ea40000300800 */
[----:B------:R-:W3:Y:S02]  /*2cf70*/  LDL.LU R10, [R1+0x78] ;  /* 0x00007800010a7983 */ /* 0x000ee40000300800 */
[----:B------:R-:W-:-:S02]  /*2cf80*/  IMAD.MOV.U32 R11, RZ, RZ, R0 ;  /* 0x000000ffff0b7224 */ /* 0x000fc400078e0000 */
[----:B------:R-:W4:Y:S04]  /*2cf90*/  LDL.LU R0, [R1+0xfe8] ;  /* 0x000fe80001007983 */ /* 0x000f280000300800 */
        /* <DEDUP_REMOVED lines=10> */
[----:B------:R-:W3:Y:S02]  /*2d040*/  LDL.LU R10, [R1+0x98] ;  /* 0x00009800010a7983 */ /* 0x000ee40000300800 */
[----:B----4-:R-:W-:-:S02]  /*2d050*/  IMAD.MOV.U32 R11, RZ, RZ, R0 ;  /* 0x000000ffff0b7224 */ /* 0x010fc400078e0000 */
[----:B------:R-:W4:Y:S04]  /*2d060*/  LDL.LU R0, [R1+0xfe4] ;  /* 0x000fe40001007983 */ /* 0x000f280000300800 */
[----:B---3--:R-:W-:Y:S01]  /*2d070*/  STL.64 [R1+0xfc0], R10 ;  /* 0x000fc00a01007387 */ /* 0x008fe20000100a00 */
[----:B--2---:R0:W-:Y:S03]  /*2d080*/  STL.64 [R1+0xfb8], R8 ;  /* 0x000fb80801007387 */ /* 0x0041e60000100a00 */
[----:B0-----:R-:W2:Y:S01]  /*2d090*/  LDL.LU R8, [R1+0xa0] ;  /* 0x0000a00001087983 */ /* 0x001ea20000300800 */
[----:B------:R-:W2:Y:S02]  /*2d0a0*/  LDL.LU R9, [R1+0xa4] ;  /* 0x0000a40001097983 */ /* 0x000ea40000300800 */
[----:B------:R-:W3:Y:S02]  /*2d0b0*/  LDL.LU R10, [R1+0xa8] ;  /* 0x0000a800010a7983 */ /* 0x000ee40000300800 */
[----:B------:R-:W3:Y:S02]  /*2d0c0*/  LDL.LU R11, [R1+0xac] ;  /* 0x0000ac00010b7983 */ /* 0x000ee40000300800 */
[----:B------:R-:W-:-:S02]  /*2d0d0*/  IMAD.MOV.U32 R22, RZ, RZ, R3 ;  /* 0x000000ffff167224 */ /* 0x000fc400078e0003 */
[----:B------:R-:W-:Y:S01]  /*2d0e0*/  IMAD.MOV.U32 R23, RZ, RZ, R2 ;  /* 0x000000ffff177224 */ /* 0x000fe200078e0002 */
[----:B---3--:R-:W-:Y:S01]  /*2d0f0*/  STL.64 [R1+0xfd8], R10 ;  /* 0x000fd80a01007387 */ /* 0x008fe20000100a00 */
[----:B--2---:R0:W-:Y:S03]  /*2d100*/  STL.64 [R1+0xfd0], R8 ;  /* 0x000fd00801007387 */ /* 0x0041e60000100a00 */
[----:B0-----:R-:W2:Y:S01]  /*2d110*/  LDL.LU R8, [R1+0xb0] ;  /* 0x0000b00001087983 */ /* 0x001ea20000300800 */
[----:B------:R-:W2:Y:S02]  /*2d120*/  LDL.LU R9, [R1+0xb4] ;  /* 0x0000b40001097983 */ /* 0x000ea40000300800 */
[----:B------:R-:W2:Y:S02]  /*2d130*/  LDL.LU R10, [R1+0xb8] ;  /* 0x0000b800010a7983 */ /* 0x000ea40000300800 */
[----:B----4-:R-:W-:-:S02]  /*2d140*/  IMAD.MOV.U32 R11, RZ, RZ, R0 ;  /* 0x000000ffff0b7224 */ /* 0x010fc400078e0000 */
[----:B------:R-:W3:Y:S01]  /*2d150*/  LDL.LU R0, [R1+0xfe0] ;  /* 0x000fe00001007983 */ /* 0x000ee20000300800 */
[----:B------:R-:W4:Y:S02]  /*2d160*/  LDL.LU R15, [R1+0x830] ;  /* 0x00083000010f7983 */ /* 0x000f240000300800 */
[----:B------:R-:W3:Y:S02]  /*2d170*/  LDL.LU R19, [R1+0x828] ;  /* 0x0008280001137983 */ /* 0x000ee40000300800 */
[----:B------:R-:W3:Y:S01]  /*2d180*/  LDL.LU R14, [R1+0x820] ;  /* 0x00082000010e7983 */ /* 0x000ee20000300800 */
[----:B------:R-:W3:Y:S01]  /*2d190*/  LDL.LU R18, [R1+0x818] ;  /* 0x0008180001127983 */ /* 0x000ee20000300800 */
[----:B------:R-:W3:Y:S02]  /*2d1a0*/  LDL.LU R13, [R1+0x394] ;  /* 0x00039400010d7983 */ /* 0x000ee40000300800 */
        /* <DEDUP_REMOVED lines=37> */
[----:B--2---:R-:W-:Y:S02]  /*2d400*/  HMMA.16816.F32.BF16 R20, R4, R22, R8 ;  /* 0x000000160414723c */ /* 0x004fe40000041808 */
[----:B------:R-:W2:Y:S01]  /*2d410*/  LDL.LU R11, [R1+0xf78] ;  /* 0x000f7800010b7983 */ /* 0x000ea20000300800 */
[----:B------:R-:W2:Y:S11]  /*2d420*/  LDL.LU.64 R8, [R1+0xf70] ;  /* 0x000f700001087983 */ /* 0x000eb60000300a00 */
[----:B------:R-:W-:Y:S09]  /*2d430*/  @!UPT UIADD3 URZ, URZ, URZ, URZ ;  /* 0x0000003f3f3ff290 */ /* 0x000ff2000fffe03f */
[----:B------:R-:W-:Y:S01]  /*2d440*/  STL.64 [R1+0x160], R20 ;  /* 0x0001601401007387 */ /* 0x000fe20000100a00 */
[----:B------:R0:W-:Y:S03]  /*2d450*/  STL.64 [R1+0x168], R22 ;  /* 0x0001681601007387 */ /* 0x0001e60000100a00 */
[----:B0-----:R-:W2:Y:S01]  /*2d460*/  LDL.LU.64 R22, [R1+0xf68] ;  /* 0x000f680001167983 */ /* 0x001ea20000300a00 */
[----:B------:R-:W2:Y:S02]  /*2d470*/  LDL.LU.64 R20, [R1+0xf60] ;  /* 0x000f600001147983 */ /* 0x000ea40000300a00 */
[----:B------:R-:W-:-:S04]  /*2d480*/  IMAD.MOV.U32 R10, RZ, RZ, c[0x0][0x188] ;  /* 0x00006200ff0a7624 */ /* 0x000fc800078e00ff */
[----:B------:R-:W-:-:S04]  /*2d490*/  IMAD.SHL.U32 R10, R10, 0x80, RZ ;  /* 0x000000800a0a7824 */ /* 0x000fc800078e00ff */
[----:B------:R-:W-:-:S05]  /*2d4a0*/  IMAD.SHL.U32 R10, R10, 0x2, RZ ;  /* 0x000000020a0a7824 */ /* 0x000fca00078e00ff */
[-C--:B----4-:R-:W-:Y:S02]  /*2d4b0*/  IADD3 R15, P4, R15, R10.reuse, RZ ;  /* 0x0000000a0f0f7210 */ /* 0x090fe40007f9e0ff */
[-C--:B---3--:R-:W-:Y:S02]  /*2d4c0*/  IADD3 R19, P5, R19, R10.reuse, RZ ;  /* 0x0000000a13137210 */ /* 0x088fe40007fbe0ff */
[-C--:B------:R-:W-:Y:S02]  /*2d4d0*/  IADD3 R14, P6, R14, R10.reuse, RZ ;  /* 0x0000000a0e0e7210 */ /* 0x080fe40007fde0ff */
[-C--:B------:R-:W-:Y:S01]  /*2d4e0*/  IADD3 R18, P1, R18, R10.reuse, RZ ;  /* 0x0000000a12127210 */ /* 0x080fe20007f3e0ff */
[--C-:B------:R-:W-:Y:S01]  /*2d4f0*/  IMAD.X R29, R29, 0x1, R0.reuse, P4 ;  /* 0x000000011d1d7824 */ /* 0x100fe200020e0600 */
[-C--:B------:R-:W-:Y:S01]  /*2d500*/  IADD3 R28, P4, R28, R10.reuse, RZ ;  /* 0x0000000a1c1c7210 */ /* 0x080fe20007f9e0ff */
[--C-:B------:R-:W-:Y:S01]  /*2d510*/  IMAD.X R25, R25, 0x1, R0.reuse, P5 ;  /* 0x0000000119197824 */ /* 0x100fe200028e0600 */
[-C--:B------:R-:W-:Y:S01]  /*2d520*/  IADD3 R24, P5, R24, R10.reuse, RZ ;  /* 0x0000000a18187210 */ /* 0x080fe20007fbe0ff */
[----:B------:R-:W-:Y:S01]  /*2d530*/  IMAD.X R3, R3, 0x1, R0, P6 ;  /* 0x0000000103037824 */ /* 0x000fe200030e0600 */
[----:B------:R-:W-:-:S02]  /*2d540*/  IADD3 R2, P6, R2, R10, RZ ;  /* 0x0000000a02027210 */ /* 0x000fc40007fde0ff */
[----:B--2---:R-:W-:Y:S02]  /*2d550*/  IADD3 R8, R8, 0x1, RZ ;  /* 0x0000000108087810 */ /* 0x004fe40007ffe0ff */
[-C--:B------:R-:W-:Y:S02]  /*2d560*/  IADD3 R9, P2, R9, R10.reuse, RZ ;  /* 0x0000000a09097210 */ /* 0x080fe40007f5e0ff */
[-C--:B------:R-:W-:Y:S01]  /*2d570*/  IADD3 R11, P3, R11, R10.reuse, RZ ;  /* 0x0000000a0b0b7210 */ /* 0x080fe20007f7e0ff */
[----:B------:R-:W-:Y:S02]  /*2d580*/  HMMA.16816.F32.BF16 R20, R4, R26, R20 ;  /* 0x0000001a0414723c */ /* 0x000fe40000041814 */
[--C-:B------:R-:W-:Y:S01]  /*2d590*/  IMAD.X R13, R13, 0x1, R0.reuse, P2 ;  /* 0x000000010d0d7824 */ /* 0x100fe200010e0600 */
[-C--:B------:R-:W-:Y:S01]  /*2d5a0*/  IADD3 R17, P2, R17, R10.reuse, RZ ;  /* 0x0000000a11117210 */ /* 0x080fe20007f5e0ff */
[----:B------:R-:W-:Y:S01]  /*2d5b0*/  IMAD.X R12, R12, 0x1, R0, P3 ;  /* 0x000000010c0c7824 */ /* 0x000fe200018e0600 */
[----:B------:R-:W-:Y:S11]  /*2d5c0*/  IADD3 R16, P3, R16, R10, RZ ;  /* 0x0000000a10107210 */ /* 0x000ff60007f7e0ff */
[----:B------:R-:W-:Y:S08]  /*2d5d0*/  @!UPT UIADD3 URZ, URZ, URZ, URZ ;  /* 0x0000003f3f3ff290 */ /* 0x000ff0000fffe03f */
[----:B------:R-:W-:Y:S02]  /*2d5e0*/  IMAD.MOV.U32 R5, RZ, RZ, R23 ;  /* 0x000000ffff057224 */ /* 0x000fe400078e0017 */
[----:B------:R-:W-:Y:S01]  /*2d5f0*/  IMAD.MOV.U32 R4, RZ, RZ, R22 ;  /* 0x000000ffff047224 */ /* 0x000fe200078e0016 */
[----:B------:R-:W-:Y:S01]  /*2d600*/  STL.64 [R1+0x150], R20 ;  /* 0x0001501401007387 */ /* 0x000fe20000100a00 */
[----:B------:R-:W-:Y:S02]  /*2d610*/  STL.64 [R1+0x158], R22 ;  /* 0x0001581601007387 */ /* 0x000fe40000100a00 */
[----:B------:R-:W-:Y:S02]  /*2d620*/  STL [R1+0x43c], R8 ;  /* 0x00043c0801007387 */ /* 0x000fe40000100800 */
[----:B------:R-:W-:Y:S01]  /*2d630*/  STL [R1+0xe9c], R5 ;  /* 0x000e9c0501007387 */ /* 0x000fe20000100800 */
[----:B------:R-:W-:Y:S01]  /*2d640*/  STL [R1+0xe98], R4 ;  /* 0x000e980401007387 */ /* 0x000fe20000100800 */
[----:B------:R-:W-:Y:S02]  /*2d650*/  STL [R1+0x398], R9 ;  /* 0x0003980901007387 */ /* 0x000fe40000100800 */
        /* <DEDUP_REMOVED lines=12> */
[----:B------:R0:W-:Y:S02]  /*2d720*/  STL [R1+0xf5c], R10 ;  /* 0x000f5c0a01007387 */ /* 0x0001e40000100800 */
[----:B------:R-:W-:Y:S01]  /*2d730*/  STL [R1+0x7f8], R24 ;  /* 0x0007f81801007387 */ /* 0x000fe20000100800 */
[----:B0-----:R-:W2:Y:S01]  /*2d740*/  LDL.LU R10, [R1+0x814] ;  /* 0x00081400010a7983 */ /* 0x001ea20000300800 */
[----:B------:R-:W-:Y:S02]  /*2d750*/  STL [R1+0x81c], R3 ;  /* 0x00081c0301007387 */ /* 0x000fe40000100800 */
[----:B------:R-:W3:Y:S02]  /*2d760*/  LDL.LU R4, [R1+0x804] ;  /* 0x0008040001047983 */ /* 0x000ee40000300800 */
[----:B------:R-:W-:Y:S01]  /*2d770*/  STL [R1+0x7f0], R2 ;  /* 0x0007f00201007387 */ /* 0x000fe20000100800 */
[----:B---3--:R0:W-:Y:S04]  /*2d780*/  STL [R1+0xf50], R4 ;  /* 0x000f500401007387 */ /* 0x0081e80000100800 */
[----:B0-----:R-:W3:Y:S01]  /*2d790*/  LDL.LU R4, [R1+0x7e0] ;  /* 0x0007e00001047983 */ /* 0x001ee20000300800 */
[----:B------:R-:W-:-:S05]  /*2d7a0*/  IMAD.MOV.U32 R22, RZ, RZ, 0x7f ;  /* 0x0000007fff167424 */ /* 0x000fca00078e00ff */
[----:B------:R-:W-:Y:S01]  /*2d7b0*/  IADD3 R22, R22, c[0x0][0x180], RZ ;  /* 0x0000600016167a10 */ /* 0x000fe20007ffe0ff */
[----:B---3--:R0:W-:Y:S04]  /*2d7c0*/  STL [R1+0xf54], R4 ;  /* 0x000f540401007387 */ /* 0x0081e80000100800 */
[----:B0-----:R-:W3:Y:S01]  /*2d7d0*/  LDL.LU R4, [R1+0x80c] ;  /* 0x00080c0001047983 */ /* 0x001ee20000300800 */
[----:B------:R-:W-:-:S04]  /*2d7e0*/  SHF.R.S32.HI R23, RZ, 0x1f, R22 ;  /* 0x0000001fff177819 */ /* 0x000fc80000011416 */
[----:B------:R-:W-:-:S04]  /*2d7f0*/  LEA.HI R23, R23, R22, RZ, 0x7 ;  /* 0x0000001617177211 */ /* 0x000fc800078f38ff */
[----:B------:R-:W-:-:S04]  /*2d800*/  SHF.R.S32.HI R23, RZ, 0x7, R23 ;  /* 0x00000007ff177819 */ /* 0x000fc80000011417 */
[----:B------:R-:W-:Y:S01]  /*2d810*/  ISETP.NE.U32.AND P0, PT, R8, R23, PT ;  /* 0x000000170800720c */ /* 0x000fe20003f05070 */
[----:B--2---:R-:W-:Y:S01]  /*2d820*/  IMAD.X R10, R10, 0x1, R0, P1 ;  /* 0x000000010a0a7824 */ /* 0x004fe200008e0600 */
[----:B---3--:R0:W-:Y:S04]  /*2d830*/  STL [R1+0xf58], R4 ;  /* 0x000f580401007387 */ /* 0x0081e80000100800 */
[----:B0-----:R-:W2:Y:S01]  /*2d840*/  LDL.LU R4, [R1+0x7e8] ;  /* 0x0007e80001047983 */ /* 0x001ea20000300800 */
[----:B------:R-:W3:Y:S02]  /*2d850*/  LDL.LU R5, [R1+0x7d8] ;  /* 0x0007d80001057983 */ /* 0x000ee40000300800 */
[----:B------:R-:W4:Y:S02]  /*2d860*/  LDL.LU R6, [R1+0x7fc] ;  /* 0x0007fc0001067983 */ /* 0x000f240000300800 */
[----:B------:R-:W2:Y:S01]  /*2d870*/  LDL.LU R7, [R1+0x7d0] ;  /* 0x0007d00001077983 */ /* 0x000ea20000300800 */
        /* <DEDUP_REMOVED lines=23> */
[----:B------:R0:W-:Y:S02]  /*2d9f0*/  STL [R1+0x814], R10 ;  /* 0x0008140a01007387 */ /* 0x0001e40000100800 */
[----:B0-----:R-:W2:Y:S02]  /*2da00*/  LDL.LU R10, [R1+0xf5c] ;  /* 0x000f5c00010a7983 */ /* 0x001ea40000300800 */
[----:B--2---:R-:W-:-:S05]  /*2da10*/  IADD3 R4, P1, R4, R10, RZ ;  /* 0x0000000a04047210 */ /* 0x004fca0007f3e0ff */
[----:B------:R0:W-:Y:S04]  /*2da20*/  STL [R1+0x7e8], R4 ;  /* 0x0007e80401007387 */ /* 0x0001e80000100800 */
[----:B0-----:R-:W2:Y:S02]  /*2da30*/  LDL.LU R4, [R1+0xf58] ;  /* 0x000f580001047983 */ /* 0x001ea40000300800 */
[----:B--2---:R-:W-:-:S05]  /*2da40*/  IMAD.X R4, R4, 0x1, R0, P2 ;  /* 0x0000000104047824 */ /* 0x004fca00010e0600 */
[----:B------:R0:W-:Y:S04]  /*2da50*/  STL [R1+0x80c], R4 ;  /* 0x00080c0401007387 */ /* 0x0001e80000100800 */
[----:B0-----:R-:W2:Y:S02]  /*2da60*/  LDL.LU R4, [R1+0xf54] ;  /* 0x000f540001047983 */ /* 0x001ea40000300800 */
[----:B--2---:R-:W-:-:S05]  /*2da70*/  IADD3 R4, P2, R4, R10, RZ ;  /* 0x0000000a04047210 */ /* 0x004fca0007f5e0ff */
[----:B------:R0:W-:Y:S04]  /*2da80*/  STL [R1+0x7e0], R4 ;  /* 0x0007e00401007387 */ /* 0x0001e80000100800 */
[----:B0-----:R-:W2:Y:S01]  /*2da90*/  LDL.LU R4, [R1+0xf50] ;  /* 0x000f500001047983 */ /* 0x001ea20000300800 */
[--C-:B----4-:R-:W-:Y:S01]  /*2daa0*/  IMAD.X R6, R6, 0x1, R0.reuse, P4 ;  /* 0x0000000106067824 */ /* 0x110fe200020e0600 */
[-C--:B------:R-:W-:Y:S01]  /*2dab0*/  IADD3 R7, P4, R7, R10.reuse, RZ ;  /* 0x0000000a07077210 */ /* 0x080fe20007f9e0ff */
[--C-:B------:R-:W-:Y:S01]  /*2dac0*/  IMAD.X R26, R26, 0x1, R0.reuse, P5 ;  /* 0x000000011a1a7824 */ /* 0x100fe200028e0600 */
        /* <DEDUP_REMOVED lines=16> */
[----:B------:R-:W-:Y:S01]  /*2dbd0*/  IADD3 R25, P2, R25, R10, RZ ;  /* 0x0000000a19197210 */ /* 0x000fe20007f5e0ff */
[----:B------:R-:W-:-:S02]  /*2dbe0*/  IMAD.X R2, R2, 0x1, R0, P4 ;  /* 0x0000000102027824 */ /* 0x000fc400020e0600 */
[----:B--2---:R-:W-:Y:S01]  /*2dbf0*/  IMAD.X R4, R4, 0x1, R0, P3 ;  /* 0x0000000104047824 */ /* 0x004fe200018e0600 */
[----:B---3--:R-:W-:-:S04]  /*2dc00*/  IADD3 R5, P3, R5, R10, RZ ;  /* 0x0000000a05057210 */ /* 0x008fc80007f7e0ff */
[----:B------:R-:W-:Y:S01]  /*2dc10*/  STL [R1+0x804], R4 ;  /* 0x0008040401007387 */ /* 0x000fe20000100800 */
[----:B------:R-:W-:Y:S02]  /*2dc20*/  STL [R1+0x7d8], R5 ;  /* 0x0007d80501007387 */ /* 0x000fe40000100800 */
[----:B------:R-:W-:Y:S02]  /*2dc30*/  STL [R1+0x7fc], R6 ;  /* 0x0007fc0601007387 */ /* 0x000fe40000100800 */
[----:B------:R-:W-:Y:S01]  /*2dc40*/  STL [R1+0x7d0], R7 ;  /* 0x0007d00701007387 */ /* 0x000fe20000100800 */
[----:B------:R-:W-:Y:S01]  /*2dc50*/  STL [R1+0x7f4], R26 ;  /* 0x0007f41a01007387 */ /* 0x000fe20000100800 */
[----:B------:R-:W-:Y:S02]  /*2dc60*/  STL [R1+0x7c8], R27 ;  /* 0x0007c81b01007387 */ /* 0x000fe40000100800 */
[----:B------:R-:W-:Y:S02]  /*2dc70*/  STL [R1+0x7ec], R20 ;  /* 0x0007ec1401007387 */ /* 0x000fe40000100800 */
[----:B------:R-:W-:Y:S02]  /*2dc80*/  STL [R1+0x7c0], R21 ;  /* 0x0007c01501007387 */ /* 0x000fe40000100800 */
[--C-:B------:R-:W-:Y:S01]  /*2dc90*/  IMAD.X R11, R11, 0x1, R0.reuse, P3 ;  /* 0x000000010b0b7824 */ /* 0x100fe200018e0600 */
[----:B------:R-:W-:Y:S01]  /*2dca0*/  STL [R1+0x7e4], R22 ;  /* 0x0007e41601007387 */ /* 0x000fe20000100800 */
[----:B------:R-:W-:Y:S01]  /*2dcb0*/  IADD3 R15, P3, R15, R10, RZ ;  /* 0x0000000a0f0f7210 */ /* 0x000fe20007f7e0ff */
        /* <DEDUP_REMOVED lines=12> */
[----:B------:R-:W-:-:S02]  /*2dd80*/  IMAD.X R24, R24, 0x1, R0, P3 ;  /* 0x0000000118187824 */ /* 0x000fc400018e0600 */
[----:B------:R-:W-:Y:S01]  /*2dd90*/  STL [R1+0x788], R29 ;  /* 0x0007881d01007387 */ /* 0x000fe20000100800 */
[-C--:B------:R-:W-:Y:S01]  /*2dda0*/  IADD3 R3, P3, R3, R10.reuse, RZ ;  /* 0x0000000a03037210 */ /* 0x080fe20007f7e0ff */
        /* <DEDUP_REMOVED lines=9> */
[----:B0-----:R-:W3:Y:S04]  /*2de40*/  LDL.LU R4, [R1+0x78c] ;  /* 0x00078c0001047983 */ /* 0x001ee80000300800 */
[----:B---3--:R0:W-:Y:S04]  /*2de50*/  STL [R1+0xf44], R4 ;  /* 0x000f440401007387 */ /* 0x0081e80000100800 */
[----:B0-----:R-:W3:Y:S01]  /*2de60*/  LDL.LU R4, [R1+0x768] ;  /* 0x0007680001047983 */ /* 0x001ee20000300800 */
[----:B--2---:R-:W-:-:S03]  /*2de70*/  IADD3 R0, P4, R0, R10, RZ ;  /* 0x0000000a00007210 */ /* 0x004fc60007f9e0ff */
        /* <DEDUP_REMOVED lines=30> */
[----:B--2---:R-:W-:-:S05]  /*2e060*/  IMAD.X R4, R4, 0x1, R0, P5 ;  /* 0x0000000104047824 */ /* 0x004fca00028e0600 */
[----:B------:R0:W-:Y:S04]  /*2e070*/  STL [R1+0x794], R4 ;  /* 0x0007940401007387 */ /* 0x0001e80000100800 */
[----:B0-----:R-:W2:Y:S02]  /*2e080*/  LDL.LU R4, [R1+0xf48] ;  /* 0x000f480001047983 */ /* 0x001ea40000300800 */
[----:B--2---:R-:W-:-:S05]  /*2e090*/  IADD3 R4, P5, R4, R10, RZ ;  /* 0x0000000a04047210 */ /* 0x004fca0007fbe0ff */
[----:B------:R0:W-:Y:S04]  /*2e0a0*/  STL [R1+0x768], R4 ;  /* 0x0007680401007387 */ /* 0x0001e80000100800 */
[----:B0-----:R-:W2:Y:S02]  /*2e0b0*/  LDL.LU R4, [R1+0xf44] ;  /* 0x000f440001047983 */ /* 0x001ea40000300800 */
[----:B--2---:R-:W-:-:S05]  /*2e0c0*/  IMAD.X R4, R4, 0x1, R0, P6 ;  /* 0x0000000104047824 */ /* 0x004fca00030e0600 */
[----:B------:R0:W-:Y:S04]  /*2e0d0*/  STL [R1+0x78c], R4 ;  /* 0x00078c0401007387 */ /* 0x0001e80000100800 */
[----:B0-----:R-:W2:Y:S01]  /*2e0e0*/  LDL.LU R4, [R1+0xf40] ;  /* 0x000f400001047983 */ /* 0x001ea20000300800 */
[--C-:B---3--:R-:W-:Y:S01]  /*2e0f0*/  IMAD.X R5, R5, 0x1, R0.reuse, P1 ;  /* 0x0000000105057824 */ /* 0x108fe200008e0600 */
[-C--:B----4-:R-:W-:Y:S01]  /*2e100*/  IADD3 R6, P1, R6, R10.reuse, RZ ;  /* 0x0000000a06067210 */ /* 0x090fe20007f3e0ff */
        /* <DEDUP_REMOVED lines=18> */
[----:B------:R-:W-:Y:S01]  /*2e230*/  IMAD.X R3, R3, 0x1, R0, P1 ;  /* 0x0000000103037824 */ /* 0x000fe200008e0600 */
[----:B------:R-:W-:-:S02]  /*2e240*/  IADD3 R2, P1, R2, R10, RZ ;  /* 0x0000000a02027210 */ /* 0x000fc40007f3e0ff */
[----:B--2---:R-:W-:-:S05]  /*2e250*/  IADD3 R4, P6, R4, R10, RZ ;  /* 0x0000000a04047210 */ /* 0x004fca0007fde0ff */
[----:B------:R-:W-:Y:S01]  /*2e260*/  STL [R1+0x760], R4 ;  /* 0x0007600401007387 */ /* 0x000fe20000100800 */
[----:B------:R-:W-:Y:S02]  /*2e270*/  STL [R1+0x784], R5 ;  /* 0x0007840501007387 */ /* 0x000fe40000100800 */
[----:B------:R-:W-:Y:S02]  /*2e280*/  STL [R1+0x758], R6 ;  /* 0x0007580601007387 */ /* 0x000fe40000100800 */
[----:B------:R-:W-:Y:S01]  /*2e290*/  STL [R1+0x77c], R7 ;  /* 0x00077c0701007387 */ /* 0x000fe20000100800 */
[----:B------:R-:W-:Y:S01]  /*2e2a0*/  STL [R1+0x750], R26 ;  /* 0x0007501a01007387 */ /* 0x000fe20000100800 */
        /* <DEDUP_REMOVED lines=16> */
[----:B------:R-:W-:-:S02]  /*2e3b0*/  IMAD.X R25, R25, 0x1, R0, P6 ;  /* 0x0000000119197824 */ /* 0x000fc400030e0600 */
[----:B------:R-:W-:Y:S02]  /*2e3c0*/  STL [R1+0x73c], R12 ;  /* 0x00073c0c01007387 */ /* 0x000fe40000100800 */
[----:B------:R-:W-:Y:S01]  /*2e3d0*/  STL [R1+0x710], R16 ;  /* 0x0007101001007387 */ /* 0x000fe20000100800 */
[----:B------:R-:W-:Y:S01]  /*2e3e0*/  IADD3 R24, P6, R24, R10, RZ ;  /* 0x0000000a18187210 */ /* 0x000fe20007fde0ff */
[----:B------:R-:W-:Y:S01]  /*2e3f0*/  STL [R1+0x734], R29 ;  /* 0x0007341d01007387 */ /* 0x000fe20000100800 */
[----:B------:R-:W-:Y:S02]  /*2e400*/  STL [R1+0x708], R28 ;  /* 0x0007081c01007387 */ /* 0x000fe40000100800 */
[----:B------:R-:W-:Y:S02]  /*2e410*/  STL [R1+0x72c], R25 ;  /* 0x00072c1901007387 */ /* 0x000fe40000100800 */
[----:B------:R0:W-:Y:S01]  /*2e420*/  STL [R1+0xf3c], R10 ;  /* 0x000f3c0a01007387 */ /* 0x0001e20000100800 */
[----:B------:R-:W-:Y:S04]  /*2e430*/  STL [R1+0x700], R24 ;  /* 0x0007001801007387 */ /* 0x000fe80000100800 */
        /* <DEDUP_REMOVED lines=8> */
[----:B--2---:R-:W-:-:S03]  /*2e4c0*/  IMAD.X R10, R10, 0x1, R0, P2 ;  /* 0x000000010a0a7824 */ /* 0x004fc600010e0600 */
        /* <DEDUP_REMOVED lines=531> */
[----:B------:R0:W-:Y:S02]  /*30600*/  STL [R1+0x488], R2 ;  /* 0x0004880201007387 */ /* 0x0001e40000100800 */
[----:B0-----:R-:W3:Y:S01]  /*30610*/  LDL.LU R2, [R1+0xbcc] ;  /* 0x000bcc0001027983 */ /* 0x001ee20000300800 */
        /* <DEDUP_REMOVED lines=19> */
[--C-:B------:R-:W-:Y:S01]  /*30750*/  IMAD.X R15, R15, 0x1, R0.reuse, P4 ;  /* 0x000000010f0f7824 */ /* 0x100fe200020e0600 */
[----:B------:R-:W-:Y:S01]  /*30760*/  IADD3 R19, P4, R19, UR8, RZ ;  /* 0x0000000813137c10 */ /* 0x000fe2000ff9e0ff */
[--C-:B------:R-:W-:Y:S01]  /*30770*/  IMAD.X R14, R14, 0x1, R0.reuse, P5 ;  /* 0x000000010e0e7824 */ /* 0x100fe200028e0600 */
[----:B------:R-:W-:Y:S01]  /*30780*/  IADD3 R18, P5, R18, UR8, RZ ;  /* 0x0000000812127c10 */ /* 0x000fe2000ffbe0ff */
[--C-:B------:R-:W-:Y:S01]  /*30790*/  IMAD.X R13, R13, 0x1, R0.reuse, P6 ;  /* 0x000000010d0d7824 */ /* 0x100fe200030e0600 */
[----:B------:R-:W-:Y:S01]  /*307a0*/  IADD3 R17, P6, R17, UR8, RZ ;  /* 0x0000000811117c10 */ /* 0x000fe2000ffde0ff */
[--C-:B------:R-:W-:Y:S01]  /*307b0*/  IMAD.X R12, R12, 0x1, R0.reuse, P1 ;  /* 0x000000010c0c7824 */ /* 0x100fe200008e0600 */
[----:B------:R-:W-:Y:S01]  /*307c0*/  IADD3 R16, P1, R16, UR8, RZ ;  /* 0x0000000810107c10 */ /* 0x000fe2000ff3e0ff */
[----:B------:R-:W-:Y:S01]  /*307d0*/  IMAD.X R29, R29, 0x1, R0, P2 ;  /* 0x000000011d1d7824 */ /* 0x000fe200010e0600 */
[----:B------:R-:W-:-:S02]  /*307e0*/  IADD3 R28, P2, R28, UR8, RZ ;  /* 0x000000081c1c7c10 */ /* 0x000fc4000ff5e0ff */
        /* <DEDUP_REMOVED lines=25> */
[----:B------:R0:W-:Y:S01]  /*30980*/  STL [R1+0xea0], R0 ;  /* 0x000ea00001007387 */ /* 0x0001e20000100800 */
[----:B------:R-:W-:Y:S02]  /*30990*/  STL [R1+0x44c], R29 ;  /* 0x00044c1d01007387 */ /* 0x000fe40000100800 */
[----:B------:R-:W-:Y:S02]  /*309a0*/  STL [R1+0xbd4], R28 ;  /* 0x000bd41c01007387 */ /* 0x000fe40000100800 */
[----:B------:R-:W-:Y:S01]  /*309b0*/  STL [R1+0x444], R25 ;  /* 0x0004441901007387 */ /* 0x000fe20000100800 */
[----:B0-----:R-:W2:Y:S01]  /*309c0*/  LDL.LU R0, [R1+0x84c] ;  /* 0x00084c0001007983 */ /* 0x001ea20000300800 */
[----:B------:R-:W-:Y:S02]  /*309d0*/  IADD3 R24, P3, R24, UR8, RZ ;  /* 0x0000000818187c10 */ /* 0x000fe4000ff7e0ff */
[----:B------:R-:W-:-:S03]  /*309e0*/  IADD3.X R3, R3, UR5, RZ, P4, !PT ;  /* 0x0000000503037c10 */ /* 0x000fc6000a7fe4ff */
[----:B------:R-:W-:Y:S04]  /*309f0*/  STL [R1+0xbd0], R24 ;  /* 0x000bd01801007387 */ /* 0x000fe80000100800 */
[----:B--2---:R0:W-:Y:S01]  /*30a00*/  STL [R1+0xedc], R0 ;  /* 0x000edc0001007387 */ /* 0x0041e20000100800 */
[----:B------:R-:W-:Y:S03]  /*30a10*/  STL [R1+0x854], R3 ;  /* 0x0008540301007387 */ /* 0x000fe60000100800 */
[----:B0-----:R-:W2:Y:S01]  /*30a20*/  LDL.LU R0, [R1+0xbc8] ;  /* 0x000bc80001007983 */ /* 0x001ea20000300800 */
[----:B------:R-:W-:-:S05]  /*30a30*/  IADD3 R2, P4, R2, UR8, RZ ;  /* 0x0000000802027c10 */ /* 0x000fca000ff9e0ff */
[----:B------:R-:W-:Y:S04]  /*30a40*/  STL [R1+0xbcc], R2 ;  /* 0x000bcc0201007387 */ /* 0x000fe80000100800 */
[----:B--2---:R0:W-:Y:S04]  /*30a50*/  STL [R1+0xee0], R0 ;  /* 0x000ee00001007387 */ /* 0x0041e80000100800 */
        /* <DEDUP_REMOVED lines=29> */
[----:B--2---:R-:W-:-:S05]  /*30c30*/  IADD3.X R0, R0, UR5, RZ, P5, !PT ;  /* 0x0000000500007c10 */ /* 0x004fca000affe4ff */
[----:B------:R0:W-:Y:S04]  /*30c40*/  STL [R1+0x440], R0 ;  /* 0x0004400001007387 */ /* 0x0001e80000100800 */
[----:B0-----:R-:W2:Y:S02]  /*30c50*/  LDL.LU R0, [R1+0xee0] ;  /* 0x000ee00001007983 */ /* 0x001ea40000300800 */
[----:B--2---:R-:W-:-:S05]  /*30c60*/  IADD3 R0, P5, R0, UR8, RZ ;  /* 0x0000000800007c10 */ /* 0x004fca000ffbe0ff */
[----:B------:R0:W-:Y:S04]  /*30c70*/  STL [R1+0xbc8], R0 ;  /* 0x000bc80001007387 */ /* 0x0001e80000100800 */
[----:B0-----:R-:W2:Y:S01]  /*30c80*/  LDL.LU R0, [R1+0xedc] ;  /* 0x000edc0001007983 */ /* 0x001ea20000300800 */
[----:B----4-:R-:W-:Y:S01]  /*30c90*/  IADD3.X R5, R5, UR5, RZ, P1, !PT ;  /* 0x0000000505057c10 */ /* 0x010fe20008ffe4ff */
[----:B---3--:R-:W-:Y:S01]  /*30ca0*/  IADD3 R6, P1, R6, UR8, RZ ;  /* 0x0000000806067c10 */ /* 0x008fe2000ff3e0ff */
[----:B------:R-:W-:Y:S01]  /*30cb0*/  IADD3.X R7, R7, UR5, RZ, P2, !PT ;  /* 0x0000000507077c10 */ /* 0x000fe200097fe4ff */
[----:B------:R-:W-:Y:S01]  /*30cc0*/  IADD3 R26, P2, R26, UR8, RZ ;  /* 0x000000081a1a7c10 */ /* 0x000fe2000ff5e0ff */
        /* <DEDUP_REMOVED lines=16> */
[----:B--2---:R-:W-:Y:S01]  /*30dd0*/  IADD3.X R0, R0, UR5, RZ, P6, !PT ;  /* 0x0000000500007c10 */ /* 0x004fe2000b7fe4ff */
[----:B------:R-:W-:-:S04]  /*30de0*/  IADD3 R4, P6, R4, UR8, RZ ;  /* 0x0000000804047c10 */ /* 0x000fc8000ffde0ff */
[----:B------:R0:W-:Y:S01]  /*30df0*/  STL [R1+0x84c], R0 ;  /* 0x00084c0001007387 */ /* 0x0001e20000100800 */
[----:B------:R-:W-:Y:S02]  /*30e00*/  STL [R1+0xbc0], R4 ;  /* 0x000bc00401007387 */ /* 0x000fe40000100800 */
[----:B------:R-:W-:Y:S02]  /*30e10*/  STL [R1+0x848], R5 ;  /* 0x0008480501007387 */ /* 0x000fe40000100800 */
[----:B------:R-:W-:Y:S01]  /*30e20*/  STL [R1+0xbb8], R6 ;  /* 0x000bb80601007387 */ /* 0x000fe20000100800 */
[----:B------:R-:W-:Y:S01]  /*30e30*/  STL [R1+0x844], R7 ;  /* 0x0008440701007387 */ /* 0x000fe20000100800 */
[----:B------:R-:W-:Y:S02]  /*30e40*/  STL [R1+0xbb0], R26 ;  /* 0x000bb01a01007387 */ /* 0x000fe40000100800 */
[----:B------:R-:W-:Y:S02]  /*30e50*/  STL [R1+0x840], R27 ;  /* 0x0008401b01007387 */ /* 0x000fe40000100800 */
[----:B------:R-:W-:Y:S01]  /*30e60*/  STL [R1+0xba8], R20 ;  /* 0x000ba81401007387 */ /* 0x000fe20000100800 */
[----:B------:R-:W-:Y:S01]  /*30e70*/  IADD3.X R9, R9, UR5, RZ, P6, !PT ;  /* 0x0000000509097c10 */ /* 0x000fe2000b7fe4ff */
[----:B------:R-:W-:Y:S01]  /*30e80*/  STL [R1+0x83c], R21 ;  /* 0x00083c1501007387 */ /* 0x000fe20000100800 */
[----:B------:R-:W-:Y:S01]  /*30e90*/  IADD3 R10, P6, R10, UR8, RZ ;  /* 0x000000080a0a7c10 */ /* 0x000fe2000ffde0ff */
        /* <DEDUP_REMOVED lines=11> */
[----:B------:R-:W-:Y:S01]  /*30f50*/  IADD3.X R28, R28, UR5, RZ, P6, !PT ;  /* 0x000000051c1c7c10 */ /* 0x000fe2000b7fe4ff */
[----:B------:R-:W-:Y:S01]  /*30f60*/  STL [R1+0xb9c], R17 ;  /* 0x000b9c1101007387 */ /* 0x000fe20000100800 */
[----:B------:R-:W-:Y:S01]  /*30f70*/  IADD3 R25, P6, R25, UR8, RZ ;  /* 0x0000000819197c10 */ /* 0x000fe2000ffde0ff */
[----:B------:R-:W-:Y:S01]  /*30f80*/  STL [R1+0xb70], R12 ;  /* 0x000b700c01007387 */ /* 0x000fe20000100800 */
[----:B------:R-:W-:Y:S02]  /*30f90*/  STL [R1+0xb94], R16 ;  /* 0x000b941001007387 */ /* 0x000fe40000100800 */
[----:B------:R-:W-:Y:S02]  /*30fa0*/  STL [R1+0xb68], R29 ;  /* 0x000b681d01007387 */ /* 0x000fe40000100800 */
[----:B------:R-:W-:Y:S01]  /*30fb0*/  STL [R1+0xb8c], R28 ;  /* 0x000b8c1c01007387 */ /* 0x000fe20000100800 */
[----:B------:R-:W-:Y:S01]  /*30fc0*/  STL [R1+0xb60], R25 ;  /* 0x000b601901007387 */ /* 0x000fe20000100800 */
[----:B0-----:R-:W2:Y:S01]  /*30fd0*/  LDL.LU R0, [R1+0xb48] ;  /* 0x000b480001007983 */ /* 0x001ea20000300800 */
[----:B------:R-:W-:Y:S01]  /*30fe0*/  IADD3.X R24, R24, UR5, RZ, P1, !PT ;  /* 0x0000000518187c10 */ /* 0x000fe20008ffe4ff */
[----:B------:R-:W-:-:S04]  /*30ff0*/  IADD3 R3, P1, R3, UR8, RZ ;  /* 0x0000000803037c10 */ /* 0x000fc8000ff3e0ff */
[----:B------:R-:W-:Y:S04]  /*31000*/  STL [R1+0xb84], R24 ;  /* 0x000b841801007387 */ /* 0x000fe80000100800 */
[----:B--2---:R0:W-:Y:S01]  /*31010*/  STL [R1+0xed4], R0 ;  /* 0x000ed40001007387 */ /* 0x0041e20000100800 */
[----:B------:R-:W-:Y:S03]  /*31020*/  STL [R1+0xb58], R3 ;  /* 0x000b580301007387 */ /* 0x000fe60000100800 */
[----:B0-----:R-:W2:Y:S01]  /*31030*/  LDL.LU R0, [R1+0xb74] ;  /* 0x000b740001007983 */ /* 0x001ea20000300800 */
[----:B------:R-:W-:-:S05]  /*31040*/  IADD3.X R2, R2, UR5, RZ, P2, !PT ;  /* 0x0000000502027c10 */ /* 0x000fca00097fe4ff */
        /* <DEDUP_REMOVED lines=31> */
[----:B--2---:R-:W-:-:S05]  /*31240*/  IADD3 R0, P2, R0, UR8, RZ ;  /* 0x0000000800007c10 */ /* 0x004fca000ff5e0ff */
[----:B------:R0:W-:Y:S04]  /*31250*/  STL [R1+0xb50], R0 ;  /* 0x000b500001007387 */ /* 0x0001e80000100800 */
[----:B0-----:R-:W2:Y:S02]  /*31260*/  LDL.LU R0, [R1+0xed8] ;  /* 0x000ed80001007983 */ /* 0x001ea40000300800 */
[----:B--2---:R-:W-:-:S05]  /*31270*/  IADD3.X R0, R0, UR5, RZ, P3, !PT ;  /* 0x0000000500007c10 */ /* 0x004fca0009ffe4ff */
[----:B------:R0:W-:Y:S04]  /*31280*/  STL [R1+0xb74], R0 ;  /* 0x000b740001007387 */ /* 0x0001e80000100800 */
[----:B0-----:R-:W2:Y:S01]  /*31290*/  LDL.LU R0, [R1+0xed4] ;  /* 0x000ed40001007983 */ /* 0x001ea20000300800 */
[----:B---3--:R-:W-:Y:S01]  /*312a0*/  IADD3.X R4, R4, UR5, RZ, P4, !PT ;  /* 0x0000000504047c10 */ /* 0x008fe2000a7fe4ff */
[----:B----4-:R-:W-:Y:S01]  /*312b0*/  IADD3 R5, P4, R5, UR8, RZ ;  /* 0x0000000805057c10 */ /* 0x010fe2000ff9e0ff */
        /* <DEDUP_REMOVED lines=18> */
[----:B------:R-:W-:-:S02]  /*313e0*/  IADD3.X R25, R25, UR5, RZ, P4, !PT ;  /* 0x0000000519197c10 */ /* 0x000fc4000a7fe4ff */
[----:B--2---:R-:W-:-:S05]  /*313f0*/  IADD3 R0, P3, R0, UR8, RZ ;  /* 0x0000000800007c10 */ /* 0x004fca000ff7e0ff */
[----:B------:R0:W-:Y:S01]  /*31400*/  STL [R1+0xb48], R0 ;  /* 0x000b480001007387 */ /* 0x0001e20000100800 */
[----:B------:R-:W-:Y:S02]  /*31410*/  STL [R1+0xb6c], R4 ;  /* 0x000b6c0401007387 */ /* 0x000fe40000100800 */
[----:B------:R-:W-:Y:S02]  /*31420*/  STL [R1+0xb40], R5 ;  /* 0x000b400501007387 */ /* 0x000fe40000100800 */
[----:B------:R-:W-:Y:S01]  /*31430*/  STL [R1+0xb64], R6 ;  /* 0x000b640601007387 */ /* 0x000fe20000100800 */
[----:B------:R-:W-:Y:S01]  /*31440*/  STL [R1+0xb38], R7 ;  /* 0x000b380701007387 */ /* 0x000fe20000100800 */
        /* <DEDUP_REMOVED lines=24> */
[----:B------:R-:W-:Y:S02]  /*315d0*/  STL [R1+0xb0c], R25 ;  /* 0x000b0c1901007387 */ /* 0x000fe40000100800 */
[----:B0-----:R-:W2:Y:S01]  /*315e0*/  LDL.LU R0, [R1+0xaf4] ;  /* 0x000af40001007983 */ /* 0x001ea20000300800 */
[----:B------:R-:W-:-:S02]  /*315f0*/  IADD3 R24, P4, R24, UR8, RZ ;  /* 0x0000000818187c10 */ /* 0x000fc4000ff9e0ff */
        /* <DEDUP_REMOVED lines=549> */
[----:B------:R-:W-:Y:S02]  /*33850*/  IADD3.X R8, R8, UR5, RZ, P2, !PT ;  /* 0x0000000508087c10 */ /* 0x000fe400097fe4ff */
[----:B------:R-:W-:Y:S02]  /*33860*/  IADD3.X R9, R9, UR5, RZ, P3, !PT ;  /* 0x0000000509097c10 */ /* 0x000fe40009ffe4ff */
[----:B------:R-:W-:Y:S02]  /*33870*/  IADD3.X R11, R11, UR5, RZ, P5, !PT ;  /* 0x000000050b0b7c10 */ /* 0x000fe4000affe4ff */
[----:B------:R-:W-:Y:S02]  /*33880*/  IADD3.X R10, R10, UR5, RZ, P4, !PT ;  /* 0x000000050a0a7c10 */ /* 0x000fe4000a7fe4ff */
[----:B--2---:R-:W-:-:S05]  /*33890*/  IADD3 R0, P6, R0, UR8, RZ ;  /* 0x0000000800007c10 */ /* 0x004fca000ffde0ff */
[----:B------:R0:W-:Y:S04]  /*338a0*/  STL [R1+0xbf8], R0 ;  /* 0x000bf80001007387 */ /* 0x0001e80000100800 */
[----:B0-----:R0:W5:Y:S01]  /*338b0*/  LDL.LU R0, [R1+0xea0] ;  /* 0x000ea00001007983 */ /* 0x0011620000300800 */
[----:B------:R1:W-:Y:S03]  /*338c0*/  STL [R1+0x884], R5 ;  /* 0x0008840501007387 */ /* 0x0003e60000100800 */
[----:B-1----:R0:W5:Y:S01]  /*338d0*/  LDL.LU R5, [R1+0xe9c] ;  /* 0x000e9c0001057983 */ /* 0x0021620000300800 */
[----:B------:R1:W-:Y:S03]  /*338e0*/  STL [R1+0xc00], R4 ;  /* 0x000c000401007387 */ /* 0x0003e60000100800 */
[----:B-1----:R0:W5:Y:S01]  /*338f0*/  LDL.LU R4, [R1+0xe98] ;  /* 0x000e980001047983 */ /* 0x0021620000300800 */
[----:B------:R1:W-:Y:S03]  /*33900*/  STL [R1+0x87c], R19 ;  /* 0x00087c1301007387 */ /* 0x0003e60000100800 */
[----:B-1----:R0:W5:Y:S01]  /*33910*/  LDL.LU R19, [R1+0xe94] ;  /* 0x000e940001137983 */ /* 0x0021620000300800 */
[----:B------:R1:W-:Y:S01]  /*33920*/  STL [R1+0xc08], R15 ;  /* 0x000c080f01007387 */ /* 0x0003e20000100800 */
[----:B------:R-:W-:-:S02]  /*33930*/  IADD3.X R28, R28, UR5, RZ, P6, !PT ;  /* 0x000000051c1c7c10 */ /* 0x000fc4000b7fe4ff */
[----:B-1----:R0:W5:Y:S01]  /*33940*/  LDL.LU R15, [R1+0xe90] ;  /* 0x000e9000010f7983 */ /* 0x0021620000300800 */
[----:B------:R1:W-:Y:S01]  /*33950*/  STL [R1+0x874], R18 ;  /* 0x0008741201007387 */ /* 0x0003e20000100800 */
[----:B------:R-:W-:Y:S02]  /*33960*/  IADD3 R29, P6, R29, UR8, RZ ;  /* 0x000000081d1d7c10 */ /* 0x000fe4000ffde0ff */
[----:B-1----:R0:W5:Y:S01]  /*33970*/  LDL.LU R18, [R1+0xe8c] ;  /* 0x000e8c0001127983 */ /* 0x0021620000300800 */
[----:B------:R1:W-:Y:S03]  /*33980*/  STL [R1+0xc10], R14 ;  /* 0x000c100e01007387 */ /* 0x0003e60000100800 */
        /* <DEDUP_REMOVED lines=16> */
[----:B------:R1:W-:Y:S03]  /*33a90*/  STL [R1+0xc2c], R25 ;  /* 0x000c2c1901007387 */ /* 0x0003e60000100800 */
[----:B-1----:R0:W5:Y:S01]  /*33aa0*/  LDL.LU R25, [R1+0xe68] ;  /* 0x000e680001197983 */ /* 0x0021620000300800 */
[----:B------:R1:W-:Y:S03]  /*33ab0*/  STL [R1+0x860], R2 ;  /* 0x0008600201007387 */ /* 0x0003e60000100800 */
[----:B-1----:R0:W5:Y:S01]  /*33ac0*/  LDL.LU R2, [R1+0xe64] ;  /* 0x000e640001027983 */ /* 0x0021620000300800 */
[----:B------:R1:W-:Y:S03]  /*33ad0*/  STL [R1+0xc28], R3 ;  /* 0x000c280301007387 */ /* 0x0003e60000100800 */
[----:B-1----:R0:W5:Y:S01]  /*33ae0*/  LDL.LU R3, [R1+0xe60] ;  /* 0x000e600001037983 */ /* 0x0021620000300800 */
[----:B------:R0:W-:Y:S02]  /*33af0*/  STL [R1+0x85c], R6 ;  /* 0x00085c0601007387 */ /* 0x0001e40000100800 */
[----:B------:R0:W-:Y:S02]  /*33b00*/  STL [R1+0xc24], R7 ;  /* 0x000c240701007387 */ /* 0x0001e40000100800 */
[----:B------:R0:W-:Y:S01]  /*33b10*/  STL [R1+0x858], R26 ;  /* 0x0008581a01007387 */ /* 0x0001e20000100800 */
[----:B------:R0:W-:Y:S01]  /*33b20*/  STL [R1+0xc20], R27 ;  /* 0x000c201b01007387 */ /* 0x0001e20000100800 */
        /* <DEDUP_REMOVED lines=8> */
[----:B------:R-:W-:Y:S01]  /*33bb0*/  @!P0 CALL.REL.NOINC `(.L_x_2) ;  /* 0x0000001000008944 */ /* 0x000fe20003c00000 */
[----:B------:R-:W-:Y:S05]  /*33bc0*/  BRA `(.L_x_3) ;  /* 0xfffdf8f000007947 */ /* 0x000fea000383ffff */
.L_x_2:
[----:B-----5:R-:W2:Y:S04]  /*33bd0*/  LDL.LU R0, [R1+0x230] ;  /* 0x0002300001007983 */ /* 0x020ea80000300800 */
[----:B--2---:R1:W-:Y:S04]  /*33be0*/  STL [R1+0xefc], R0 ;  /* 0x000efc0001007387 */ /* 0x0043e80000100800 */
[----:B-1----:R-:W2:Y:S04]  /*33bf0*/  LDL.LU R0, [R1+0x1d4] ;  /* 0x0001d40001007983 */ /* 0x002ea80000300800 */
        /* <DEDUP_REMOVED lines=28> */
[----:B--2---:R1:W-:Y:S02]  /*33dc0*/  STL [R1+0xf70], R0 ;  /* 0x000f700001007387 */ /* 0x0043e40000100800 */
[----:B-1----:R-:W-:-:S02]  /*33dd0*/  IMAD.MOV.U32 R0, RZ, RZ, R4 ;  /* 0x000000ffff007224 */ /* 0x002fc400078e0004 */
[----:B------:R-:W2:Y:S04]  /*33de0*/  LDL.LU R4, [R1+0x204] ;  /* 0x0002040001047983 */ /* 0x000ea80000300800 */
        /* <DEDUP_REMOVED lines=31> */
[----:B0-----:R-:W3:Y:S04]  /*33fe0*/  LDL.LU R6, [R1+0x1fc] ;  /* 0x0001fc0001067983 */ /* 0x001ee80000300800 */
[----:B------:R-:W3:Y:S04]  /*33ff0*/  LDL.LU R7, [R1+0x1f8] ;  /* 0x0001f80001077983 */ /* 0x000ee80000300800 */
[----:B------:R-:W4:Y:S04]  /*34000*/  LDL.LU R26, [R1+0x28c] ;  /* 0x00028c00011a7983 */ /* 0x000f280000300800 */
[----:B------:R-:W4:Y:S04]  /*34010*/  LDL.LU R27, [R1+0x288] ;  /* 0x00028800011b7983 */ /* 0x000f280000300800 */
        /* <DEDUP_REMOVED lines=22> */
[----:B------:R0:W-:Y:S01]  /*34180*/  STL [R1+0xe78], R16 ;  /* 0x000e781001007387 */ /* 0x0001e20000100800 */
[----:B------:R-:W-:-:S03]  /*34190*/  F2FP.BF16.PACK_AB R0, R4, R0 ;  /* 0x000000000400723e */ /* 0x000fc600000010ff */
        /* <DEDUP_REMOVED lines=13> */
[----:B------:R-:W2:Y:S04]  /*34270*/  LDL.LU R4, [R1+0xf74] ;  /* 0x000f740001047983 */ /* 0x000ea80000300800 */
[----:B------:R0:W-:Y:S04]  /*34280*/  STL [R1+0x9c], R0 ;  /* 0x00009c0001007387 */ /* 0x0001e80000100800 */
[----:B0-----:R-:W2:Y:S02]  /*34290*/  LDL.LU R0, [R1+0xf70] ;  /* 0x000f700001007983 */ /* 0x001ea40000300800 */
[----:B--2---:R-:W-:-:S02]  /*342a0*/  F2FP.BF16.PACK_AB R0, R4, R0 ;  /* 0x000000000400723e */ /* 0x004fc400000010ff */
        /* <DEDUP_REMOVED lines=54> */
[----:B0-----:R-:W2:Y:S01]  /*34610*/  LDL.LU R0, [R1+0xf00] ;  /* 0x000f000001007983 */ /* 0x001ea20000300800 */
[----:B------:R-:W-:Y:S02]  /*34620*/  F2FP.BF16.PACK_AB R2, R2, R24 ;  /* 0x000000180202723e */ /* 0x000fe400000010ff */
[----:B------:R-:W-:-:S02]  /*34630*/  F2FP.BF16.PACK_AB R24, R25, R29 ;  /* 0x0000001d1918723e */ /* 0x000fc400000010ff */
[----:B--2---:R-:W-:Y:S02]  /*34640*/  F2FP.BF16.PACK_AB R3, R0, R3 ;  /* 0x000000030003723e */ /* 0x004fe400000010ff */
[----:B------:R-:W2:Y:S01]  /*34650*/  LDL.LU R0, [R1+0xefc] ;  /* 0x000efc0001007983 */ /* 0x000ea20000300800 */
[----:B------:R-:W-:-:S03]  /*34660*/  F2FP.BF16.PACK_AB R12, R19, R12 ;  /* 0x0000000c130c723e */ /* 0x000fc600000010ff */
[----:B------:R0:W-:Y:S04]  /*34670*/  STL [R1+0x60], R3 ;  /* 0x0000600301007387 */ /* 0x0001e80000100800 */
[----:B------:R1:W-:Y:S04]  /*34680*/  STL [R1+0x5c], R2 ;  /* 0x00005c0201007387 */ /* 0x0003e80000100800 */
[----:B------:R-:W-:Y:S01]  /*34690*/  STL [R1+0x58], R24 ;  /* 0x0000581801007387 */ /* 0x000fe20000100800 */
[----:B0-----:R-:W-:Y:S02]  /*346a0*/  F2FP.BF16.PACK_AB R3, R28, R16 ;  /* 0x000000101c03723e */ /* 0x001fe400000010ff */
[----:B-1----:R-:W-:-:S03]  /*346b0*/  F2FP.BF16.PACK_AB R2, R17, R18 ;  /* 0x000000121102723e */ /* 0x002fc600000010ff */
[----:B------:R0:W-:Y:S04]  /*346c0*/  STL [R1+0x54], R3 ;  /* 0x0000540301007387 */ /* 0x0001e80000100800 */
[----:B------:R-:W-:Y:S04]  /*346d0*/  STL [R1+0x50], R2 ;  /* 0x0000500201007387 */ /* 0x000fe80000100800 */
[----:B------:R-:W-:Y:S01]  /*346e0*/  STL [R1+0x4c], R12 ;  /* 0x00004c0c01007387 */ /* 0x000fe20000100800 */
[----:B0-----:R-:W-:-:S05]  /*346f0*/  F2FP.BF16.PACK_AB R3, R13, R14 ;  /* 0x0000000e0d03723e */ /* 0x001fca00000010ff */
[----:B------:R3:W-:Y:S02]  /*34700*/  STL [R1+0x48], R3 ;  /* 0x0000480301007387 */ /* 0x0007e40000100800 */
[----:B---3--:R-:W-:Y:S02]  /*34710*/  F2FP.BF16.PACK_AB R3, R6, R7 ;  /* 0x000000070603723e */ /* 0x008fe400000010ff */
[----:B--2---:R-:W-:Y:S02]  /*34720*/  F2FP.BF16.PACK_AB R2, R15, R0 ;  /* 0x000000000f02723e */ /* 0x004fe400000010ff */
[----:B------:R-:W-:-:S03]  /*34730*/  F2FP.BF16.PACK_AB R0, R4, R5 ;  /* 0x000000050400723e */ /* 0x000fc600000010ff */
[----:B------:R4:W-:Y:S04]  /*34740*/  STL [R1+0x44], R2 ;  /* 0x0000440201007387 */ /* 0x0009e80000100800 */
[----:B------:R0:W-:Y:S04]  /*34750*/  STL [R1+0x40], R0 ;  /* 0x0000400001007387 */ /* 0x0001e80000100800 */
[----:B------:R1:W-:Y:S01]  /*34760*/  STL [R1+0x3c], R3 ;  /* 0x00003c0301007387 */ /* 0x0003e20000100800 */
[----:B----4-:R-:W-:Y:S02]  /*34770*/  F2FP.BF16.PACK_AB R2, R26, R27 ;  /* 0x0000001b1a02723e */ /* 0x010fe400000010ff */
[----:B0-----:R-:W-:-:S03]  /*34780*/  F2FP.BF16.PACK_AB R0, R20, R21 ;  /* 0x000000151400723e */ /* 0x001fc600000010ff */
[----:B------:R0:W-:Y:S01]  /*34790*/  STL [R1+0x38], R2 ;  /* 0x0000380201007387 */ /* 0x0001e20000100800 */
[----:B-1----:R-:W-:-:S03]  /*347a0*/  F2FP.BF16.PACK_AB R3, R22, R23 ;  /* 0x000000171603723e */ /* 0x002fc600000010ff */
[----:B------:R1:W-:Y:S04]  /*347b0*/  STL [R1+0x34], R0 ;  /* 0x0000340001007387 */ /* 0x0003e80000100800 */
[----:B------:R-:W-:Y:S01]  /*347c0*/  STL [R1+0x30], R3 ;  /* 0x0000300301007387 */ /* 0x000fe20000100800 */
[----:B0-----:R-:W-:-:S03]  /*347d0*/  F2FP.BF16.PACK_AB R2, R8, R9 ;  /* 0x000000090802723e */ /* 0x001fc600000010ff */
[----:B------:R-:W2:Y:S01]  /*347e0*/  LDL.LU R7, [R1+0x1e8] ;  /* 0x0001e80001077983 */ /* 0x000ea20000300800 */
[----:B-1----:R-:W-:-:S03]  /*347f0*/  F2FP.BF16.PACK_AB R0, R10, R11 ;  /* 0x0000000b0a00723e */ /* 0x002fc600000010ff */
        /* <DEDUP_REMOVED lines=22> */
[----:B------:R-:W3:Y:S04]  /*34960*/  LDL.LU R6, [R1+0x2c8] ;  /* 0x0002c80001067983 */ /* 0x000ee80000300800 */
[----:B---3--:R0:W-:Y:S04]  /*34970*/  STL [R1+0xea8], R6 ;  /* 0x000ea80601007387 */ /* 0x0081e80000100800 */
[----:B0-----:R-:W3:Y:S04]  /*34980*/  LDL.LU R6, [R1+0x1ec] ;  /* 0x0001ec0001067983 */ /* 0x001ee80000300800 */
        /* <DEDUP_REMOVED lines=19> */
[----:B0-----:R-:W2:Y:S04]  /*34ac0*/  LDL.LU R6, [R1+0x244] ;  /* 0x0002440001067983 */ /* 0x001ea80000300800 */
[----:B------:R-:W3:Y:S04]  /*34ad0*/  LDL.LU R5, [R1+0x2d8] ;  /* 0x0002d80001057983 */ /* 0x000ee80000300800 */
[----:B---3--:R0:W-:Y:S04]  /*34ae0*/  STL [R1+0xea4], R5 ;  /* 0x000ea40501007387 */ /* 0x0081e80000100800 */
[----:B0-----:R-:W3:Y:S04]  /*34af0*/  LDL.LU R5, [R1+0x2cc] ;  /* 0x0002cc0001057983 */ /* 0x001ee80000300800 */
[----:B------:R-:W4:Y:S04]  /*34b00*/  LDL.LU R4, [R1+0x308] ;  /* 0x0003080001047983 */ /* 0x000f280000300800 */
[----:B----4-:R0:W-:Y:S04]  /*34b10*/  STL [R1+0xea0], R4 ;  /* 0x000ea00401007387 */ /* 0x0101e80000100800 */
[----:B0-----:R-:W4:Y:S04]  /*34b20*/  LDL.LU R4, [R1+0x2dc] ;  /* 0x0002dc0001047983 */ /* 0x001f280000300800 */
[----:B------:R-:W2:Y:S04]  /*34b30*/  LDL.LU R11, [R1+0x1e0] ;  /* 0x0001e000010b7983 */ /* 0x000ea80000300800 */
[----:B--2---:R0:W-:Y:S04]  /*34b40*/  STL [R1+0xe9c], R11 ;  /* 0x000e9c0b01007387 */ /* 0x0041e80000100800 */
[----:B0-----:R-:W2:Y:S04]  /*34b50*/  LDL.LU R11, [R1+0x30c] ;  /* 0x00030c00010b7983 */ /* 0x001ea80000300800 */
[----:B------:R-:W2:Y:S01]  /*34b60*/  LDL.LU R15, [R1+0x2c4] ;  /* 0x0002c400010f7983 */ /* 0x000ea20000300800 */
[----:B------:R-:W-:-:S03]  /*34b70*/  F2FP.BF16.PACK_AB R7, R6, R7 ;  /* 0x000000070607723e */ /* 0x000fc600000010ff */
[----:B--2---:R0:W-:Y:S04]  /*34b80*/  STL [R1+0xe98], R15 ;  /* 0x000e980f01007387 */ /* 0x0041e80000100800 */
        /* <DEDUP_REMOVED lines=61> */
[----:B------:R0:W-:Y:S04]  /*34f60*/  STL [R1], R7 ;  /* 0x0000000701007387 */ /* 0x0001e80000100800 */
[----:B0-----:R-:W2:Y:S02]  /*34f70*/  LDL.LU R7, [R1+0xeac] ;  /* 0x000eac0001077983 */ /* 0x001ea40000300800 */
[----:B--2---:R-:W-:-:S02]  /*34f80*/  F2FP.BF16.PACK_AB R7, R6, R7 ;  /* 0x000000070607723e */ /* 0x004fc400000010ff */
[----:B------:R-:W3:Y:S02]  /*34f90*/  LDL.LU R6, [R1+0xea8] ;  /* 0x000ea80001067983 */ /* 0x000ee40000300800 */
[----:B---3--:R-:W-:Y:S02]  /*34fa0*/  F2FP.BF16.PACK_AB R6, R5, R6 ;  /* 0x000000060506723e */ /* 0x008fe400000010ff */
[----:B------:R-:W4:Y:S02]  /*34fb0*/  LDL.LU R5, [R1+0xea4] ;  /* 0x000ea40001057983 */ /* 0x000f240000300800 */
[----:B----4-:R-:W-:Y:S02]  /*34fc0*/  F2FP.BF16.PACK_AB R5, R4, R5 ;  /* 0x000000050405723e */ /* 0x010fe400000010ff */
[----:B------:R-:W2:Y:S02]  /*34fd0*/  LDL.LU R4, [R1+0xea0] ;  /* 0x000ea00001047983 */ /* 0x000ea40000300800 */
[----:B--2---:R-:W-:-:S02]  /*34fe0*/  F2FP.BF16.PACK_AB R4, R11, R4 ;  /* 0x000000040b04723e */ /* 0x004fc400000010ff */
[----:B------:R-:W2:Y:S02]  /*34ff0*/  LDL.LU R11, [R1+0xe9c] ;  /* 0x000e9c00010b7983 */ /* 0x000ea40000300800 */
[----:B--2---:R-:W-:Y:S02]  /*35000*/  F2FP.BF16.PACK_AB R11, R15, R11 ;  /* 0x0000000b0f0b723e */ /* 0x004fe400000010ff */
[----:B------:R-:W2:Y:S01]  /*35010*/  LDL.LU R15, [R1+0xe98] ;  /* 0x000e9800010f7983 */ /* 0x000ea20000300800 */
[----:B------:R-:W-:Y:S02]  /*35020*/  F2FP.BF16.PACK_AB R9, R14, R9 ;  /* 0x000000090e09723e */ /* 0x000fe400000010ff */
[----:B--2---:R-:W-:Y:S02]  /*35030*/  F2FP.BF16.PACK_AB R10, R15, R10 ;  /* 0x0000000a0f0a723e */ /* 0x004fe400000010ff */
[----:B------:R-:W2:Y:S04]  /*35040*/  LDL.LU R15, [R1+0xe94] ;  /* 0x000e9400010f7983 */ /* 0x000ea80000300800 */
[----:B------:R-:W3:Y:S01]  /*35050*/  LDL.LU R14, [R1+0xe90] ;  /* 0x000e9000010e7983 */ /* 0x000ee20000300800 */
[----:B------:R-:W-:-:S03]  /*35060*/  F2FP.BF16.PACK_AB R8, R13, R8 ;  /* 0x000000080d08723e */ /* 0x000fc600000010ff */
[----:B------:R-:W4:Y:S01]  /*35070*/  LDL.LU R13, [R1+0xe8c] ;  /* 0x000e8c00010d7983 */ /* 0x000f220000300800 */
[----:B--2---:R-:W-:-:S03]  /*35080*/  F2FP.BF16.PACK_AB R15, R12, R15 ;  /* 0x0000000f0c0f723e */ /* 0x004fc600000010ff */
[----:B------:R-:W2:Y:S01]  /*35090*/  LDL.LU R12, [R1+0xe88] ;  /* 0x000e8800010c7983 */ /* 0x000ea20000300800 */
[----:B---3--:R-:W-:-:S03]  /*350a0*/  F2FP.BF16.PACK_AB R14, R19, R14 ;  /* 0x0000000e130e723e */ /* 0x008fc600000010ff */
[----:B------:R-:W3:Y:S01]  /*350b0*/  LDL.LU R19, [R1+0xe84] ;  /* 0x000e840001137983 */ /* 0x000ee20000300800 */
[----:B----4-:R-:W-:-:S03]  /*350c0*/  F2FP.BF16.PACK_AB R13, R18, R13 ;  /* 0x0000000d120d723e */ /* 0x010fc600000010ff */
[----:B------:R-:W4:Y:S01]  /*350d0*/  LDL.LU R18, [R1+0xe80] ;  /* 0x000e800001127983 */ /* 0x000f220000300800 */
[----:B--2---:R-:W-:-:S03]  /*350e0*/  F2FP.BF16.PACK_AB R12, R17, R12 ;  /* 0x0000000c110c723e */ /* 0x004fc600000010ff */
[----:B------:R-:W2:Y:S01]  /*350f0*/  LDL.LU R17, [R1+0xe7c] ;  /* 0x000e7c0001117983 */ /* 0x000ea20000300800 */
[----:B---3--:R-:W-:-:S03]  /*35100*/  F2FP.BF16.PACK_AB R19, R16, R19 ;  /* 0x000000131013723e */ /* 0x008fc600000010ff */
[----:B------:R-:W3:Y:S01]  /*35110*/  LDL.LU R16, [R1+0xe78] ;  /* 0x000e780001107983 */ /* 0x000ee20000300800 */
[----:B----4-:R-:W-:-:S03]  /*35120*/  F2FP.BF16.PACK_AB R18, R28, R18 ;  /* 0x000000121c12723e */ /* 0x010fc600000010ff */
[----:B------:R-:W4:Y:S01]  /*35130*/  LDL.LU R28, [R1+0xe74] ;  /* 0x000e7400011c7983 */ /* 0x000f220000300800 */
[----:B------:R-:W-:Y:S02]  /*35140*/  F2FP.BF16.PACK_AB R23, R24, R23 ;  /* 0x000000171817723e */ /* 0x000fe400000010ff */
[----:B------:R-:W-:Y:S02]  /*35150*/  F2FP.BF16.PACK_AB R22, R2, R22 ;  /* 0x000000160216723e */ /* 0x000fe400000010ff */
[----:B------:R-:W-:Y:S02]  /*35160*/  F2FP.BF16.PACK_AB R21, R3, R21 ;  /* 0x000000150315723e */ /* 0x000fe400000010ff */
[----:B--2---:R-:W-:Y:S02]  /*35170*/  F2FP.BF16.PACK_AB R17, R29, R17 ;  /* 0x000000111d11723e */ /* 0x004fe400000010ff */
[----:B------:R-:W4:Y:S01]  /*35180*/  LDL.LU R29, [R1+0xe70] ;  /* 0x000e7000011d7983 */ /* 0x000f220000300800 */
[----:B---3--:R-:W-:-:S03]  /*35190*/  F2FP.BF16.PACK_AB R16, R25, R16 ;  /* 0x000000101910723e */ /* 0x008fc600000010ff */
[----:B------:R-:W2:Y:S04]  /*351a0*/  LDL.LU R25, [R1+0xe6c] ;  /* 0x000e6c0001197983 */ /* 0x000ea80000300800 */
[----:B------:R-:W2:Y:S04]  /*351b0*/  LDL.LU R24, [R1+0xe68] ;  /* 0x000e680001187983 */ /* 0x000ea80000300800 */
[----:B------:R-:W3:Y:S04]  /*351c0*/  LDL.LU R2, [R1+0xe64] ;  /* 0x000e640001027983 */ /* 0x000ee80000300800 */
[----:B------:R-:W3:Y:S01]  /*351d0*/  LDL.LU R3, [R1+0xe60] ;  /* 0x000e600001037983 */ /* 0x000ee20000300800 */
[----:B------:R-:W-:-:S02]  /*351e0*/  F2FP.BF16.PACK_AB R27, R26, R27 ;  /* 0x0000001b1a1b723e */ /* 0x000fc400000010ff */
[----:B------:R-:W-:Y:S02]  /*351f0*/  F2FP.BF16.PACK_AB R20, R0, R20 ;  /* 0x000000140014723e */ /* 0x000fe400000010ff */
[----:B----4-:R-:W-:Y:S02]  /*35200*/  F2FP.BF16.PACK_AB R26, R29, R28 ;  /* 0x0000001c1d1a723e */ /* 0x010fe400000010ff */
[----:B--2---:R-:W-:Y:S02]  /*35210*/  F2FP.BF16.PACK_AB R25, R25, R24 ;  /* 0x000000181919723e */ /* 0x004fe400000010ff */
[----:B---3--:R-:W-:Y:S02]  /*35220*/  F2FP.BF16.PACK_AB R24, R3, R2 ;  /* 0x000000020318723e */ /* 0x008fe400000010ff */
.L_x_1:
[----:B------:R1:W-:Y:S04]  /*35230*/  STL [R1+0xf18], R7 ;  /* 0x000f180701007387 */ /* 0x0003e80000100800 */
[----:B------:R-:W2:Y:S04]  /*35240*/  S2R R28, SR_TID.X ;  /* 0x00000000001c7919 */ /* 0x000ea80000002100 */
[----:B-1----:R-:W3:Y:S01]  /*35250*/  LDL.LU R7, [R1+0xc5c] ;  /* 0x000c5c0001077983 */ /* 0x002ee20000300800 */
[----:B--2---:R-:W-:-:S02]  /*35260*/  IMAD.SHL.U32 R3, R28, 0x200, RZ ;  /* 0x000002001c037824 */ /* 0x004fc400078e00ff */
[C---:B0-----:R-:W-:Y:S02]  /*35270*/  IMAD.SHL.U32 R0, R28.reuse, 0x20, RZ ;  /* 0x000000201c007824 */ /* 0x041fe400078e00ff */
[C---:B------:R-:W-:Y:S01]  /*35280*/  IMAD.SHL.U32 R2, R28.reuse, 0x4, RZ ;  /* 0x000000041c027824 */ /* 0x040fe200078e00ff */
[----:B------:R-:W-:Y:S01]  /*35290*/  LOP3.LUT R3, R3, 0x3000, RZ, 0xc0, !PT ;  /* 0x0000300003037812 */ /* 0x000fe200078ec0ff */
[----:B------:R-:W-:-:S03]  /*352a0*/  IMAD.SHL.U32 R29, R28, 0x800, RZ ;  /* 0x000008001c1d7824 */ /* 0x000fc600078e00ff */
[----:B------:R-:W-:Y:S02]  /*352b0*/  LOP3.LUT R3, R3, 0x60, R0, 0xf8, !PT ;  /* 0x0000006003037812 */ /* 0x000fe400078ef800 */
[----:B------:R-:W-:Y:S01]  /*352c0*/  LOP3.LUT R29, R29, 0x3000, RZ, 0xc0, !PT ;  /* 0x000030001d1d7812 */ /* 0x000fe200078ec0ff */
[----:B------:R-:W2:Y:S01]  /*352d0*/  LDL.LU R0, [R1+0xc60] ;  /* 0x000c600001007983 */ /* 0x000ea20000300800 */
[----:B------:R-:W-:-:S03]  /*352e0*/  LOP3.LUT R3, R3, 0x170, R2, 0x78, !PT ;  /* 0x0000017003037812 */ /* 0x000fc600078e7802 */
[----:B------:R-:W-:Y:S02]  /*352f0*/  BAR.SYNC.DEFER_BLOCKING 0x0 ;  /* 0x0000000000007b1d */ /* 0x000fe40000010000 */
[----:B---3--:R-:W-:Y:S01]  /*35300*/  IMAD.IADD R3, R3, 0x1, R7 ;  /* 0x0000000103037824 */ /* 0x008fe200078e0207 */
[----:B------:R-:W-:-:S03]  /*35310*/  LOP3.LUT R7, R28, 0x7f, RZ, 0xc0, !PT ;  /* 0x0000007f1c077812 */ /* 0x000fc600078ec0ff */
[----:B------:R-:W3:Y:S02]  /*35320*/  LDL.LU R28, [R1+0xc64] ;  /* 0x000c6400011c7983 */ /* 0x000ee40000300800 */
[----:B------:R-:W-:Y:S02]  /*35330*/  IMAD R29, R7, 0x10, R29 ;  /* 0x00000010071d7824 */ /* 0x000fe400078e021d */
[----:B------:R-:W4:Y:S04]  /*35340*/  LDL.LU R2, [R1+0xc70] ;  /* 0x000c700001027983 */ /* 0x000f280000300800 */
[----:B------:R-:W5:Y:S04]  /*35350*/  LDL.LU R7, [R1+0xf18] ;  /* 0x000f180001077983 */ /* 0x000f680000300800 */
[----:B------:R0:W-:Y:S04]  /*35360*/  STS.128 [R3], R24 ;  /* 0x0000001803007388 */ /* 0x0001e80000000c00 */
[----:B------:R1:W-:Y:S04]  /*35370*/  STS.128 [R3+0x80], R20 ;  /* 0x0000801403007388 */ /* 0x0003e80000000c00 */
[----:B------:R1:W-:Y:S04]  /*35380*/  STS.128 [R3+0x200], R16 ;  /* 0x0002001003007388 */ /* 0x0003e80000000c00 */
[----:B0-----:R-:W5:Y:S04]  /*35390*/  LDL.LU R26, [R1+0xc6c] ;  /* 0x000c6c00011a7983 */ /* 0x001f680000300800 */
[----:B------:R-:W5:Y:S04]  /*353a0*/  LDL.LU R27, [R1+0xc68] ;  /* 0x000c6800011b7983 */ /* 0x000f680000300800 */
[----:B-1----:R-:W5:Y:S04]  /*353b0*/  LDL.LU R20, [R1+0x10] ;  /* 0x0000100001147983 */ /* 0x002f680000300800 */
[----:B------:R-:W5:Y:S04]  /*353c0*/  LDL.LU R21, [R1+0x14] ;  /* 0x0000140001157983 */ /* 0x000f680000300800 */
[----:B------:R-:W5:Y:S04]  /*353d0*/  LDL.LU R22, [R1+0x18] ;  /* 0x0000180001167983 */ /* 0x000f680000300800 */
[----:B------:R-:W5:Y:S04]  /*353e0*/  LDL.LU R23, [R1+0x1c] ;  /* 0x00001c0001177983 */ /* 0x000f680000300800 */
[----:B------:R-:W5:Y:S04]  /*353f0*/  LDL.LU R16, [R1] ;  /* 0x0000000001107983 */ /* 0x000f680000300800 */
[----:B------:R-:W5:Y:S04]  /*35400*/  LDL.LU R17, [R1+0x4] ;  /* 0x0000040001117983 */ /* 0x000f680000300800 */
[----:B------:R-:W5:Y:S04]  /*35410*/  LDL.LU R18, [R1+0x8] ;  /* 0x0000080001127983 */ /* 0x000f680000300800 */
[----:B------:R-:W5:Y:S01]  /*35420*/  LDL.LU R19, [R1+0xc] ;  /* 0x00000c0001137983 */ /* 0x000f620000300800 */
[----:B--2---:R-:W-:-:S03]  /*35430*/  ISETP.GE.AND P0, PT, R0, c[0x0][0x178], PT ;  /* 0x00005e0000007a0c */ /* 0x004fc60003f06270 */
[----:B------:R-:W-:Y:S04]  /*35440*/  STS.128 [R3+0x280], R12 ;  /* 0x0002800c03007388 */ /* 0x000fe80000000c00 */
[----:B------:R0:W-:Y:S02]  /*35450*/  STS.128 [R3+0x400], R8 ;  /* 0x0004000803007388 */ /* 0x0001e40000000c00 */
[C---:B0-----:R-:W-:Y:S02]  /*35460*/  LOP3.LUT R8, R29.reuse, 0x20, RZ, 0x3c, !PT ;  /* 0x000000201d087812 */ /* 0x041fe400078e3cff */
[----:B---3--:R-:W-:Y:S02]  /*35470*/  ISETP.LT.AND P3, PT, R28, c[0x0][0x17c], !P0 ;  /* 0x00005f001c007a0c */ /* 0x008fe40004761270 */
[----:B------:R-:W-:-:S02]  /*35480*/  LOP3.LUT R28, R29, 0x60, RZ, 0x3c, !PT ;  /* 0x000000601d1c7812 */ /* 0x000fc400078e3cff */
[----:B----4-:R-:W-:Y:S01]  /*35490*/  ISETP.LT.AND P5, PT, R2, c[0x0][0x17c], !P0 ;  /* 0x00005f0002007a0c */ /* 0x010fe200047a1270 */
[----:B------:R-:W-:Y:S01]  /*354a0*/  IMAD R2, R0, c[0x0][0x194], RZ ;  /* 0x0000650000027a24 */ /* 0x000fe200078e02ff */
[----:B-----5:R-:W-:Y:S01]  /*354b0*/  STS.128 [R3+0x480], R4 ;  /* 0x0004800403007388 */ /* 0x020fe20000000c00 */
[----:B------:R-:W-:Y:S02]  /*354c0*/  ISETP.LT.AND P1, PT, R26, c[0x0][0x17c], !P0 ;  /* 0x00005f001a007a0c */ /* 0x000fe40004721270 */
[----:B------:R-:W-:Y:S01]  /*354d0*/  ISETP.LT.AND P4, PT, R27, c[0x0][0x17c], !P0 ;  /* 0x00005f001b007a0c */ /* 0x000fe20004781270 */
[----:B------:R-:W-:Y:S04]  /*354e0*/  STS.128 [R3+0x680], R20 ;  /* 0x0006801403007388 */ /* 0x000fe80000000c00 */
[----:B------:R0:W-:Y:S04]  /*354f0*/  STS.128 [R3+0x600], R16 ;  /* 0x0006001003007388 */ /* 0x0001e80000000c00 */
[----:B------:R-:W-:Y:S01]  /*35500*/  BAR.SYNC.DEFER_BLOCKING 0x0 ;  /* 0x0000000000007b1d */ /* 0x000fe20000010000 */
[----:B0-----:R-:W-:-:S05]  /*35510*/  LOP3.LUT R16, R29, 0x40, RZ, 0x3c, !PT ;  /* 0x000000401d107812 */ /* 0x001fca00078e3cff */
[----:B------:R-:W0:Y:S04]  /*35520*/  LDS.128 R4, [R29] ;  /* 0x000000001d047984 */ /* 0x000e280000000c00 */
[----:B------:R-:W-:Y:S04]  /*35530*/  LDS.128 R20, [R29+0x800] ;  /* 0x000800001d147984 */ /* 0x000fe80000000c00 */
[----:B------:R-:W-:Y:S04]  /*35540*/  LDS.128 R12, [R16] ;  /* 0x00000000100c7984 */ /* 0x000fe80000000c00 */
[----:B0-----:R-:W-:Y:S04]  /*35550*/  STL.64 [R1], R4 ;  /* 0x0000000401007387 */ /* 0x001fe80000100a00 */
[----:B------:R-:W-:Y:S04]  /*35560*/  STL.64 [R1+0x8], R6 ;  /* 0x0000080601007387 */ /* 0x000fe80000100a00 */
[----:B------:R-:W0:Y:S04]  /*35570*/  LDS.128 R4, [R8] ;  /* 0x0000000008047984 */ /* 0x000e280000000c00 */
[----:B------:R-:W-:Y:S04]  /*35580*/  LDS.128 R8, [R8+0x800] ;  /* 0x0008000008087984 */ /* 0x000fe80000000c00 */
[----:B0-----:R-:W-:Y:S04]  /*35590*/  STL [R1+0xe90], R4 ;  /* 0x000e900401007387 */ /* 0x001fe80000100800 */
[----:B------:R-:W-:Y:S04]  /*355a0*/  STL [R1+0xe8c], R5 ;  /* 0x000e8c0501007387 */ /* 0x000fe80000100800 */
[----:B------:R-:W-:Y:S04]  /*355b0*/  STL [R1+0xe88], R6 ;  /* 0x000e880601007387 */ /* 0x000fe80000100800 */
[----:B------:R-:W-:Y:S04]  /*355c0*/  STL [R1+0xe84], R7 ;  /* 0x000e840701007387 */ /* 0x000fe80000100800 */
[----:B------:R-:W-:Y:S04]  /*355d0*/  STL.64 [R1+0xea0], R22 ;  /* 0x000ea01601007387 */ /* 0x000fe80000100a00 */
[----:B------:R0:W-:Y:S04]  /*355e0*/  STL.64 [R1+0xe98], R20 ;  /* 0x000e981401007387 */ /* 0x0001e80000100a00 */
[----:B0-----:R-:W2:Y:S04]  /*355f0*/  LDL.LU R20, [R1+0x90] ;  /* 0x0000900001147983 */ /* 0x001ea80000300800 */
[----:B------:R-:W2:Y:S04]  /*35600*/  LDL.LU R21, [R1+0x94] ;  /* 0x0000940001157983 */ /* 0x000ea80000300800 */
[----:B------:R-:W3:Y:S04]  /*35610*/  LDL.LU R22, [R1+0x98] ;  /* 0x0000980001167983 */ /* 0x000ee80000300800 */
[----:B------:R-:W3:Y:S04]  /*35620*/  LDL.LU R23, [R1+0x9c] ;  /* 0x00009c0001177983 */ /* 0x000ee80000300800 */
[----:B---3--:R-:W-:Y:S04]  /*35630*/  STL.64 [R1+0xeb0], R22 ;  /* 0x000eb01601007387 */ /* 0x008fe80000100a00 */
[----:B--2---:R0:W-:Y:S04]  /*35640*/  STL.64 [R1+0xea8], R20 ;  /* 0x000ea81401007387 */ /* 0x0041e80000100a00 */
        /* <DEDUP_REMOVED lines=16> */
[----:B------:R-:W4:Y:S04]  /*35750*/  LDL.LU R24, [R1+0x20] ;  /* 0x0000200001187983 */ /* 0x000f280000300800 */
[----:B------:R-:W4:Y:S04]  /*35760*/  LDL.LU R25, [R1+0x24] ;  /* 0x0000240001197983 */ /* 0x000f280000300800 */
[----:B------:R-:W5:Y:S04]  /*35770*/  LDL.LU R26, [R1+0x28] ;  /* 0x00002800011a7983 */ /* 0x000f680000300800 */
[----:B------:R-:W5:Y:S04]  /*35780*/  LDL.LU R27, [R1+0x2c] ;  /* 0x00002c00011b7983 */ /* 0x000f680000300800 */
[----:B-----5:R-:W-:Y:S04]  /*35790*/  STL.64 [R1+0xf10], R26 ;  /* 0x000f101a01007387 */ /* 0x020fe80000100a00 */
[----:B----4-:R-:W-:Y:S04]  /*357a0*/  STL.64 [R1+0xf08], R24 ;  /* 0x000f081801007387 */ /* 0x010fe80000100a00 */
[----:B---3--:R-:W-:Y:S04]  /*357b0*/  STL.64 [R1+0xee0], R22 ;  /* 0x000ee01601007387 */ /* 0x008fe80000100a00 */
[----:B--2---:R0:W-:Y:S04]  /*357c0*/  STL.64 [R1+0xed8], R20 ;  /* 0x000ed81401007387 */ /* 0x0041e80000100a00 */
[----:B------:R-:W1:Y:S04]  /*357d0*/  LDS.128 R24, [R16+0x800] ;  /* 0x0008000010187984 */ /* 0x000e680000000c00 */
[----:B------:R-:W-:Y:S04]  /*357e0*/  LDS.128 R16, [R28] ;  /* 0x000000001c107984 */ /* 0x000fe80000000c00 */
        /* <DEDUP_REMOVED lines=11> */
[----:B---3--:R-:W-:Y:S04]  /*358a0*/  STL.64 [R1+0xf00], R22 ;  /* 0x000f001601007387 */ /* 0x008fe80000100a00 */
[----:B--2---:R0:W-:Y:S04]  /*358b0*/  STL.64 [R1+0xef8], R20 ;  /* 0x000ef81401007387 */ /* 0x0041e80000100a00 */
[----:B0-----:R-:W2:Y:S04]  /*358c0*/  LDL.LU R20, [R1+0x30] ;  /* 0x0000300001147983 */ /* 0x001ea80000300800 */
[----:B------:R-:W2:Y:S04]  /*358d0*/  LDL.LU R21, [R1+0x34] ;  /* 0x0000340001157983 */ /* 0x000ea80000300800 */
[----:B------:R-:W2:Y:S04]  /*358e0*/  LDL.LU R22, [R1+0x38] ;  /* 0x0000380001167983 */ /* 0x000ea80000300800 */
[----:B------:R-:W2:Y:S04]  /*358f0*/  LDL.LU R23, [R1+0x3c] ;  /* 0x00003c0001177983 */ /* 0x000ea80000300800 */
[----:B------:R0:W-:Y:S04]  /*35900*/  STL [R1+0xe94], R29 ;  /* 0x000e941d01007387 */ /* 0x0001e80000100800 */
[----:B0-----:R-:W3:Y:S04]  /*35910*/  LDL.LU R29, [R1] ;  /* 0x00000000011d7983 */ /* 0x001ee80000300800 */
[----:B-1----:R-:W-:Y:S04]  /*35920*/  STL.64 [R1+0x10], R24 ;  /* 0x0000101801007387 */ /* 0x002fe80000100a00 */
[----:B------:R-:W-:Y:S04]  /*35930*/  STL.64 [R1+0x18], R26 ;  /* 0x0000181a01007387 */ /* 0x000fe80000100a00 */
[----:B------:R-:W0:Y:S04]  /*35940*/  LDS.128 R24, [R28+0x800] ;  /* 0x000800001c187984 */ /* 0x000e280000000c00 */
[----:B------:R-:W-:Y:S06]  /*35950*/  BAR.SYNC.DEFER_BLOCKING 0x0 ;  /* 0x0000000000007b1d */ /* 0x000fec0000010000 */
[----:B0-----:R0:W-:Y:S01]  /*35960*/  STL [R1+0xac], R27 ;  /* 0x0000ac1b01007387 */ /* 0x0011e20000100800 */
[----:B------:R-:W-:-:S02]  /*35970*/  IMAD.MOV.U32 R7, RZ, RZ, R26 ;  /* 0x000000ffff077224 */ /* 0x000fc400078e001a */
[----:B------:R-:W-:Y:S02]  /*35980*/  IMAD.MOV.U32 R5, RZ, RZ, R24 ;  /* 0x000000ffff057224 */ /* 0x000fe400078e0018 */
[----:B------:R-:W-:Y:S01]  /*35990*/  IMAD.MOV.U32 R6, RZ, RZ, R25 ;  /* 0x000000ffff067224 */ /* 0x000fe200078e0019 */
[----:B0-----:R-:W5:Y:S04]  /*359a0*/  LDL.LU.64 R26, [R1+0xf10] ;  /* 0x000f1000011a7983 */ /* 0x001f680000300a00 */
[----:B------:R-:W5:Y:S01]  /*359b0*/  LDL.LU.64 R24, [R1+0xf08] ;  /* 0x000f080001187983 */ /* 0x000f620000300a00 */
[----:B----4-:R-:W-:-:S03]  /*359c0*/  ISETP.LT.AND P2, PT, R0, c[0x0][0x17c], !P0 ;  /* 0x00005f0000007a0c */ /* 0x010fc60004741270 */
[----:B--2---:R0:W-:Y:S04]  /*359d0*/  STS.128 [R3+0x80], R20 ;  /* 0x0000801403007388 */ /* 0x0041e80000000c00 */
[----:B0-----:R-:W2:Y:S04]  /*359e0*/  LDL.LU.64 R22, [R1+0xf00] ;  /* 0x000f000001167983 */ /* 0x001ea80000300a00 */
[----:B------:R-:W2:Y:S04]  /*359f0*/  LDL.LU.64 R20, [R1+0xef8] ;  /* 0x000ef80001147983 */ /* 0x000ea80000300a00 */
[----:B-----5:R0:W-:Y:S02]  /*35a00*/  STS.128 [R3], R24 ;  /* 0x0000001803007388 */ /* 0x0201e40000000c00 */
[----:B0-----:R-:W-:Y:S01]  /*35a10*/  IMAD R25, R0, c[0x0][0x198], RZ ;  /* 0x0000660000197a24 */ /* 0x001fe200078e02ff */
[C---:B------:R-:W-:Y:S01]  /*35a20*/  LEA R0, P6, R2.reuse, c[0x0][0x170], 0x1 ;  /* 0x00005c0002007a11 */ /* 0x040fe200078c08ff */
[----:B--2---:R0:W-:Y:S04]  /*35a30*/  STS.128 [R3+0x200], R20 ;  /* 0x0002001403007388 */ /* 0x0041e80000000c00 */
[----:B0-----:R-:W2:Y:S04]  /*35a40*/  LDL.LU.64 R22, [R1+0xef0] ;  /* 0x000ef00001167983 */ /* 0x001ea80000300a00 */
[----:B------:R-:W2:Y:S04]  /*35a50*/  LDL.LU.64 R20, [R1+0xee8] ;  /* 0x000ee80001147983 */ /* 0x000ea80000300a00 */
        /* <DEDUP_REMOVED lines=11> */
[----:B------:R-:W2:Y:S01]  /*35b10*/  LDL.LU.64 R20, [R1+0xea8] ;  /* 0x000ea80001147983 */ /* 0x000ea20000300a00 */
[----:B------:R-:W-:-:S02]  /*35b20*/  LEA.HI.X.SX32 R2, R2, c[0x0][0x174], 0x1, P6 ;  /* 0x00005d0002027a11 */ /* 0x000fc400030f0eff */
[C---:B------:R-:W-:Y:S02]  /*35b30*/  LEA R24, P6, R25.reuse, R0, 0x1 ;  /* 0x0000000019187211 */ /* 0x040fe400078c08ff */
[C---:B------:R-:W-:Y:S02]  /*35b40*/  IADD3 R27, R25.reuse, c[0x0][0x198], RZ ;  /* 0x00006600191b7a10 */ /* 0x040fe40007ffe0ff */
[----:B------:R-:W-:Y:S01]  /*35b50*/  LEA.HI.X.SX32 R25, R25, R2, 0x1, P6 ;  /* 0x0000000219197211 */ /* 0x000fe200030f0eff */
[----:B--2---:R0:W-:Y:S04]  /*35b60*/  STS.128 [R3+0x680], R20 ;  /* 0x0006801403007388 */ /* 0x0041e80000000c00 */
[----:B------:R-:W-:Y:S06]  /*35b70*/  BAR.SYNC.DEFER_BLOCKING 0x0 ;  /* 0x0000000000007b1d */ /* 0x000fec0000010000 */
[----:B0-----:R-:W2:Y:S04]  /*35b80*/  LDL.LU.64 R22, [R1+0xea0] ;  /* 0x000ea00001167983 */ /* 0x001ea80000300a00 */
[----:B------:R-:W4:Y:S04]  /*35b90*/  LDL.LU.64 R20, [R1+0xe98] ;  /* 0x000e980001147983 */ /* 0x000f280000300a00 */
[----:B------:R-:W5:Y:S01]  /*35ba0*/  LDL.LU R3, [R1+0xc74] ;  /* 0x000c740001037983 */ /* 0x000f620000300800 */
[----:B------:R-:W-:-:S02]  /*35bb0*/  LEA R26, P6, R27, R0, 0x1 ;  /* 0x000000001b1a7211 */ /* 0x000fc400078c08ff */
[C---:B------:R-:W-:Y:S01]  /*35bc0*/  IADD3 R28, R27.reuse, c[0x0][0x198], RZ ;  /* 0x000066001b1c7a10 */ /* 0x040fe20007ffe0ff */
[----:B---3--:R0:W-:Y:S01]  /*35bd0*/  @P2 STG.E.U16 [R24.64], R29 ;  /* 0x0000001d18002986 */ /* 0x0081e2000c101506 */
[----:B------:R-:W-:Y:S01]  /*35be0*/  LEA.HI.X.SX32 R27, R27, R2, 0x1, P6 ;  /* 0x000000021b1b7211 */ /* 0x000fe200030f0eff */
[----:B0-----:R-:W-:Y:S01]  /*35bf0*/  IMAD.MOV.U32 R25, RZ, RZ, R29 ;  /* 0x000000ffff197224 */ /* 0x001fe200078e001d */
[C---:B------:R-:W-:Y:S01]  /*35c00*/  LEA R24, P6, R28.reuse, R0, 0x1 ;  /* 0x000000001c187211 */ /* 0x040fe200078c08ff */
[----:B------:R-:W3:Y:S03]  /*35c10*/  LDL.LU R29, [R1+0xe94] ;  /* 0x000e9400011d7983 */ /* 0x000ee60000300800 */
[----:B------:R-:W-:Y:S02]  /*35c20*/  PRMT R4, R25, 0x7632, R4 ;  /* 0x0000763219047816 */ /* 0x000fe40000000004 */
[----:B------:R-:W-:-:S02]  /*35c30*/  LEA.HI.X.SX32 R25, R28, R2, 0x1, P6 ;  /* 0x000000021c197211 */ /* 0x000fc400030f0eff */
[----:B-----5:R-:W-:Y:S02]  /*35c40*/  ISETP.LT.AND P2, PT, R3, c[0x0][0x17c], !P0 ;  /* 0x00005f0003007a0c */ /* 0x020fe40004741270 */
[----:B------:R-:W-:Y:S02]  /*35c50*/  IADD3 R3, R28, c[0x0][0x198], RZ ;  /* 0x000066001c037a10 */ /* 0x000fe40007ffe0ff */
[----:B------:R-:W5:Y:S04]  /*35c60*/  LDL.LU R28, [R1+0xc78] ;  /* 0x000c7800011c7983 */ /* 0x000f680000300800 */
[----:B------:R0:W-:Y:S02]  /*35c70*/  @P1 STG.E.U16 [R26.64], R4 ;  /* 0x000000041a001986 */ /* 0x0001e4000c101506 */
[----:B0-----:R-:W-:-:S02]  /*35c80*/  LEA R26, P6, R3, R0, 0x1 ;  /* 0x00000000031a7211 */ /* 0x001fc400078c08ff */
[----:B------:R-:W2:Y:S02]  /*35c90*/  LDL.LU R4, [R1+0xe90] ;  /* 0x000e900001047983 */ /* 0x000ea40000300800 */
[C---:B------:R-:W-:Y:S02]  /*35ca0*/  LEA.HI.X.SX32 R27, R3.reuse, R2, 0x1, P6 ;  /* 0x00000002031b7211 */ /* 0x040fe400030f0eff */
[----:B-----5:R-:W-:Y:S02]  /*35cb0*/  ISETP.LT.AND P1, PT, R28, c[0x0][0x17c], !P0 ;  /* 0x00005f001c007a0c */ /* 0x020fe40004721270 */
[----:B------:R-:W-:Y:S02]  /*35cc0*/  IADD3 R28, R3, c[0x0][0x198], RZ ;  /* 0x00006600031c7a10 */ /* 0x000fe40007ffe0ff */
[----:B------:R-:W5:Y:S04]  /*35cd0*/  LDL.LU R3, [R1+0xc7c] ;  /* 0x000c7c0001037983 */ /* 0x000f680000300800 */
[----:B--2---:R0:W-:Y:S02]  /*35ce0*/  @P4 STG.E.U16 [R24.64], R4 ;  /* 0x0000000418004986 */ /* 0x0041e4000c101506 */
[----:B0-----:R-:W-:-:S04]  /*35cf0*/  LEA R24, P6, R28, R0, 0x1 ;  /* 0x000000001c187211 */ /* 0x001fc800078c08ff */
[C---:B------:R-:W-:Y:S02]  /*35d00*/  LEA.HI.X.SX32 R25, R28.reuse, R2, 0x1, P6 ;  /* 0x000000021c197211 */ /* 0x040fe400030f0eff */
[----:B-----5:R-:W-:Y:S02]  /*35d10*/  ISETP.LT.AND P4, PT, R3, c[0x0][0x17c], !P0 ;  /* 0x00005f0003007a0c */ /* 0x020fe40004781270 */
[----:B------:R-:W-:Y:S02]  /*35d20*/  IADD3 R3, R28, c[0x0][0x198], RZ ;  /* 0x000066001c037a10 */ /* 0x000fe40007ffe0ff */
[----:B------:R-:W2:Y:S01]  /*35d30*/  LDL.LU R28, [R1+0xc80] ;  /* 0x000c8000011c7983 */ /* 0x000ea20000300800 */
[----:B------:R-:W-:-:S05]  /*35d40*/  PRMT R4, R4, 0x7632, R4 ;  /* 0x0000763204047816 */ /* 0x000fca0000000004 */
[----:B------:R0:W-:Y:S02]  /*35d50*/  @P3 STG.E.U16 [R26.64], R4 ;  /* 0x000000041a003986 */ /* 0x0001e4000c101506 */
[C---:B0-----:R-:W-:Y:S02]  /*35d60*/  LEA R26, P6, R3.reuse, R0, 0x1 ;  /* 0x00000000031a7211 */ /* 0x041fe400078c08ff */
[C---:B------:R-:W-:Y:S02]  /*35d70*/  IADD3 R4, R3.reuse, c[0x0][0x198], RZ ;  /* 0x0000660003047a10 */ /* 0x040fe40007ffe0ff */
[----:B------:R-:W-:Y:S02]  /*35d80*/  LEA.HI.X.SX32 R27, R3, R2, 0x1, P6 ;  /* 0x00000002031b7211 */ /* 0x000fe400030f0eff */
[----:B--2---:R-:W-:Y:S02]  /*35d90*/  ISETP.LT.AND P3, PT, R28, c[0x0][0x17c], !P0 ;  /* 0x00005f001c007a0c */ /* 0x004fe40004761270 */
[----:B------:R-:W2:Y:S04]  /*35da0*/  LDL.LU R28, [R1+0xc8c] ;  /* 0x000c8c00011c7983 */ /* 0x000ea80000300800 */
[----:B------:R-:W5:Y:S04]  /*35db0*/  LDL.LU R3, [R1+0xc84] ;  /* 0x000c840001037983 */ /* 0x000f680000300800 */
[----:B------:R0:W-:Y:S02]  /*35dc0*/  @P5 STG.E.U16 [R24.64], R12 ;  /* 0x0000000c18005986 */ /* 0x0001e4000c101506 */
[----:B0-----:R-:W-:-:S02]  /*35dd0*/  LEA R24, P6, R4, R0, 0x1 ;  /* 0x0000000004187211 */ /* 0x001fc400078c08ff */
[----:B------:R-:W-:Y:S02]  /*35de0*/  PRMT R12, R12, 0x7632, R12 ;  /* 0x000076320c0c7816 */ /* 0x000fe4000000000c */
[----:B------:R-:W-:-:S03]  /*35df0*/  LEA.HI.X.SX32 R25, R4, R2, 0x1, P6 ;  /* 0x0000000204197211 */ /* 0x000fc600030f0eff */
[----:B------:R-:W-:Y:S04]  /*35e00*/  @P2 STG.E.U16 [R26.64], R12 ;  /* 0x0000000c1a002986 */ /* 0x000fe8000c101506 */
[----:B------:R0:W-:Y:S02]  /*35e10*/  @P1 STG.E.U16 [R24.64], R16 ;  /* 0x0000001018001986 */ /* 0x0001e4000c101506 */
[----:B0-----:R-:W-:Y:S02]  /*35e20*/  PRMT R16, R16, 0x7632, R16 ;  /* 0x0000763210107816 */ /* 0x001fe40000000010 */
[----:B-----5:R-:W-:Y:S02]  /*35e30*/  ISETP.LT.AND P5, PT, R3, c[0x0][0x17c], !P0 ;  /* 0x00005f0003007a0c */ /* 0x020fe400047a1270 */
[----:B------:R-:W-:-:S02]  /*35e40*/  IADD3 R3, R4, c[0x0][0x198], RZ ;  /* 0x0000660004037a10 */ /* 0x000fc40007ffe0ff */
[----:B------:R-:W5:Y:S02]  /*35e50*/  LDL.LU R4, [R1+0xc88] ;  /* 0x000c880001047983 */ /* 0x000f640000300800 */
[----:B------:R-:W-:-:S04]  /*35e60*/  LEA R26, P6, R3, R0, 0x1 ;  /* 0x00000000031a7211 */ /* 0x000fc800078c08ff */
[C---:B------:R-:W-:Y:S02]  /*35e70*/  LEA.HI.X.SX32 R27, R3.reuse, R2, 0x1, P6 ;  /* 0x00000002031b7211 */ /* 0x040fe400030f0eff */
[----:B------:R-:W-:Y:S02]  /*35e80*/  IADD3 R12, R3, c[0x0][0x198], RZ ;  /* 0x00006600030c7a10 */ /* 0x000fe40007ffe0ff */
[----:B------:R-:W3:Y:S01]  /*35e90*/  LDL.LU R3, [R1+0xc90] ;  /* 0x000c900001037983 */ /* 0x000ee20000300800 */
[----:B--2---:R-:W-:-:S03]  /*35ea0*/  ISETP.LT.AND P1, PT, R28, c[0x0][0x17c], !P0 ;  /* 0x00005f001c007a0c */ /* 0x004fc60004721270 */
[----:B------:R-:W2:Y:S04]  /*35eb0*/  LDL.LU R28, [R1+0xc98] ;  /* 0x000c9800011c7983 */ /* 0x000ea80000300800 */
[----:B------:R0:W-:Y:S04]  /*35ec0*/  @P4 STG.E.U16 [R26.64], R16 ;  /* 0x000000101a004986 */ /* 0x0001e8000c101506 */
[----:B0-----:R-:W2:Y:S01]  /*35ed0*/  LDL.LU R16, [R1+0xc94] ;  /* 0x000c940001107983 */ /* 0x001ea20000300800 */
[----:B------:R-:W-:-:S04]  /*35ee0*/  LEA R24, P6, R12, R0, 0x1 ;  /* 0x000000000c187211 */ /* 0x000fc800078c08ff */
[----:B------:R-:W-:-:S05]  /*35ef0*/  LEA.HI.X.SX32 R25, R12, R2, 0x1, P6 ;  /* 0x000000020c197211 */ /* 0x000fca00030f0eff */
[----:B----4-:R0:W-:Y:S02]  /*35f00*/  @P3 STG.E.U16 [R24.64], R20 ;  /* 0x0000001418003986 */ /* 0x0101e4000c101506 */
[----:B0-----:R-:W-:Y:S02]  /*35f10*/  PRMT R20, R20, 0x7632, R20 ;  /* 0x0000763214147816 */ /* 0x001fe40000000014 */
[----:B-----5:R-:W-:Y:S02]  /*35f20*/  ISETP.LT.AND P2, PT, R4, c[0x0][0x17c], !P0 ;  /* 0x00005f0004007a0c */ /* 0x020fe40004741270 */
[----:B------:R-:W-:-:S04]  /*35f30*/  IADD3 R4, R12, c[0x0][0x198], RZ ;  /* 0x000066000c047a10 */ /* 0x000fc80007ffe0ff */
[----:B------:R-:W-:-:S04]  /*35f40*/  LEA R26, P6, R4, R0, 0x1 ;  /* 0x00000000041a7211 */ /* 0x000fc800078c08ff */
[----:B------:R-:W-:-:S05]  /*35f50*/  LEA.HI.X.SX32 R27, R4, R2, 0x1, P6 ;  /* 0x00000002041b7211 */ /* 0x000fca00030f0eff */
[----:B------:R0:W-:Y:S01]  /*35f60*/  @P5 STG.E.U16 [R26.64], R20 ;  /* 0x000000141a005986 */ /* 0x0001e2000c101506 */
[----:B--2---:R-:W-:-:S03]  /*35f70*/  ISETP.LT.AND P3, PT, R16, c[0x0][0x17c], !P0 ;  /* 0x00005f0010007a0c */ /* 0x004fc60004761270 */
[----:B------:R-:W2:Y:S04]  /*35f80*/  LDL.LU R16, [R1+0xca0] ;  /* 0x000ca00001107983 */ /* 0x000ea80000300800 */
[----:B0-----:R-:W4:Y:S01]  /*35f90*/  LDL.LU R20, [R1+0xc9c] ;  /* 0x000c9c0001147983 */ /* 0x001f220000300800 */
[----:B---3--:R-:W-:Y:S02]  /*35fa0*/  ISETP.LT.AND P4, PT, R3, c[0x0][0x17c], !P0 ;  /* 0x00005f0003007a0c */ /* 0x008fe40004781270 */
[----:B------:R-:W-:-:S04]  /*35fb0*/  IADD3 R3, R4, c[0x0][0x198], RZ ;  /* 0x0000660004037a10 */ /* 0x000fc80007ffe0ff */
[C---:B------:R-:W-:Y:S02]  /*35fc0*/  LEA R24, P6, R3.reuse, R0, 0x1 ;  /* 0x0000000003187211 */ /* 0x040fe400078c08ff */
[C---:B------:R-:W-:Y:S02]  /*35fd0*/  IADD3 R4, R3.reuse, c[0x0][0x198], RZ ;  /* 0x0000660003047a10 */ /* 0x040fe40007ffe0ff */
[----:B------:R-:W-:Y:S02]  /*35fe0*/  LEA.HI.X.SX32 R25, R3, R2, 0x1, P6 ;  /* 0x0000000203197211 */ /* 0x000fe400030f0eff */
[C---:B------:R-:W-:Y:S02]  /*35ff0*/  LEA R26, P6, R4.reuse, R0, 0x1 ;  /* 0x00000000041a7211 */ /* 0x040fe400078c08ff */
[C---:B------:R-:W-:Y:S01]  /*36000*/  IADD3 R3, R4.reuse, c[0x0][0x198], RZ ;  /* 0x0000660004037a10 */ /* 0x040fe20007ffe0ff */
[----:B------:R0:W-:Y:S01]  /*36010*/  @P2 STG.E.U16 [R24.64], R8 ;  /* 0x0000000818002986 */ /* 0x0001e2000c101506 */
[----:B------:R-:W-:-:S02]  /*36020*/  LEA.HI.X.SX32 R27, R4, R2, 0x1, P6 ;  /* 0x00000002041b7211 */ /* 0x000fc400030f0eff */
[----:B------:R-:W-:Y:S02]  /*36030*/  ISETP.LT.AND P5, PT, R28, c[0x0][0x17c], !P0 ;  /* 0x00005f001c007a0c */ /* 0x000fe400047a1270 */
[----:B------:R-:W3:Y:S01]  /*36040*/  LDL.LU R28, [R1+0xca4] ;  /* 0x000ca400011c7983 */ /* 0x000ee20000300800 */
[C---:B------:R-:W-:Y:S02]  /*36050*/  IADD3 R4, R3.reuse, c[0x0][0x198], RZ ;  /* 0x0000660003047a10 */ /* 0x040fe40007ffe0ff */
[----:B0-----:R-:W-:-:S04]  /*36060*/  LEA R24, P6, R3, R0, 0x1 ;  /* 0x0000000003187211 */ /* 0x001fc800078c08ff */
[----:B------:R-:W-:Y:S02]  /*36070*/  LEA.HI.X.SX32 R25, R3, R2, 0x1, P6 ;  /* 0x0000000203197211 */ /* 0x000fe400030f0eff */
[----:B------:R-:W-:-:S05]  /*36080*/  PRMT R8, R8, 0x7632, R8 ;  /* 0x0000763208087816 */ /* 0x000fca0000000008 */
[----:B------:R0:W-:Y:S01]  /*36090*/  @P1 STG.E.U16 [R26.64], R8 ;  /* 0x000000081a001986 */ /* 0x0001e2000c101506 */
[----:B----4-:R-:W-:-:S03]  /*360a0*/  ISETP.LT.AND P2, PT, R20, c[0x0][0x17c], !P0 ;  /* 0x00005f0014007a0c */ /* 0x010fc60004741270 */
[----:B------:R-:W4:Y:S04]  /*360b0*/  LDL.LU R20, [R1+0xca8] ;  /* 0x000ca80001147983 */ /* 0x000f280000300800 */
[----:B------:R-:W5:Y:S01]  /*360c0*/  LDL.LU R3, [R1+0x10] ;  /* 0x0000100001037983 */ /* 0x000f620000300800 */
[----:B--2---:R-:W-:-:S03]  /*360d0*/  ISETP.LT.AND P1, PT, R16, c[0x0][0x17c], !P0 ;  /* 0x00005f0010007a0c */ /* 0x004fc60004721270 */
[----:B------:R-:W2:Y:S01]  /*360e0*/  LDL.LU R16, [R1+0xcac] ;  /* 0x000cac0001107983 */ /* 0x000ea20000300800 */
[C---:B0-----:R-:W-:Y:S01]  /*360f0*/  LEA R26, P6, R4.reuse, R0, 0x1 ;  /* 0x00000000041a7211 */ /* 0x041fe200078c08ff */
[----:B-----5:R-:W-:Y:S01]  /*36100*/  IMAD.MOV.U32 R27, RZ, RZ, R3 ;  /* 0x000000ffff1b7224 */ /* 0x020fe200078e0003 */
[----:B------:R-:W-:-:S04]  /*36110*/  IADD3 R3, R4, c[0x0][0x198], RZ ;  /* 0x0000660004037a10 */ /* 0x000fc80007ffe0ff */
[----:B------:R0:W-:Y:S02]  /*36120*/  @P4 STG.E.U16 [R24.64], R27 ;  /* 0x0000001b18004986 */ /* 0x0001e4000c101506 */
[----:B0-----:R-:W-:Y:S01]  /*36130*/  IMAD.MOV.U32 R25, RZ, RZ, R27 ;  /* 0x000000ffff197224 */ /* 0x001fe200078e001b */
[----:B------:R-:W-:Y:S02]  /*36140*/  LEA.HI.X.SX32 R27, R4, R2, 0x1, P6 ;  /* 0x00000002041b7211 */ /* 0x000fe400030f0eff */
[----:B------:R-:W-:Y:S02]  /*36150*/  LEA R24, P6, R3, R0, 0x1 ;  /* 0x0000000003187211 */ /* 0x000fe400078c08ff */
[----:B------:R-:W-:Y:S02]  /*36160*/  PRMT R8, R25, 0x7632, R8 ;  /* 0x0000763219087816 */ /* 0x000fe40000000008 */
[C---:B------:R-:W-:Y:S02]  /*36170*/  IADD3 R4, R3.reuse, c[0x0][0x198], RZ ;  /* 0x0000660003047a10 */ /* 0x040fe40007ffe0ff */
[----:B------:R-:W-:Y:S01]  /*36180*/  LEA.HI.X.SX32 R25, R3, R2, 0x1, P6 ;  /* 0x0000000203197211 */ /* 0x000fe200030f0eff */
[----:B------:R-:W-:Y:S01]  /*36190*/  IMAD.MOV.U32 R3, RZ, RZ, R5 ;  /* 0x000000ffff037224 */ /* 0x000fe200078e0005 */
[----:B------:R0:W-:Y:S01]  /*361a0*/  @P3 STG.E.U16 [R26.64], R8 ;  /* 0x000000081a003986 */ /* 0x0001e2000c101506 */
[----:B---3--:R-:W-:-:S02]  /*361b0*/  ISETP.LT.AND P4, PT, R28, c[0x0][0x17c], !P0 ;  /* 0x00005f001c007a0c */ /* 0x008fc40004781270 */
[----:B0-----:R-:W-:Y:S01]  /*361c0*/  IMAD.MOV.U32 R27, RZ, RZ, R3 ;  /* 0x000000ffff1b7224 */ /* 0x001fe200078e0003 */
[C---:B------:R-:W-:Y:S01]  /*361d0*/  LEA R26, P6, R4.reuse, R0, 0x1 ;  /* 0x00000000041a7211 */ /* 0x040fe200078c08ff */
[----:B------:R-:W3:Y:S01]  /*361e0*/  LDL.LU R28, [R1+0xcb0] ;  /* 0x000cb000011c7983 */ /* 0x000ee20000300800 */
[----:B------:R-:W-:-:S03]  /*361f0*/  IADD3 R3, R4, c[0x0][0x198], RZ ;  /* 0x0000660004037a10 */ /* 0x000fc60007ffe0ff */
[----:B------:R0:W-:Y:S01]  /*36200*/  @P5 STG.E.U16 [R24.64], R27 ;  /* 0x0000001b18005986 */ /* 0x0001e2000c101506 */
[----:B----4-:R-:W-:Y:S02]  /*36210*/  ISETP.LT.AND P3, PT, R20, c[0x0][0x17c], !P0 ;  /* 0x00005f0014007a0c */ /* 0x010fe40004761270 */
[----:B--2---:R-:W-:Y:S01]  /*36220*/  ISETP.LT.AND P5, PT, R16, c[0x0][0x17c], !P0 ;  /* 0x00005f0010007a0c */ /* 0x004fe200047a1270 */
[----:B------:R-:W2:Y:S04]  /*36230*/  LDL.LU R5, [R1+0xe8c] ;  /* 0x000e8c0001057983 */ /* 0x000ea80000300800 */
[----:B------:R-:W4:Y:S01]  /*36240*/  LDL.LU R20, [R1+0xcb4] ;  /* 0x000cb40001147983 */ /* 0x000f220000300800 */
[----:B0-----:R-:W-:Y:S01]  /*36250*/  IMAD.MOV.U32 R25, RZ, RZ, R27 ;  /* 0x000000ffff197224 */ /* 0x001fe200078e001b */
[----:B------:R-:W-:-:S02]  /*36260*/  LEA.HI.X.SX32 R27, R4, R2, 0x1, P6 ;  /* 0x00000002041b7211 */ /* 0x000fc400030f0eff */
[----:B------:R-:W5:Y:S01]  /*36270*/  LDL.LU R16, [R1+0xcb8] ;  /* 0x000cb80001107983 */ /* 0x000f620000300800 */
[----:B------:R-:W-:Y:S02]  /*36280*/  LEA R24, P6, R3, R0, 0x1 ;  /* 0x0000000003187211 */ /* 0x000fe400078c08ff */
[----:B------:R-:W-:Y:S02]  /*36290*/  PRMT R8, R25, 0x7632, R8 ;  /* 0x0000763219087816 */ /* 0x000fe40000000008 */
[C---:B------:R-:W-:Y:S02]  /*362a0*/  IADD3 R4, R3.reuse, c[0x0][0x198], RZ ;  /* 0x0000660003047a10 */ /* 0x040fe40007ffe0ff */
[----:B------:R-:W-:Y:S02]  /*362b0*/  LEA.HI.X.SX32 R25, R3, R2, 0x1, P6 ;  /* 0x0000000203197211 */ /* 0x000fe400030f0eff */
[----:B------:R-:W2:Y:S04]  /*362c0*/  LDL.LU R3, [R1+0x4] ;  /* 0x0000040001037983 */ /* 0x000ea80000300800 */
[----:B------:R0:W-:Y:S02]  /*362d0*/  @P2 STG.E.U16 [R26.64], R8 ;  /* 0x000000081a002986 */ /* 0x0001e4000c101506 */
[----:B0-----:R-:W-:-:S02]  /*362e0*/  LEA R26, P6, R4, R0, 0x1 ;  /* 0x00000000041a7211 */ /* 0x001fc400078c08ff */
[----:B---3--:R-:W-:Y:S02]  /*362f0*/  ISETP.LT.AND P2, PT, R28, c[0x0][0x17c], !P0 ;  /* 0x00005f001c007a0c */ /* 0x008fe40004741270 */
[----:B------:R-:W3:Y:S01]  /*36300*/  LDL.LU R28, [R1+0xcbc] ;  /* 0x000cbc00011c7983 */ /* 0x000ee20000300800 */
[----:B--2---:R-:W-:-:S05]  /*36310*/  IMAD.MOV.U32 R27, RZ, RZ, R3 ;  /* 0x000000ffff1b7224 */ /* 0x004fca00078e0003 */
[----:B------:R0:W-:Y:S01]  /*36320*/  @P1 STG.E.U16 [R24.64], R27 ;  /* 0x0000001b18001986 */ /* 0x0001e2000c101506 */
[----:B----4-:R-:W-:-:S03]  /*36330*/  ISETP.LT.AND P1, PT, R20, c[0x0][0x17c], !P0 ;  /* 0x00005f0014007a0c */ /* 0x010fc60004721270 */
[----:B------:R-:W2:Y:S01]  /*36340*/  LDL.LU R20, [R1+0xcc0] ;  /* 0x000cc00001147983 */ /* 0x000ea20000300800 */
[----:B0-----:R-:W-:Y:S01]  /*36350*/  IMAD.MOV.U32 R25, RZ, RZ, R27 ;  /* 0x000000ffff197224 */ /* 0x001fe200078e001b */
[----:B------:R-:W-:-:S04]  /*36360*/  LEA.HI.X.SX32 R27, R4, R2, 0x1, P6 ;  /* 0x00000002041b7211 */ /* 0x000fc800030f0eff */
[----:B------:R-:W-:-:S05]  /*36370*/  PRMT R8, R25, 0x7632, R8 ;  /* 0x0000763219087816 */ /* 0x000fca0000000008 */
[----:B------:R0:W-:Y:S01]  /*36380*/  @P4 STG.E.U16 [R26.64], R8 ;  /* 0x000000081a004986 */ /* 0x0001e2000c101506 */
[----:B-----5:R-:W-:-:S03]  /*36390*/  ISETP.LT.AND P4, PT, R16, c[0x0][0x17c], !P0 ;  /* 0x00005f0010007a0c */ /* 0x020fc60004781270 */
[----:B------:R-:W4:Y:S01]  /*363a0*/  LDL.LU R16, [R1+0xcc4] ;  /* 0x000cc40001107983 */ /* 0x000f220000300800 */
[----:B------:R-:W-:-:S04]  /*363b0*/  IADD3 R3, R4, c[0x0][0x198], RZ ;  /* 0x0000660004037a10 */ /* 0x000fc80007ffe0ff */
[C---:B------:R-:W-:Y:S02]  /*363c0*/  LEA R24, P6, R3.reuse, R0, 0x1 ;  /* 0x0000000003187211 */ /* 0x040fe400078c08ff */
[C---:B------:R-:W-:Y:S02]  /*363d0*/  IADD3 R4, R3.reuse, c[0x0][0x198], RZ ;  /* 0x0000660003047a10 */ /* 0x040fe40007ffe0ff */
[----:B------:R-:W-:Y:S02]  /*363e0*/  LEA.HI.X.SX32 R25, R3, R2, 0x1, P6 ;  /* 0x0000000203197211 */ /* 0x000fe400030f0eff */
[C---:B0-----:R-:W-:Y:S02]  /*363f0*/  LEA R26, P6, R4.reuse, R0, 0x1 ;  /* 0x00000000041a7211 */ /* 0x041fe400078c08ff */
[C---:B------:R-:W-:Y:S02]  /*36400*/  IADD3 R3, R4.reuse, c[0x0][0x198], RZ ;  /* 0x0000660004037a10 */ /* 0x040fe40007ffe0ff */
[----:B------:R-:W-:-:S02]  /*36410*/  LEA.HI.X.SX32 R27, R4, R2, 0x1, P6 ;  /* 0x00000002041b7211 */ /* 0x000fc400030f0eff */
[----:B------:R-:W-:Y:S01]  /*36420*/  LEA R4, P6, R3, R0, 0x1 ;  /* 0x0000000003047211 */ /* 0x000fe200078c08ff */
[----:B------:R0:W-:Y:S01]  /*36430*/  @P3 STG.E.U16 [R24.64], R5 ;  /* 0x0000000518003986 */ /* 0x0001e2000c101506 */
[----:B------:R-:W-:-:S05]  /*36440*/  PRMT R12, R5, 0x7632, R12 ;  /* 0x00007632050c7816 */ /* 0x000fca000000000c */
[----:B------:R1:W-:Y:S01]  /*36450*/  @P5 STG.E.U16 [R26.64], R12 ;  /* 0x0000000c1a005986 */ /* 0x0003e2000c101506 */
[----:B0-----:R-:W-:-:S05]  /*36460*/  LEA.HI.X.SX32 R5, R3, R2, 0x1, P6 ;  /* 0x0000000203057211 */ /* 0x001fca00030f0eff */
[----:B------:R0:W-:Y:S01]  /*36470*/  @P2 STG.E.U16 [R4.64], R13 ;  /* 0x0000000d04002986 */ /* 0x0001e2000c101506 */
[----:B---3--:R-:W-:-:S03]  /*36480*/  ISETP.LT.AND P3, PT, R28, c[0x0][0x17c], !P0 ;  /* 0x00005f001c007a0c */ /* 0x008fc60004761270 */
[----:B------:R-:W3:Y:S04]  /*36490*/  LDL.LU R28, [R1+0xcc8] ;  /* 0x000cc800011c7983 */ /* 0x000ee80000300800 */
[----:B-1----:R-:W5:Y:S01]  /*364a0*/  LDL.LU R26, [R1+0xccc] ;  /* 0x000ccc00011a7983 */ /* 0x002f620000300800 */
[----:B--2---:R-:W-:-:S03]  /*364b0*/  ISETP.LT.AND P5, PT, R20, c[0x0][0x17c], !P0 ;  /* 0x00005f0014007a0c */ /* 0x004fc600047a1270 */
[----:B------:R-:W2:Y:S01]  /*364c0*/  LDL.LU R20, [R1+0xcd0] ;  /* 0x000cd00001147983 */ /* 0x000ea20000300800 */
[----:B----4-:R-:W-:-:S03]  /*364d0*/  ISETP.LT.AND P2, PT, R16, c[0x0][0x17c], !P0 ;  /* 0x00005f0010007a0c */ /* 0x010fc60004741270 */
[----:B------:R-:W4:Y:S01]  /*364e0*/  LDL.LU R16, [R1+0xcd4] ;  /* 0x000cd40001107983 */ /* 0x000f220000300800 */
[----:B------:R-:W-:-:S04]  /*364f0*/  IADD3 R8, R3, c[0x0][0x198], RZ ;  /* 0x0000660003087a10 */ /* 0x000fc80007ffe0ff */
[C---:B------:R-:W-:Y:S02]  /*36500*/  LEA R24, P6, R8.reuse, R0, 0x1 ;  /* 0x0000000008187211 */ /* 0x040fe400078c08ff */
[C---:B------:R-:W-:Y:S02]  /*36510*/  IADD3 R3, R8.reuse, c[0x0][0x198], RZ ;  /* 0x0000660008037a10 */ /* 0x040fe40007ffe0ff */
[----:B------:R-:W-:Y:S02]  /*36520*/  LEA.HI.X.SX32 R25, R8, R2, 0x1, P6 ;  /* 0x0000000208197211 */ /* 0x000fe400030f0eff */
[C---:B0-----:R-:W-:Y:S02]  /*36530*/  LEA R4, P6, R3.reuse, R0, 0x1 ;  /* 0x0000000003047211 */ /* 0x041fe400078c08ff */
[----:B------:R-:W-:Y:S02]  /*36540*/  IADD3 R8, R3, c[0x0][0x198], RZ ;  /* 0x0000660003087a10 */ /* 0x000fe40007ffe0ff */
[----:B------:R-:W-:-:S02]  /*36550*/  PRMT R13, R13, 0x7632, R13 ;  /* 0x000076320d0d7816 */ /* 0x000fc4000000000d */
[----:B------:R-:W-:Y:S02]  /*36560*/  LEA.HI.X.SX32 R5, R3, R2, 0x1, P6 ;  /* 0x0000000203057211 */ /* 0x000fe400030f0eff */
[C---:B------:R-:W-:Y:S01]  /*36570*/  LEA R12, P6, R8.reuse, R0, 0x1 ;  /* 0x00000000080c7211 */ /* 0x040fe200078c08ff */
[----:B------:R0:W-:Y:S01]  /*36580*/  @P1 STG.E.U16 [R24.64], R13 ;  /* 0x0000000d18001986 */ /* 0x0001e2000c101506 */
[----:B------:R-:W-:-:S03]  /*36590*/  IADD3 R3, R8, c[0x0][0x198], RZ ;  /* 0x0000660008037a10 */ /* 0x000fc60007ffe0ff */
[----:B------:R1:W-:Y:S01]  /*365a0*/  @P4 STG.E.U16 [R4.64], R17 ;  /* 0x0000001104004986 */ /* 0x0003e2000c101506 */
[----:B0-----:R-:W-:-:S03]  /*365b0*/  LEA.HI.X.SX32 R13, R8, R2, 0x1, P6 ;  /* 0x00000002080d7211 */ /* 0x001fc600030f0eff */
[----:B------:R-:W2:Y:S01]  /*365c0*/  LDL.LU R25, [R1+0xcd8] ;  /* 0x000cd80001197983 */ /* 0x000ea20000300800 */
[----:B-1----:R-:W-:-:S03]  /*365d0*/  PRMT R17, R17, 0x7632, R17 ;  /* 0x0000763211117816 */ /* 0x002fc60000000011 */
[----:B------:R-:W2:Y:S01]  /*365e0*/  LDL.LU R24, [R1+0xcdc] ;  /* 0x000cdc0001187983 */ /* 0x000ea20000300800 */
[----:B------:R-:W-:-:S03]  /*365f0*/  LEA R4, P6, R3, R0, 0x1 ;  /* 0x0000000003047211 */ /* 0x000fc600078c08ff */
[----:B------:R-:W2:Y:S01]  /*36600*/  LDL.LU R27, [R1+0x14] ;  /* 0x00001400011b7983 */ /* 0x000ea20000300800 */
[----:B------:R-:W-:-:S03]  /*36610*/  LEA.HI.X.SX32 R5, R3, R2, 0x1, P6 ;  /* 0x0000000203057211 */ /* 0x000fc600030f0eff */
[----:B------:R0:W-:Y:S04]  /*36620*/  @P3 STG.E.U16 [R12.64], R17 ;  /* 0x000000110c003986 */ /* 0x0001e8000c101506 */
[----:B------:R1:W-:Y:S04]  /*36630*/  @P5 STG.E.U16 [R4.64], R21 ;  /* 0x0000001504005986 */ /* 0x0003e8000c101506 */
[----:B0-----:R-:W2:Y:S01]  /*36640*/  LDL.LU R17, [R1+0xce0] ;  /* 0x000ce00001117983 */ /* 0x001ea20000300800 */
[----:B----4-:R-:W-:-:S03]  /*36650*/  ISETP.LT.AND P5, PT, R16, c[0x0][0x17c], !P0 ;  /* 0x00005f0010007a0c */ /* 0x010fc600047a1270 */
[----:B------:R-:W4:Y:S01]  /*36660*/  LDL.LU R16, [R1+0xce4] ;  /* 0x000ce40001107983 */ /* 0x000f220000300800 */
[----:B------:R-:W-:-:S04]  /*36670*/  IADD3 R8, R3, c[0x0][0x198], RZ ;  /* 0x0000660003087a10 */ /* 0x000fc80007ffe0ff */
[C---:B------:R-:W-:Y:S02]  /*36680*/  LEA R12, P6, R8.reuse, R0, 0x1 ;  /* 0x00000000080c7211 */ /* 0x040fe400078c08ff */
[----:B------:R-:W-:Y:S02]  /*36690*/  IADD3 R3, R8, c[0x0][0x198], RZ ;  /* 0x0000660008037a10 */ /* 0x000fe40007ffe0ff */
[----:B---3--:R-:W-:Y:S02]  /*366a0*/  ISETP.LT.AND P1, PT, R28, c[0x0][0x17c], !P0 ;  /* 0x00005f001c007a0c */ /* 0x008fe40004721270 */
[----:B------:R-:W-:Y:S02]  /*366b0*/  LEA.HI.X.SX32 R13, R8, R2, 0x1, P6 ;  /* 0x00000002080d7211 */ /* 0x000fe400030f0eff */
[----:B-1----:R-:W-:Y:S02]  /*366c0*/  PRMT R21, R21, 0x7632, R21 ;  /* 0x0000763215157816 */ /* 0x002fe40000000015 */
[----:B------:R-:W-:-:S02]  /*366d0*/  LEA R4, P6, R3, R0, 0x1 ;  /* 0x0000000003047211 */ /* 0x000fc400078c08ff */
[C---:B------:R-:W-:Y:S02]  /*366e0*/  IADD3 R8, R3.reuse, c[0x0][0x198], RZ ;  /* 0x0000660003087a10 */ /* 0x040fe40007ffe0ff */
[----:B-----5:R-:W-:Y:S01]  /*366f0*/  ISETP.LT.AND P4, PT, R26, c[0x0][0x17c], !P0 ;  /* 0x00005f001a007a0c */ /* 0x020fe20004781270 */
[----:B------:R0:W-:Y:S01]  /*36700*/  @P2 STG.E.U16 [R12.64], R21 ;  /* 0x000000150c002986 */ /* 0x0001e2000c101506 */
[----:B------:R-:W-:Y:S02]  /*36710*/  LEA.HI.X.SX32 R5, R3, R2, 0x1, P6 ;  /* 0x0000000203057211 */ /* 0x000fe400030f0eff */
[----:B--2---:R-:W-:Y:S02]  /*36720*/  ISETP.LT.AND P3, PT, R20, c[0x0][0x17c], !P0 ;  /* 0x00005f0014007a0c */ /* 0x004fe40004761270 */
[C---:B------:R-:W-:Y:S02]  /*36730*/  IADD3 R3, R8.reuse, c[0x0][0x198], RZ ;  /* 0x0000660008037a10 */ /* 0x040fe40007ffe0ff */
[C---:B0-----:R-:W-:Y:S01]  /*36740*/  LEA R12, P6, R8.reuse, R0, 0x1 ;  /* 0x00000000080c7211 */ /* 0x041fe200078c08ff */
[----:B------:R0:W-:Y:S03]  /*36750*/  @P1 STG.E.U16 [R4.64], R9 ;  /* 0x0000000904001986 */ /* 0x0001e6000c101506 */
[----:B------:R-:W-:Y:S01]  /*36760*/  LEA.HI.X.SX32 R13, R8, R2, 0x1, P6 ;  /* 0x00000002080d7211 */ /* 0x000fe200030f0eff */
[----:B------:R-:W2:Y:S01]  /*36770*/  LDL.LU R20, [R1+0xce8] ;  /* 0x000ce80001147983 */ /* 0x000ea20000300800 */
[----:B------:R-:W-:-:S03]  /*36780*/  PRMT R8, R9, 0x7632, R8 ;  /* 0x0000763209087816 */ /* 0x000fc60000000008 */
[----:B------:R-:W3:Y:S01]  /*36790*/  LDL.LU R28, [R1+0x8] ;  /* 0x00000800011c7983 */ /* 0x000ee20000300800 */
[----:B0-----:R-:W-:-:S03]  /*367a0*/  LEA R4, P6, R3, R0, 0x1 ;  /* 0x0000000003047211 */ /* 0x001fc600078c08ff */
[----:B------:R0:W-:Y:S01]  /*367b0*/  @P4 STG.E.U16 [R12.64], R8 ;  /* 0x000000080c004986 */ /* 0x0001e2000c101506 */
[----:B------:R-:W-:Y:S02]  /*367c0*/  LEA.HI.X.SX32 R5, R3, R2, 0x1, P6 ;  /* 0x0000000203057211 */ /* 0x000fe400030f0eff */
[----:B------:R-:W-:Y:S02]  /*367d0*/  ISETP.LT.AND P4, PT, R17, c[0x0][0x17c], !P0 ;  /* 0x00005f0011007a0c */ /* 0x000fe40004781270 */
[----:B------:R-:W5:Y:S04]  /*367e0*/  LDL.LU R17, [R1+0xcec] ;  /* 0x000cec0001117983 */ /* 0x000f680000300800 */
[----:B------:R1:W-:Y:S01]  /*367f0*/  @P3 STG.E.U16 [R4.64], R27 ;  /* 0x0000001b04003986 */ /* 0x0003e2000c101506 */
[----:B----4-:R-:W-:-:S03]  /*36800*/  ISETP.LT.AND P3, PT, R16, c[0x0][0x17c], !P0 ;  /* 0x00005f0010007a0c */ /* 0x010fc60004761270 */
[----:B------:R-:W4:Y:S01]  /*36810*/  LDL.LU R16, [R1+0xcf0] ;  /* 0x000cf00001107983 */ /* 0x000f220000300800 */
[----:B------:R-:W-:Y:S02]  /*36820*/  IADD3 R9, R3, c[0x0][0x198], RZ ;  /* 0x0000660003097a10 */ /* 0x000fe40007ffe0ff */
[----:B------:R-:W-:Y:S02]  /*36830*/  ISETP.LT.AND P2, PT, R25, c[0x0][0x17c], !P0 ;  /* 0x00005f0019007a0c */ /* 0x000fe40004741270 */
[C---:B0-----:R-:W-:Y:S02]  /*36840*/  LEA R8, P6, R9.reuse, R0, 0x1 ;  /* 0x0000000009087211 */ /* 0x041fe400078c08ff */
[C---:B------:R-:W-:Y:S02]  /*36850*/  IADD3 R3, R9.reuse, c[0x0][0x198], RZ ;  /* 0x0000660009037a10 */ /* 0x040fe40007ffe0ff */
[----:B------:R-:W-:Y:S02]  /*36860*/  LEA.HI.X.SX32 R9, R9, R2, 0x1, P6 ;  /* 0x0000000209097211 */ /* 0x000fe400030f0eff */
[----:B-1----:R-:W-:-:S02]  /*36870*/  LEA R4, P6, R3, R0, 0x1 ;  /* 0x0000000003047211 */ /* 0x002fc400078c08ff */
[----:B------:R-:W-:Y:S02]  /*36880*/  PRMT R13, R27, 0x7632, R13 ;  /* 0x000076321b0d7816 */ /* 0x000fe4000000000d */
[C---:B------:R-:W-:Y:S02]  /*36890*/  LEA.HI.X.SX32 R5, R3.reuse, R2, 0x1, P6 ;  /* 0x0000000203057211 */ /* 0x040fe400030f0eff */
[----:B------:R-:W-:Y:S01]  /*368a0*/  ISETP.LT.AND P1, PT, R24, c[0x0][0x17c], !P0 ;  /* 0x00005f0018007a0c */ /* 0x000fe20004721270 */
[----:B------:R0:W-:Y:S01]  /*368b0*/  @P5 STG.E.U16 [R8.64], R13 ;  /* 0x0000000d08005986 */ /* 0x0001e2000c101506 */
[----:B------:R-:W-:-:S03]  /*368c0*/  IADD3 R12, R3, c[0x0][0x198], RZ ;  /* 0x00006600030c7a10 */ /* 0x000fc60007ffe0ff */
[----:B------:R1:W-:Y:S01]  /*368d0*/  @P2 STG.E.U16 [R4.64], R6 ;  /* 0x0000000604002986 */ /* 0x0003e2000c101506 */
[----:B0-----:R-:W-:Y:S02]  /*368e0*/  PRMT R13, R6, 0x7632, R13 ;  /* 0x00007632060d7816 */ /* 0x001fe4000000000d */
[----:B------:R-:W-:Y:S01]  /*368f0*/  LEA R8, P6, R12, R0, 0x1 ;  /* 0x000000000c087211 */ /* 0x000fe200078c08ff */
[----:B-1----:R-:W4:Y:S01]  /*36900*/  LDL.LU R6, [R1+0xe88] ;  /* 0x000e880001067983 */ /* 0x002f220000300800 */
[----:B--2---:R-:W-:-:S03]  /*36910*/  ISETP.LT.AND P5, PT, R20, c[0x0][0x17c], !P0 ;  /* 0x00005f0014007a0c */ /* 0x004fc600047a1270 */
[----:B------:R-:W2:Y:S01]  /*36920*/  LDL.LU R25, [R1+0xcf4] ;  /* 0x000cf40001197983 */ /* 0x000ea20000300800 */
[----:B------:R-:W-:-:S03]  /*36930*/  LEA.HI.X.SX32 R9, R12, R2, 0x1, P6 ;  /* 0x000000020c097211 */ /* 0x000fc600030f0eff */
[----:B------:R-:W2:Y:S04]  /*36940*/  LDL.LU R20, [R1+0xcf8] ;  /* 0x000cf80001147983 */ /* 0x000ea80000300800 */
[----:B------:R-:W2:Y:S01]  /*36950*/  LDL.LU R24, [R1+0xd00] ;  /* 0x000d000001187983 */ /* 0x000ea20000300800 */
[----:B-----5:R-:W-:-:S03]  /*36960*/  ISETP.LT.AND P2, PT, R17, c[0x0][0x17c], !P0 ;  /* 0x00005f0011007a0c */ /* 0x020fc60004741270 */
[----:B------:R-:W5:Y:S04]  /*36970*/  LDL.LU R17, [R1+0xcfc] ;  /* 0x000cfc0001117983 */ /* 0x000f680000300800 */
[----:B------:R0:W-:Y:S01]  /*36980*/  @P1 STG.E.U16 [R8.64], R13 ;  /* 0x0000000d08001986 */ /* 0x0001e2000c101506 */
[----:B------:R-:W-:-:S04]  /*36990*/  IADD3 R3, R12, c[0x0][0x198], RZ ;  /* 0x000066000c037a10 */ /* 0x000fc80007ffe0ff */
[C---:B------:R-:W-:Y:S02]  /*369a0*/  LEA R4, P6, R3.reuse, R0, 0x1 ;  /* 0x0000000003047211 */ /* 0x040fe400078c08ff */
[C---:B------:R-:W-:Y:S02]  /*369b0*/  IADD3 R12, R3.reuse, c[0x0][0x198], RZ ;  /* 0x00006600030c7a10 */ /* 0x040fe40007ffe0ff */
[----:B------:R-:W-:Y:S02]  /*369c0*/  LEA.HI.X.SX32 R5, R3, R2, 0x1, P6 ;  /* 0x0000000203057211 */ /* 0x000fe400030f0eff */
[----:B0-----:R-:W-:Y:S02]  /*369d0*/  LEA R8, P6, R12, R0, 0x1 ;  /* 0x000000000c087211 */ /* 0x001fe400078c08ff */
[----:B---3--:R-:W-:Y:S02]  /*369e0*/  PRMT R13, R28, 0x7632, R13 ;  /* 0x000076321c0d7816 */ /* 0x008fe4000000000d */
[----:B------:R-:W-:Y:S01]  /*369f0*/  LEA.HI.X.SX32 R9, R12, R2, 0x1, P6 ;  /* 0x000000020c097211 */ /* 0x000fe200030f0eff */
[----:B------:R-:W-:Y:S04]  /*36a00*/  @P4 STG.E.U16 [R4.64], R28 ;  /* 0x0000001c04004986 */ /* 0x000fe8000c101506 */
[----:B------:R0:W-:Y:S01]  /*36a10*/  @P3 STG.E.U16 [R8.64], R13 ;  /* 0x0000000d08003986 */ /* 0x0001e2000c101506 */
[----:B----4-:R-:W-:-:S03]  /*36a20*/  ISETP.LT.AND P1, PT, R16, c[0x0][0x17c], !P0 ;  /* 0x00005f0010007a0c */ /* 0x010fc60004721270 */
[----:B------:R-:W3:Y:S04]  /*36a30*/  LDL.LU R16, [R1+0xd08] ;  /* 0x000d080001107983 */ /* 0x000ee80000300800 */
[----:B------:R-:W4:Y:S04]  /*36a40*/  LDL.LU R21, [R1+0xd04] ;  /* 0x000d040001157983 */ /* 0x000f280000300800 */
[----:B0-----:R-:W4:Y:S01]  /*36a50*/  LDL.LU R13, [R1+0xd10] ;  /* 0x000d1000010d7983 */ /* 0x001f220000300800 */
[----:B------:R-:W-:-:S04]  /*36a60*/  IADD3 R3, R12, c[0x0][0x198], RZ ;  /* 0x000066000c037a10 */ /* 0x000fc80007ffe0ff */
[C---:B------:R-:W-:Y:S02]  /*36a70*/  LEA R4, P6, R3.reuse, R0, 0x1 ;  /* 0x0000000003047211 */ /* 0x040fe400078c08ff */
[C---:B------:R-:W-:Y:S02]  /*36a80*/  IADD3 R12, R3.reuse, c[0x0][0x198], RZ ;  /* 0x00006600030c7a10 */ /* 0x040fe40007ffe0ff */
[----:B------:R-:W-:Y:S02]  /*36a90*/  LEA.HI.X.SX32 R5, R3, R2, 0x1, P6 ;  /* 0x0000000203057211 */ /* 0x000fe400030f0eff */
[C---:B------:R-:W-:Y:S02]  /*36aa0*/  LEA R8, P6, R12.reuse, R0, 0x1 ;  /* 0x000000000c087211 */ /* 0x040fe400078c08ff */
[C---:B------:R-:W-:Y:S02]  /*36ab0*/  IADD3 R3, R12.reuse, c[0x0][0x198], RZ ;  /* 0x000066000c037a10 */ /* 0x040fe40007ffe0ff */
[----:B------:R-:W-:-:S02]  /*36ac0*/  LEA.HI.X.SX32 R9, R12, R2, 0x1, P6 ;  /* 0x000000020c097211 */ /* 0x000fc400030f0eff */
[----:B------:R-:W-:Y:S01]  /*36ad0*/  PRMT R12, R6, 0x7632, R12 ;  /* 0x00007632060c7816 */ /* 0x000fe2000000000c */
[----:B------:R0:W-:Y:S04]  /*36ae0*/  @P5 STG.E.U16 [R4.64], R6 ;  /* 0x0000000604005986 */ /* 0x0001e8000c101506 */
[----:B------:R1:W-:Y:S01]  /*36af0*/  @P2 STG.E.U16 [R8.64], R12 ;  /* 0x0000000c08002986 */ /* 0x0003e2000c101506 */
[----:B--2---:R-:W-:-:S03]  /*36b00*/  ISETP.LT.AND P3, PT, R20, c[0x0][0x17c], !P0 ;  /* 0x00005f0014007a0c */ /* 0x004fc60004761270 */
[----:B------:R-:W2:Y:S01]  /*36b10*/  LDL.LU R20, [R1+0xd0c] ;  /* 0x000d0c0001147983 */ /* 0x000ea20000300800 */
[----:B0-----:R-:W-:-:S04]  /*36b20*/  LEA R4, P6, R3, R0, 0x1 ;  /* 0x0000000003047211 */ /* 0x001fc800078c08ff */
[----:B------:R-:W-:Y:S02]  /*36b30*/  LEA.HI.X.SX32 R5, R3, R2, 0x1, P6 ;  /* 0x0000000203057211 */ /* 0x000fe400030f0eff */
[----:B-----5:R-:W-:Y:S02]  /*36b40*/  ISETP.LT.AND P2, PT, R17, c[0x0][0x17c], !P0 ;  /* 0x00005f0011007a0c */ /* 0x020fe40004741270 */
[----:B------:R-:W5:Y:S04]  /*36b50*/  LDL.LU R17, [R1+0xd18] ;  /* 0x000d180001117983 */ /* 0x000f680000300800 */
[----:B------:R0:W-:Y:S01]  /*36b60*/  @P1 STG.E.U16 [R4.64], R14 ;  /* 0x0000000e04001986 */ /* 0x0001e2000c101506 */
[----:B------:R-:W-:Y:S02]  /*36b70*/  IADD3 R6, R3, c[0x0][0x198], RZ ;  /* 0x0000660003067a10 */ /* 0x000fe40007ffe0ff */
[----:B------:R-:W-:-:S02]  /*36b80*/  ISETP.LT.AND P4, PT, R25, c[0x0][0x17c], !P0 ;  /* 0x00005f0019007a0c */ /* 0x000fc40004781270 */
[C---:B-1----:R-:W-:Y:S02]  /*36b90*/  LEA R8, P6, R6.reuse, R0, 0x1 ;  /* 0x0000000006087211 */ /* 0x042fe400078c08ff */
[C---:B------:R-:W-:Y:S02]  /*36ba0*/  IADD3 R3, R6.reuse, c[0x0][0x198], RZ ;  /* 0x0000660006037a10 */ /* 0x040fe40007ffe0ff */
[----:B------:R-:W-:Y:S02]  /*36bb0*/  LEA.HI.X.SX32 R9, R6, R2, 0x1, P6 ;  /* 0x0000000206097211 */ /* 0x000fe400030f0eff */
[C---:B0-----:R-:W-:Y:S02]  /*36bc0*/  LEA R4, P6, R3.reuse, R0, 0x1 ;  /* 0x0000000003047211 */ /* 0x041fe400078c08ff */
[----:B------:R-:W-:Y:S02]  /*36bd0*/  PRMT R14, R14, 0x7632, R14 ;  /* 0x000076320e0e7816 */ /* 0x000fe4000000000e */
[----:B------:R-:W-:-:S03]  /*36be0*/  LEA.HI.X.SX32 R5, R3, R2, 0x1, P6 ;  /* 0x0000000203057211 */ /* 0x000fc600030f0eff */
[----:B------:R0:W-:Y:S04]  /*36bf0*/  @P4 STG.E.U16 [R8.64], R14 ;  /* 0x0000000e08004986 */ /* 0x0001e8000c101506 */
[----:B------:R1:W-:Y:S01]  /*36c00*/  @P3 STG.E.U16 [R4.64], R18 ;  /* 0x0000001204003986 */ /* 0x0003e2000c101506 */
[----:B---3--:R-:W-:-:S03]  /*36c10*/  ISETP.LT.AND P1, PT, R16, c[0x0][0x17c], !P0 ;  /* 0x00005f0010007a0c */ /* 0x008fc60004721270 */
[----:B------:R-:W3:Y:S04]  /*36c20*/  LDL.LU R16, [R1+0xd14] ;  /* 0x000d140001107983 */ /* 0x000ee80000300800 */
[----:B0-----:R-:W3:Y:S01]  /*36c30*/  LDL.LU R14, [R1+0xd20] ;  /* 0x000d2000010e7983 */ /* 0x001ee20000300800 */
[----:B----4-:R-:W-:-:S03]  /*36c40*/  ISETP.LT.AND P3, PT, R13, c[0x0][0x17c], !P0 ;  /* 0x00005f000d007a0c */ /* 0x010fc60004761270 */
[----:B------:R-:W4:Y:S01]  /*36c50*/  LDL.LU R13, [R1+0xd1c] ;  /* 0x000d1c00010d7983 */ /* 0x000f220000300800 */
[----:B------:R-:W-:Y:S02]  /*36c60*/  IADD3 R6, R3, c[0x0][0x198], RZ ;  /* 0x0000660003067a10 */ /* 0x000fe40007ffe0ff */
[----:B------:R-:W-:Y:S01]  /*36c70*/  ISETP.LT.AND P5, PT, R24, c[0x0][0x17c], !P0 ;  /* 0x00005f0018007a0c */ /* 0x000fe200047a1270 */
[----:B------:R-:W4:Y:S01]  /*36c80*/  LDL.LU R27, [R1+0x18] ;  /* 0x00001800011b7983 */ /* 0x000f220000300800 */
[C---:B------:R-:W-:Y:S02]  /*36c90*/  LEA R8, P6, R6.reuse, R0, 0x1 ;  /* 0x0000000006087211 */ /* 0x040fe400078c08ff */
[C---:B------:R-:W-:Y:S02]  /*36ca0*/  IADD3 R3, R6.reuse, c[0x0][0x198], RZ ;  /* 0x0000660006037a10 */ /* 0x040fe40007ffe0ff */
[----:B------:R-:W-:Y:S02]  /*36cb0*/  LEA.HI.X.SX32 R9, R6, R2, 0x1, P6 ;  /* 0x0000000206097211 */ /* 0x000fe400030f0eff */
[----:B-1----:R-:W-:-:S02]  /*36cc0*/  LEA R4, P6, R3, R0, 0x1 ;  /* 0x0000000003047211 */ /* 0x002fc400078c08ff */
[----:B------:R-:W-:Y:S02]  /*36cd0*/  PRMT R18, R18, 0x7632, R18 ;  /* 0x0000763212127816 */ /* 0x000fe40000000012 */
[C---:B------:R-:W-:Y:S02]  /*36ce0*/  IADD3 R6, R3.reuse, c[0x0][0x198], RZ ;  /* 0x0000660003067a10 */ /* 0x040fe40007ffe0ff */
[----:B------:R-:W-:Y:S01]  /*36cf0*/  LEA.HI.X.SX32 R5, R3, R2, 0x1, P6 ;  /* 0x0000000203057211 */ /* 0x000fe200030f0eff */
[----:B------:R0:W-:Y:S04]  /*36d00*/  @P5 STG.E.U16 [R8.64], R18 ;  /* 0x0000001208005986 */ /* 0x0001e8000c101506 */
[----:B------:R1:W-:Y:S01]  /*36d10*/  @P2 STG.E.U16 [R4.64], R22 ;  /* 0x0000001604002986 */ /* 0x0003e2000c101506 */
[----:B0-----:R-:W-:-:S02]  /*36d20*/  LEA R8, P6, R6, R0, 0x1 ;  /* 0x0000000006087211 */ /* 0x001fc400078c08ff */
[----:B--2---:R-:W-:Y:S02]  /*36d30*/  ISETP.LT.AND P5, PT, R20, c[0x0][0x17c], !P0 ;  /* 0x00005f0014007a0c */ /* 0x004fe400047a1270 */
[----:B------:R-:W2:Y:S01]  /*36d40*/  LDL.LU R20, [R1+0xd28] ;  /* 0x000d280001147983 */ /* 0x000ea20000300800 */
[----:B------:R-:W-:Y:S02]  /*36d50*/  LEA.HI.X.SX32 R9, R6, R2, 0x1, P6 ;  /* 0x0000000206097211 */ /* 0x000fe400030f0eff */
[----:B-1----:R-:W-:Y:S02]  /*36d60*/  PRMT R22, R22, 0x7632, R22 ;  /* 0x0000763216167816 */ /* 0x002fe40000000016 */
[----:B-----5:R-:W-:Y:S02]  /*36d70*/  ISETP.LT.AND P2, PT, R17, c[0x0][0x17c], !P0 ;  /* 0x00005f0011007a0c */ /* 0x020fe40004741270 */
[----:B------:R-:W5:Y:S04]  /*36d80*/  LDL.LU R17, [R1+0xd24] ;  /* 0x000d240001117983 */ /* 0x000f680000300800 */
[----:B------:R0:W-:Y:S01]  /*36d90*/  @P1 STG.E.U16 [R8.64], R22 ;  /* 0x0000001608001986 */ /* 0x0001e2000c101506 */
[----:B------:R-:W-:-:S02]  /*36da0*/  ISETP.LT.AND P4, PT, R21, c[0x0][0x17c], !P0 ;  /* 0x00005f0015007a0c */ /* 0x000fc40004781270 */
[----:B------:R-:W-:-:S04]  /*36db0*/  IADD3 R3, R6, c[0x0][0x198], RZ ;  /* 0x0000660006037a10 */ /* 0x000fc80007ffe0ff */
[C---:B------:R-:W-:Y:S02]  /*36dc0*/  LEA R4, P6, R3.reuse, R0, 0x1 ;  /* 0x0000000003047211 */ /* 0x040fe400078c08ff */
[C---:B------:R-:W-:Y:S02]  /*36dd0*/  IADD3 R6, R3.reuse, c[0x0][0x198], RZ ;  /* 0x0000660003067a10 */ /* 0x040fe40007ffe0ff */
[----:B------:R-:W-:Y:S02]  /*36de0*/  LEA.HI.X.SX32 R5, R3, R2, 0x1, P6 ;  /* 0x0000000203057211 */ /* 0x000fe400030f0eff */
[----:B0-----:R-:W-:-:S03]  /*36df0*/  LEA R8, P6, R6, R0, 0x1 ;  /* 0x0000000006087211 */ /* 0x001fc600078c08ff */
[----:B------:R0:W-:Y:S01]  /*36e00*/  @P4 STG.E.U16 [R4.64], R10 ;  /* 0x0000000a04004986 */ /* 0x0001e2000c101506 */
[----:B------:R-:W-:Y:S02]  /*36e10*/  LEA.HI.X.SX32 R9, R6, R2, 0x1, P6 ;  /* 0x0000000206097211 */ /* 0x000fe400030f0eff */
[----:B0-----:R-:W-:-:S05]  /*36e20*/  PRMT R10, R10, 0x7632, R10 ;  /* 0x000076320a0a7816 */ /* 0x001fca000000000a */
[----:B------:R0:W-:Y:S01]  /*36e30*/  @P3 STG.E.U16 [R8.64], R10 ;  /* 0x0000000a08003986 */ /* 0x0001e2000c101506 */
[----:B---3--:R-:W-:-:S03]  /*36e40*/  ISETP.LT.AND P1, PT, R16, c[0x0][0x17c], !P0 ;  /* 0x00005f0010007a0c */ /* 0x008fc60004721270 */
[----:B------:R-:W3:Y:S04]  /*36e50*/  LDL.LU R16, [R1+0xd2c] ;  /* 0x000d2c0001107983 */ /* 0x000ee80000300800 */
[----:B------:R-:W3:Y:S04]  /*36e60*/  LDL.LU R18, [R1+0xd30] ;  /* 0x000d300001127983 */ /* 0x000ee80000300800 */
[----:B------:R-:W3:Y:S01]  /*36e70*/  LDL.LU R28, [R1+0xc] ;  /* 0x00000c00011c7983 */ /* 0x000ee20000300800 */
[----:B------:R-:W-:Y:S02]  /*36e80*/  ISETP.LT.AND P4, PT, R14, c[0x0][0x17c], !P0 ;  /* 0x00005f000e007a0c */ /* 0x000fe40004781270 */
[----:B----4-:R-:W-:Y:S01]  /*36e90*/  ISETP.LT.AND P3, PT, R13, c[0x0][0x17c], !P0 ;  /* 0x00005f000d007a0c */ /* 0x010fe20004761270 */
[----:B------:R-:W4:Y:S04]  /*36ea0*/  LDL.LU R14, [R1+0xd34] ;  /* 0x000d3400010e7983 */ /* 0x000f280000300800 */
[----:B------:R-:W4:Y:S01]  /*36eb0*/  LDL.LU R13, [R1+0xd38] ;  /* 0x000d3800010d7983 */ /* 0x000f220000300800 */
[----:B------:R-:W-:-:S04]  /*36ec0*/  IADD3 R3, R6, c[0x0][0x198], RZ ;  /* 0x0000660006037a10 */ /* 0x000fc80007ffe0ff */
[C---:B------:R-:W-:Y:S02]  /*36ed0*/  LEA R4, P6, R3.reuse, R0, 0x1 ;  /* 0x0000000003047211 */ /* 0x040fe400078c08ff */
[C---:B------:R-:W-:Y:S02]  /*36ee0*/  IADD3 R6, R3.reuse, c[0x0][0x198], RZ ;  /* 0x0000660003067a10 */ /* 0x040fe40007ffe0ff */
[----:B------:R-:W-:Y:S02]  /*36ef0*/  LEA.HI.X.SX32 R5, R3, R2, 0x1, P6 ;  /* 0x0000000203057211 */ /* 0x000fe400030f0eff */
[C---:B0-----:R-:W-:Y:S02]  /*36f00*/  LEA R8, P6, R6.reuse, R0, 0x1 ;  /* 0x0000000006087211 */ /* 0x041fe400078c08ff */
[C---:B------:R-:W-:Y:S01]  /*36f10*/  IADD3 R3, R6.reuse, c[0x0][0x198], RZ ;  /* 0x0000660006037a10 */ /* 0x040fe20007ffe0ff */
[----:B------:R0:W-:Y:S01]  /*36f20*/  @P5 STG.E.U16 [R4.64], R27 ;  /* 0x0000001b04005986 */ /* 0x0001e2000c101506 */
[----:B------:R-:W-:-:S02]  /*36f30*/  LEA.HI.X.SX32 R9, R6, R2, 0x1, P6 ;  /* 0x0000000206097211 */ /* 0x000fc400030f0eff */
[----:B------:R-:W-:Y:S02]  /*36f40*/  PRMT R10, R27, 0x7632, R10 ;  /* 0x000076321b0a7816 */ /* 0x000fe4000000000a */
[----:B0-----:R-:W-:-:S04]  /*36f50*/  LEA R4, P6, R3, R0, 0x1 ;  /* 0x0000000003047211 */ /* 0x001fc800078c08ff */
[----:B------:R-:W-:Y:S01]  /*36f60*/  LEA.HI.X.SX32 R5, R3, R2, 0x1, P6 ;  /* 0x0000000203057211 */ /* 0x000fe200030f0eff */
[----:B------:R-:W-:Y:S04]  /*36f70*/  @P2 STG.E.U16 [R8.64], R10 ;  /* 0x0000000a08002986 */ /* 0x000fe8000c101506 */
[----:B------:R0:W-:Y:S01]  /*36f80*/  @P1 STG.E.U16 [R4.64], R7 ;  /* 0x0000000704001986 */ /* 0x0001e2000c101506 */
[----:B-----5:R-:W-:-:S03]  /*36f90*/  ISETP.LT.AND P2, PT, R17, c[0x0][0x17c], !P0 ;  /* 0x00005f0011007a0c */ /* 0x020fc60004741270 */
[----:B------:R-:W5:Y:S01]  /*36fa0*/  LDL.LU R17, [R1+0xd3c] ;  /* 0x000d3c0001117983 */ /* 0x000f620000300800 */
[----:B0-----:R-:W-:-:S03]  /*36fb0*/  PRMT R5, R7, 0x7632, R5 ;  /* 0x0000763207057816 */ /* 0x001fc60000000005 */
[----:B------:R-:W5:Y:S01]  /*36fc0*/  LDL.LU R7, [R1+0xe84] ;  /* 0x000e840001077983 */ /* 0x000f620000300800 */
[----:B------:R-:W-:-:S04]  /*36fd0*/  IADD3 R6, R3, c[0x0][0x198], RZ ;  /* 0x0000660003067a10 */ /* 0x000fc80007ffe0ff */
[C---:B------:R-:W-:Y:S02]  /*36fe0*/  LEA R8, P6, R6.reuse, R0, 0x1 ;  /* 0x0000000006087211 */ /* 0x040fe400078c08ff */
[C---:B------:R-:W-:Y:S02]  /*36ff0*/  IADD3 R3, R6.reuse, c[0x0][0x198], RZ ;  /* 0x0000660006037a10 */ /* 0x040fe40007ffe0ff */
[----:B------:R-:W-:Y:S02]  /*37000*/  LEA.HI.X.SX32 R9, R6, R2, 0x1, P6 ;  /* 0x0000000206097211 */ /* 0x000fe400030f0eff */
[C---:B------:R-:W-:Y:S02]  /*37010*/  LEA R4, P6, R3.reuse, R0, 0x1 ;  /* 0x0000000003047211 */ /* 0x040fe400078c08ff */
[----:B--2---:R-:W-:Y:S02]  /*37020*/  ISETP.LT.AND P5, PT, R20, c[0x0][0x17c], !P0 ;  /* 0x00005f0014007a0c */ /* 0x004fe400047a1270 */
[C---:B------:R-:W-:Y:S01]  /*37030*/  IADD3 R6, R3.reuse, c[0x0][0x198], RZ ;  /* 0x0000660003067a10 */ /* 0x040fe20007ffe0ff */
[----:B------:R0:W-:Y:S02]  /*37040*/  @P4 STG.E.U16 [R8.64], R5 ;  /* 0x0000000508004986 */ /* 0x0001e4000c101506 */
[----:B0-----:R-:W-:-:S02]  /*37050*/  LEA.HI.X.SX32 R5, R3, R2, 0x1, P6 ;  /* 0x0000000203057211 */ /* 0x001fc400030f0eff */
[----:B------:R-:W-:-:S04]  /*37060*/  LEA R8, P6, R6, R0, 0x1 ;  /* 0x0000000006087211 */ /* 0x000fc800078c08ff */
[----:B------:R-:W-:Y:S02]  /*37070*/  LEA.HI.X.SX32 R9, R6, R2, 0x1, P6 ;  /* 0x0000000206097211 */ /* 0x000fe400030f0eff */
[----:B---3--:R-:W-:Y:S02]  /*37080*/  ISETP.LT.AND P1, PT, R16, c[0x0][0x17c], !P0 ;  /* 0x00005f0010007a0c */ /* 0x008fe40004721270 */
[----:B------:R-:W2:Y:S04]  /*37090*/  LDL.LU R16, [R1+0xd40] ;  /* 0x000d400001107983 */ /* 0x000ea80000300800 */
[----:B------:R-:W3:Y:S01]  /*370a0*/  LDL.LU R20, [R1+0xd48] ;  /* 0x000d480001147983 */ /* 0x000ee20000300800 */
[----:B------:R-:W-:-:S03]  /*370b0*/  PRMT R3, R28, 0x7632, R3 ;  /* 0x000076321c037816 */ /* 0x000fc60000000003 */
[----:B------:R0:W-:Y:S01]  /*370c0*/  @P3 STG.E.U16 [R4.64], R28 ;  /* 0x0000001c04003986 */ /* 0x0001e2000c101506 */
[----:B----4-:R-:W-:-:S03]  /*370d0*/  ISETP.LT.AND P3, PT, R14, c[0x0][0x17c], !P0 ;  /* 0x00005f000e007a0c */ /* 0x010fc60004761270 */
[----:B------:R1:W-:Y:S01]  /*370e0*/  @P5 STG.E.U16 [R8.64], R3 ;  /* 0x0000000308005986 */ /* 0x0003e2000c101506 */
[----:B------:R-:W-:-:S03]  /*370f0*/  ISETP.LT.AND P5, PT, R13, c[0x0][0x17c], !P0 ;  /* 0x00005f000d007a0c */ /* 0x000fc600047a1270 */
[----:B------:R-:W4:Y:S04]  /*37100*/  LDL.LU R14, [R1+0xd4c] ;  /* 0x000d4c00010e7983 */ /* 0x000f280000300800 */
[----:B------:R-:W3:Y:S01]  /*37110*/  LDL.LU R13, [R1+0xd54] ;  /* 0x000d5400010d7983 */ /* 0x000ee20000300800 */
[----:B------:R-:W-:-:S04]  /*37120*/  IADD3 R10, R6, c[0x0][0x198], RZ ;  /* 0x00006600060a7a10 */ /* 0x000fc80007ffe0ff */
[C---:B0-----:R-:W-:Y:S02]  /*37130*/  LEA R4, P6, R10.reuse, R0, 0x1 ;  /* 0x000000000a047211 */ /* 0x041fe400078c08ff */
[C---:B------:R-:W-:Y:S02]  /*37140*/  IADD3 R6, R10.reuse, c[0x0][0x198], RZ ;  /* 0x000066000a067a10 */ /* 0x040fe40007ffe0ff */
[----:B------:R-:W-:Y:S02]  /*37150*/  LEA.HI.X.SX32 R5, R10, R2, 0x1, P6 ;  /* 0x000000020a057211 */ /* 0x000fe400030f0eff */
[----:B-1----:R-:W-:-:S04]  /*37160*/  LEA R8, P6, R6, R0, 0x1 ;  /* 0x0000000006087211 */ /* 0x002fc800078c08ff */
[----:B------:R-:W-:Y:S02]  /*37170*/  LEA.HI.X.SX32 R9, R6, R2, 0x1, P6 ;  /* 0x0000000206097211 */ /* 0x000fe400030f0eff */
[----:B------:R-:W-:Y:S02]  /*37180*/  ISETP.LT.AND P4, PT, R18, c[0x0][0x17c], !P0 ;  /* 0x00005f0012007a0c */ /* 0x000fe40004781270 */
[----:B------:R-:W3:Y:S01]  /*37190*/  LDL.LU R18, [R1+0xd58] ;  /* 0x000d580001127983 */ /* 0x000ee20000300800 */
[----:B-----5:R-:W-:-:S03]  /*371a0*/  PRMT R3, R7, 0x7632, R3 ;  /* 0x0000763207037816 */ /* 0x020fc60000000003 */
[----:B------:R0:W-:Y:S01]  /*371b0*/  @P2 STG.E.U16 [R4.64], R7 ;  /* 0x0000000704002986 */ /* 0x0001e2000c101506 */
[----:B------:R-:W-:-:S03]  /*371c0*/  ISETP.LT.AND P2, PT, R17, c[0x0][0x17c], !P0 ;  /* 0x00005f0011007a0c */ /* 0x000fc60004741270 */
[----:B------:R1:W-:Y:S04]  /*371d0*/  @P1 STG.E.U16 [R8.64], R3 ;  /* 0x0000000308001986 */ /* 0x0003e8000c101506 */
[----:B------:R-:W5:Y:S01]  /*371e0*/  LDL.LU R17, [R1+0xd50] ;  /* 0x000d500001117983 */ /* 0x000f620000300800 */
[----:B------:R-:W-:-:S04]  /*371f0*/  IADD3 R10, R6, c[0x0][0x198], RZ ;  /* 0x00006600060a7a10 */ /* 0x000fc80007ffe0ff */
[C---:B0-----:R-:W-:Y:S02]  /*37200*/  LEA R4, P6, R10.reuse, R0, 0x1 ;  /* 0x000000000a047211 */ /* 0x041fe400078c08ff */
[C---:B------:R-:W-:Y:S02]  /*37210*/  IADD3 R7, R10.reuse, c[0x0][0x198], RZ ;  /* 0x000066000a077a10 */ /* 0x040fe40007ffe0ff */
[----:B------:R-:W-:Y:S02]  /*37220*/  LEA.HI.X.SX32 R5, R10, R2, 0x1, P6 ;  /* 0x000000020a057211 */ /* 0x000fe400030f0eff */
[C---:B------:R-:W-:Y:S02]  /*37230*/  LEA R6, P6, R7.reuse, R0, 0x1 ;  /* 0x0000000007067211 */ /* 0x040fe400078c08ff */
[C---:B-1----:R-:W-:Y:S01]  /*37240*/  IADD3 R8, R7.reuse, c[0x0][0x198], RZ ;  /* 0x0000660007087a10 */ /* 0x042fe20007ffe0ff */
[----:B------:R0:W-:Y:S01]  /*37250*/  @P4 STG.E.U16 [R4.64], R15 ;  /* 0x0000000f04004986 */ /* 0x0001e2000c101506 */
[----:B------:R-:W-:-:S02]  /*37260*/  LEA.HI.X.SX32 R7, R7, R2, 0x1, P6 ;  /* 0x0000000207077211 */ /* 0x000fc400030f0eff */
[----:B------:R-:W-:Y:S02]  /*37270*/  PRMT R3, R15, 0x7632, R3 ;  /* 0x000076320f037816 */ /* 0x000fe40000000003 */
[----:B0-----:R-:W-:-:S04]  /*37280*/  LEA R4, P6, R8, R0, 0x1 ;  /* 0x0000000008047211 */ /* 0x001fc800078c08ff */
[----:B------:R-:W-:Y:S01]  /*37290*/  LEA.HI.X.SX32 R5, R8, R2, 0x1, P6 ;  /* 0x0000000208057211 */ /* 0x000fe200030f0eff */
[----:B------:R0:W-:Y:S04]  /*372a0*/  @P3 STG.E.U16 [R6.64], R3 ;  /* 0x0000000306003986 */ /* 0x0001e8000c101506 */
[----:B------:R1:W-:Y:S01]  /*372b0*/  @P5 STG.E.U16 [R4.64], R19 ;  /* 0x0000001304005986 */ /* 0x0003e2000c101506 */
[----:B--2---:R-:W-:-:S03]  /*372c0*/  ISETP.LT.AND P1, PT, R16, c[0x0][0x17c], !P0 ;  /* 0x00005f0010007a0c */ /* 0x004fc60004721270 */
[----:B------:R-:W2:Y:S01]  /*372d0*/  LDL.LU R16, [R1+0xd44] ;  /* 0x000d440001107983 */ /* 0x000ea20000300800 */
[----:B----4-:R-:W-:-:S03]  /*372e0*/  ISETP.LT.AND P3, PT, R14, c[0x0][0x17c], !P0 ;  /* 0x00005f000e007a0c */ /* 0x010fc60004761270 */
[----:B------:R-:W4:Y:S01]  /*372f0*/  LDL.LU R14, [R1+0xd5c] ;  /* 0x000d5c00010e7983 */ /* 0x000f220000300800 */
[----:B---3--:R-:W-:-:S03]  /*37300*/  ISETP.LT.AND P5, PT, R13, c[0x0][0x17c], !P0 ;  /* 0x00005f000d007a0c */ /* 0x008fc600047a1270 */
[----:B------:R-:W3:Y:S01]  /*37310*/  LDL.LU R13, [R1+0xd60] ;  /* 0x000d6000010d7983 */ /* 0x000ee20000300800 */
[----:B------:R-:W-:Y:S02]  /*37320*/  IADD3 R9, R8, c[0x0][0x198], RZ ;  /* 0x0000660008097a10 */ /* 0x000fe40007ffe0ff */
[----:B0-----:R-:W-:Y:S01]  /*37330*/  PRMT R3, R19, 0x7632, R3 ;  /* 0x0000763213037816 */ /* 0x001fe20000000003 */
[----:B------:R-:W3:Y:S01]  /*37340*/  LDL.LU R21, [R1+0x1c] ;  /* 0x00001c0001157983 */ /* 0x000ee20000300800 */
[C---:B------:R-:W-:Y:S02]  /*37350*/  LEA R6, P6, R9.reuse, R0, 0x1 ;  /* 0x0000000009067211 */ /* 0x040fe400078c08ff */
[C---:B------:R-:W-:Y:S02]  /*37360*/  IADD3 R8, R9.reuse, c[0x0][0x198], RZ ;  /* 0x0000660009087a10 */ /* 0x040fe40007ffe0ff */
[----:B------:R-:W-:Y:S02]  /*37370*/  LEA.HI.X.SX32 R7, R9, R2, 0x1, P6 ;  /* 0x0000000209077211 */ /* 0x000fe400030f0eff */
[----:B-1----:R-:W-:-:S02]  /*37380*/  LEA R4, P6, R8, R0, 0x1 ;  /* 0x0000000008047211 */ /* 0x002fc400078c08ff */
[----:B------:R-:W-:Y:S02]  /*37390*/  ISETP.LT.AND P4, PT, R20, c[0x0][0x17c], !P0 ;  /* 0x00005f0014007a0c */ /* 0x000fe40004781270 */
[C---:B------:R-:W-:Y:S01]  /*373a0*/  IADD3 R9, R8.reuse, c[0x0][0x198], RZ ;  /* 0x0000660008097a10 */ /* 0x040fe20007ffe0ff */
[----:B------:R0:W-:Y:S01]  /*373b0*/  @P2 STG.E.U16 [R6.64], R3 ;  /* 0x0000000306002986 */ /* 0x0001e2000c101506 */
[----:B------:R-:W-:Y:S02]  /*373c0*/  LEA.HI.X.SX32 R5, R8, R2, 0x1, P6 ;  /* 0x0000000208057211 */ /* 0x000fe400030f0eff */
[----:B------:R-:W-:Y:S02]  /*373d0*/  PRMT R8, R23, 0x7632, R8 ;  /* 0x0000763217087816 */ /* 0x000fe40000000008 */
[----:B0-----:R-:W-:-:S04]  /*373e0*/  LEA R6, P6, R9, R0, 0x1 ;  /* 0x0000000009067211 */ /* 0x001fc800078c08ff */
[----:B------:R-:W-:Y:S01]  /*373f0*/  LEA.HI.X.SX32 R7, R9, R2, 0x1, P6 ;  /* 0x0000000209077211 */ /* 0x000fe200030f0eff */
[----:B------:R0:W-:Y:S01]  /*37400*/  @P1 STG.E.U16 [R4.64], R23 ;  /* 0x0000001704001986 */ /* 0x0001e2000c101506 */
[----:B------:R-:W-:-:S03]  /*37410*/  ISETP.LT.AND P2, PT, R18, c[0x0][0x17c], !P0 ;  /* 0x00005f0012007a0c */ /* 0x000fc60004741270 */
[----:B------:R1:W-:Y:S01]  /*37420*/  @P4 STG.E.U16 [R6.64], R8 ;  /* 0x0000000806004986 */ /* 0x0003e2000c101506 */
[----:B-----5:R-:W-:Y:S02]  /*37430*/  ISETP.LT.AND P1, PT, R17, c[0x0][0x17c], !P0 ;  /* 0x00005f0011007a0c */ /* 0x020fe40004721270 */
[----:B------:R-:W-:-:S05]  /*37440*/  LOP3.LUT R20, R29, 0x20, RZ, 0x3c, !PT ;  /* 0x000000201d147812 */ /* 0x000fca00078e3cff */
[----:B------:R-:W-:Y:S01]  /*37450*/  LDS.128 R24, [R20] ;  /* 0x0000000014187984 */ /* 0x000fe20000000c00 */
[----:B------:R-:W-:-:S04]  /*37460*/  IADD3 R10, R9, c[0x0][0x198], RZ ;  /* 0x00006600090a7a10 */ /* 0x000fc80007ffe0ff */
[C---:B0-----:R-:W-:Y:S02]  /*37470*/  LEA R4, P6, R10.reuse, R0, 0x1 ;  /* 0x000000000a047211 */ /* 0x041fe400078c08ff */
[C---:B------:R-:W-:Y:S02]  /*37480*/  IADD3 R3, R10.reuse, c[0x0][0x198], RZ ;  /* 0x000066000a037a10 */ /* 0x040fe40007ffe0ff */
[----:B------:R-:W-:Y:S02]  /*37490*/  LEA.HI.X.SX32 R5, R10, R2, 0x1, P6 ;  /* 0x000000020a057211 */ /* 0x000fe400030f0eff */
[----:B-1----:R-:W-:Y:S02]  /*374a0*/  LEA R6, P6, R3, R0, 0x1 ;  /* 0x0000000003067211 */ /* 0x002fe400078c08ff */
[----:B------:R-:W-:Y:S02]  /*374b0*/  PRMT R9, R11, 0x7632, R9 ;  /* 0x000076320b097816 */ /* 0x000fe40000000009 */
[----:B------:R-:W-:Y:S01]  /*374c0*/  LEA.HI.X.SX32 R7, R3, R2, 0x1, P6 ;  /* 0x0000000203077211 */ /* 0x000fe200030f0eff */
[----:B------:R-:W-:Y:S04]  /*374d0*/  @P3 STG.E.U16 [R4.64], R11 ;  /* 0x0000000b04003986 */ /* 0x000fe8000c101506 */
[----:B------:R-:W-:Y:S01]  /*374e0*/  @P5 STG.E.U16 [R6.64], R9 ;  /* 0x0000000906005986 */ /* 0x000fe2000c101506 */
[----:B--2---:R-:W-:-:S03]  /*374f0*/  ISETP.LT.AND P4, PT, R16, c[0x0][0x17c], !P0 ;  /* 0x00005f0010007a0c */ /* 0x004fc60004781270 */
[----:B------:R-:W0:Y:S01]  /*37500*/  LDS.128 R16, [R29] ;  /* 0x000000001d107984 */ /* 0x000e220000000c00 */
[----:B----4-:R-:W-:Y:S02]  /*37510*/  ISETP.LT.AND P3, PT, R14, c[0x0][0x17c], !P0 ;  /* 0x00005f000e007a0c */ /* 0x010fe40004761270 */
[----:B---3--:R-:W-:Y:S01]  /*37520*/  ISETP.LT.AND P5, PT, R13, c[0x0][0x17c], !P0 ;  /* 0x00005f000d007a0c */ /* 0x008fe200047a1270 */
[----:B0-----:R0:W-:Y:S04]  /*37530*/  STL [R1+0x24], R17 ;  /* 0x0000241101007387 */ /* 0x0011e80000100800 */
[----:B------:R1:W-:Y:S04]  /*37540*/  STL.64 [R1+0x28], R18 ;  /* 0x0000281201007387 */ /* 0x0003e80000100a00 */
[----:B0-----:R-:W2:Y:S04]  /*37550*/  LDL.LU R17, [R1+0xd68] ;  /* 0x000d680001117983 */ /* 0x001ea80000300800 */
[----:B------:R-:W3:Y:S04]  /*37560*/  LDL.LU R10, [R1+0xd64] ;  /* 0x000d6400010a7983 */ /* 0x000ee80000300800 */
[----:B------:R-:W4:Y:S04]  /*37570*/  LDL.LU R28, [R1+0xac] ;  /* 0x0000ac00011c7983 */ /* 0x000f280000300800 */
[----:B------:R-:W5:Y:S04]  /*37580*/  LDL.LU R14, [R1+0xd6c] ;  /* 0x000d6c00010e7983 */ /* 0x000f680000300800 */
[----:B------:R-:W5:Y:S04]  /*37590*/  LDL.LU R13, [R1+0xd70] ;  /* 0x000d7000010d7983 */ /* 0x000f680000300800 */
[----:B------:R0:W-:Y:S04]  /*375a0*/  STL [R1+0xe80], R20 ;  /* 0x000e801401007387 */ /* 0x0001e80000100800 */
[----:B------:R-:W-:Y:S04]  /*375b0*/  STL [R1+0xe64], R26 ;  /* 0x000e641a01007387 */ /* 0x000fe80000100800 */
[----:B------:R-:W-:Y:S04]  /*375c0*/  STL [R1+0xe60], R27 ;  /* 0x000e601b01007387 */ /* 0x000fe80000100800 */
[----:B-1----:R-:W5:Y:S04]  /*375d0*/  LDL.LU R18, [R1+0xd74] ;  /* 0x000d740001127983 */ /* 0x002f680000300800 */
[----:B0-----:R-:W5:Y:S01]  /*375e0*/  LDL.LU R20, [R1+0xd78] ;  /* 0x000d780001147983 */ /* 0x001f620000300800 */
[----:B------:R-:W-:-:S04]  /*375f0*/  IADD3 R8, R3, c[0x0][0x198], RZ ;  /* 0x0000660003087a10 */ /* 0x000fc80007ffe0ff */
[C---:B------:R-:W-:Y:S02]  /*37600*/  LEA R4, P6, R8.reuse, R0, 0x1 ;  /* 0x0000000008047211 */ /* 0x040fe400078c08ff */
[C---:B------:R-:W-:Y:S02]  /*37610*/  IADD3 R3, R8.reuse, c[0x0][0x198], RZ ;  /* 0x0000660008037a10 */ /* 0x040fe40007ffe0ff */
[----:B------:R-:W-:Y:S02]  /*37620*/  LEA.HI.X.SX32 R5, R8, R2, 0x1, P6 ;  /* 0x0000000208057211 */ /* 0x000fe400030f0eff */
[C---:B------:R-:W-:Y:S02]  /*37630*/  LEA R6, P6, R3.reuse, R0, 0x1 ;  /* 0x0000000003067211 */ /* 0x040fe400078c08ff */
[----:B------:R-:W-:Y:S01]  /*37640*/  IADD3 R9, R3, c[0x0][0x198], RZ ;  /* 0x0000660003097a10 */ /* 0x000fe20007ffe0ff */
[----:B------:R0:W-:Y:S01]  /*37650*/  @P2 STG.E.U16 [R4.64], R21 ;  /* 0x0000001504002986 */ /* 0x0001e2000c101506 */
[----:B------:R-:W-:-:S02]  /*37660*/  PRMT R8, R21, 0x7632, R8 ;  /* 0x0000763215087816 */ /* 0x000fc40000000008 */
[----:B------:R-:W-:Y:S02]  /*37670*/  LEA.HI.X.SX32 R7, R3, R2, 0x1, P6 ;  /* 0x0000000203077211 */ /* 0x000fe400030f0eff */
[----:B------:R-:W-:-:S03]  /*37680*/  IADD3 R3, R9, c[0x0][0x198], RZ ;  /* 0x0000660009037a10 */ /* 0x000fc60007ffe0ff */
[----:B------:R1:W-:Y:S01]  /*37690*/  @P1 STG.E.U16 [R6.64], R8 ;  /* 0x0000000806001986 */ /* 0x0003e2000c101506 */
[----:B0-----:R-:W-:-:S04]  /*376a0*/  LEA R4, P6, R9, R0, 0x1 ;  /* 0x0000000009047211 */ /* 0x001fc800078c08ff */
[----:B------:R-:W-:Y:S02]  /*376b0*/  LEA.HI.X.SX32 R5, R9, R2, 0x1, P6 ;  /* 0x0000000209057211 */ /* 0x000fe400030f0eff */
[----:B------:R-:W-:Y:S02]  /*376c0*/  IADD3 R9, R3, c[0x0][0x198], RZ ;  /* 0x0000660003097a10 */ /* 0x000fe40007ffe0ff */
[----:B------:R-:W-:Y:S02]  /*376d0*/  LOP3.LUT R19, R29, 0x40, RZ, 0x3c, !PT ;  /* 0x000000401d137812 */ /* 0x000fe400078e3cff */
[----:B------:R-:W-:Y:S02]  /*376e0*/  PRMT R15, R16, 0x7632, R15 ;  /* 0x00007632100f7816 */ /* 0x000fe4000000000f */
[----:B---3--:R-:W-:Y:S02]  /*376f0*/  ISETP.LT.AND P1, PT, R10, c[0x0][0x17c], !P0 ;  /* 0x00005f000a007a0c */ /* 0x008fe40004721270 */
[----:B------:R-:W-:-:S02]  /*37700*/  LEA R10, P6, R3, R0, 0x1 ;  /* 0x00000000030a7211 */ /* 0x000fc400078c08ff */
[----:B----4-:R-:W-:Y:S02]  /*37710*/  PRMT R12, R28, 0x7632, R12 ;  /* 0x000076321c0c7816 */ /* 0x010fe4000000000c */
[----:B------:R-:W-:Y:S02]  /*37720*/  LEA.HI.X.SX32 R11, R3, R2, 0x1, P6 ;  /* 0x00000002030b7211 */ /* 0x000fe400030f0eff */
[----:B-1----:R-:W-:Y:S02]  /*37730*/  LEA R8, P6, R9, R0, 0x1 ;  /* 0x0000000009087211 */ /* 0x002fe400078c08ff */
[----:B--2---:R-:W-:Y:S02]  /*37740*/  ISETP.LT.AND P2, PT, R17, c[0x0][0x17c], !P0 ;  /* 0x00005f0011007a0c */ /* 0x004fe40004741270 */
[C---:B------:R-:W-:Y:S01]  /*37750*/  IADD3 R3, R9.reuse, c[0x0][0x198], RZ ;  /* 0x0000660009037a10 */ /* 0x040fe20007ffe0ff */
[----:B------:R0:W-:Y:S01]  /*37760*/  @P4 STG.E.U16 [R4.64], R28 ;  /* 0x0000001c04004986 */ /* 0x0001e2000c101506 */
[----:B------:R-:W-:-:S03]  /*37770*/  LEA.HI.X.SX32 R9, R9, R2, 0x1, P6 ;  /* 0x0000000209097211 */ /* 0x000fc600030f0eff */
[----:B------:R1:W-:Y:S01]  /*37780*/  @P3 STG.E.U16 [R10.64], R12 ;  /* 0x0000000c0a003986 */ /* 0x0003e2000c101506 */
[----:B-----5:R-:W-:-:S03]  /*37790*/  ISETP.LT.AND P3, PT, R13, c[0x0][0x17c], !P0 ;  /* 0x00005f000d007a0c */ /* 0x020fc60004761270 */
[----:B------:R-:W2:Y:S01]  /*377a0*/  LDS.128 R4, [R19] ;  /* 0x0000000013047984 */ /* 0x000ea20000000c00 */
[----:B0-----:R-:W-:Y:S02]  /*377b0*/  LOP3.LUT R28, R29, 0x60, RZ, 0x3c, !PT ;  /* 0x000000601d1c7812 */ /* 0x001fe400078e3cff */
[C---:B-1----:R-:W-:Y:S01]  /*377c0*/  LEA R12, P6, R3.reuse, R0, 0x1 ;  /* 0x00000000030c7211 */ /* 0x042fe200078c08ff */
[----:B------:R-:W-:Y:S03]  /*377d0*/  @P5 STG.E.U16 [R8.64], R16 ;  /* 0x0000001008005986 */ /* 0x000fe6000c101506 */
[----:B------:R-:W-:Y:S01]  /*377e0*/  LEA.HI.X.SX32 R13, R3, R2, 0x1, P6 ;  /* 0x00000002030d7211 */ /* 0x000fe200030f0eff */
[----:B------:R-:W0:Y:S04]  /*377f0*/  LDS.128 R8, [R28] ;  /* 0x000000001c087984 */ /* 0x000e280000000c00 */
[----:B------:R-:W-:Y:S01]  /*37800*/  @P2 STG.E.U16 [R12.64], R15 ;  /* 0x0000000f0c002986 */ /* 0x000fe2000c101506 */
[----:B------:R-:W-:-:S03]  /*37810*/  ISETP.LT.AND P2, PT, R20, c[0x0][0x17c], !P0 ;  /* 0x00005f0014007a0c */ /* 0x000fc60004741270 */
[----:B------:R-:W1:Y:S01]  /*37820*/  LDS.128 R20, [R29+0x800] ;  /* 0x000800001d147984 */ /* 0x000e620000000c00 */
[----:B------:R-:W-:-:S03]  /*37830*/  ISETP.LT.AND P5, PT, R18, c[0x0][0x17c], !P0 ;  /* 0x00005f0012007a0c */ /* 0x000fc600047a1270 */
[----:B--2---:R2:W-:Y:S04]  /*37840*/  STL.64 [R1+0xe68], R6 ;  /* 0x000e680601007387 */ /* 0x0045e80000100a00 */
[----:B0-----:R1:W-:Y:S04]  /*37850*/  STL.64 [R1+0xe70], R10 ;  /* 0x000e700a01007387 */ /* 0x0013e80000100a00 */
[----:B------:R-:W3:Y:S04]  /*37860*/  LDL.LU R18, [R1+0xd7c] ;  /* 0x000d7c0001127983 */ /* 0x000ee80000300800 */
[----:B--2---:R-:W2:Y:S01]  /*37870*/  LDL.LU R6, [R1+0xd80] ;  /* 0x000d800001067983 */ /* 0x004ea20000300800 */
[----:B-1----:R-:W-:-:S03]  /*37880*/  IMAD.MOV.U32 R10, RZ, RZ, R20 ;  /* 0x000000ffff0a7224 */ /* 0x002fc600078e0014 */
[----:B------:R-:W-:Y:S04]  /*37890*/  STL [R1+0xc], R23 ;  /* 0x00000c1701007387 */ /* 0x000fe80000100800 */
[----:B------:R-:W4:Y:S04]  /*378a0*/  LDL.LU R20, [R1+0xe80] ;  /* 0x000e800001147983 */ /* 0x000f280000300800 */
[----:B------:R-:W5:Y:S01]  /*378b0*/  LDL.LU R7, [R1+0xd84] ;  /* 0x000d840001077983 */ /* 0x000f620000300800 */
[----:B------:R-:W-:Y:S02]  /*378c0*/  ISETP.LT.AND P4, PT, R14, c[0x0][0x17c], !P0 ;  /* 0x00005f000e007a0c */ /* 0x000fe40004781270 */
[----:B------:R-:W-:Y:S01]  /*378d0*/  IADD3 R14, R3, c[0x0][0x198], RZ ;  /* 0x00006600030e7a10 */ /* 0x000fe20007ffe0ff */
[----:B------:R-:W-:Y:S01]  /*378e0*/  IMAD.MOV.U32 R26, RZ, RZ, R21 ;  /* 0x000000ffff1a7224 */ /* 0x000fe200078e0015 */
[----:B------:R-:W5:Y:S02]  /*378f0*/  LDL.LU R11, [R1+0xd88] ;  /* 0x000d8800010b7983 */ /* 0x000f640000300800 */
[----:B------:R-:W-:-:S02]  /*37900*/  LEA R16, P6, R14, R0, 0x1 ;  /* 0x000000000e107211 */ /* 0x000fc400078c08ff */
[C---:B------:R-:W-:Y:S02]  /*37910*/  IADD3 R3, R14.reuse, c[0x0][0x198], RZ ;  /* 0x000066000e037a10 */ /* 0x040fe40007ffe0ff */
[----:B------:R-:W-:Y:S02]  /*37920*/  LEA.HI.X.SX32 R17, R14, R2, 0x1, P6 ;  /* 0x000000020e117211 */ /* 0x000fe400030f0eff */
[C---:B------:R-:W-:Y:S02]  /*37930*/  LEA R14, P6, R3.reuse, R0, 0x1 ;  /* 0x00000000030e7211 */ /* 0x040fe400078c08ff */
[C---:B------:R-:W-:Y:S02]  /*37940*/  IADD3 R13, R3.reuse, c[0x0][0x198], RZ ;  /* 0x00006600030d7a10 */ /* 0x040fe40007ffe0ff */
[----:B------:R-:W-:Y:S01]  /*37950*/  LEA.HI.X.SX32 R15, R3, R2, 0x1, P6 ;  /* 0x00000002030f7211 */ /* 0x000fe200030f0eff */
[----:B------:R0:W-:Y:S01]  /*37960*/  @P1 STG.E.U16 [R16.64], R24 ;  /* 0x0000001810001986 */ /* 0x0001e2000c101506 */
[C---:B------:R-:W-:Y:S01]  /*37970*/  LEA R12, P6, R13.reuse, R0, 0x1 ;  /* 0x000000000d0c7211 */ /* 0x040fe200078c08ff */
[----:B------:R-:W-:Y:S01]  /*37980*/  IMAD.MOV.U32 R27, RZ, RZ, R22 ;  /* 0x000000ffff1b7224 */ /* 0x000fe200078e0016 */
[----:B------:R-:W-:-:S02]  /*37990*/  IADD3 R3, R13, c[0x0][0x198], RZ ;  /* 0x000066000d037a10 */ /* 0x000fc40007ffe0ff */
[----:B------:R-:W-:Y:S02]  /*379a0*/  LEA.HI.X.SX32 R13, R13, R2, 0x1, P6 ;  /* 0x000000020d0d7211 */ /* 0x000fe400030f0eff */
[----:B0-----:R-:W-:Y:S01]  /*379b0*/  PRMT R24, R24, 0x7632, R24 ;  /* 0x0000763218187816 */ /* 0x001fe20000000018 */
[----:B------:R-:W-:Y:S04]  /*379c0*/  STL.64 [R1+0xe78], R26 ;  /* 0x000e781a01007387 */ /* 0x000fe80000100a00 */
[----:B------:R-:W-:Y:S04]  /*379d0*/  @P4 STG.E.U16 [R14.64], R24 ;  /* 0x000000180e004986 */ /* 0x000fe8000c101506 */
[----:B------:R0:W-:Y:S01]  /*379e0*/  @P3 STG.E.U16 [R12.64], R4 ;  /* 0x000000040c003986 */ /* 0x0001e2000c101506 */
[----:B--2---:R-:W-:-:S03]  /*379f0*/  ISETP.LT.AND P4, PT, R6, c[0x0][0x17c], !P0 ;  /* 0x00005f0006007a0c */ /* 0x004fc60004781270 */
[----:B------:R-:W2:Y:S01]  /*37a00*/  LDL.LU R6, [R1+0xd8c] ;  /* 0x000d8c0001067983 */ /* 0x000ea20000300800 */
[----:B---3--:R-:W-:Y:S02]  /*37a10*/  ISETP.LT.AND P1, PT, R18, c[0x0][0x17c], !P0 ;  /* 0x00005f0012007a0c */ /* 0x008fe40004721270 */
[----:B------:R-:W-:Y:S02]  /*37a20*/  LEA R16, P6, R3, R0, 0x1 ;  /* 0x0000000003107211 */ /* 0x000fe400078c08ff */
[----:B0-----:R-:W-:Y:S01]  /*37a30*/  PRMT R4, R4, 0x7632, R4 ;  /* 0x0000763204047816 */ /* 0x001fe20000000004 */
[----:B----4-:R0:W1:Y:S01]  /*37a40*/  LDS.128 R12, [R20+0x800] ;  /* 0x00080000140c7984 */ /* 0x0100620000000c00 */
[----:B-----5:R-:W-:-:S03]  /*37a50*/  ISETP.LT.AND P3, PT, R7, c[0x0][0x17c], !P0 ;  /* 0x00005f0007007a0c */ /* 0x020fc60004761270 */
[----:B------:R-:W3:Y:S01]  /*37a60*/  LDL.LU R7, [R1+0xd90] ;  /* 0x000d900001077983 */ /* 0x000ee20000300800 */
[C---:B------:R-:W-:Y:S02]  /*37a70*/  IADD3 R18, R3.reuse, c[0x0][0x198], RZ ;  /* 0x0000660003127a10 */ /* 0x040fe40007ffe0ff */
[----:B------:R-:W-:Y:S02]  /*37a80*/  LEA.HI.X.SX32 R17, R3, R2, 0x1, P6 ;  /* 0x0000000203117211 */ /* 0x000fe400030f0eff */
[C---:B------:R-:W-:Y:S02]  /*37a90*/  LEA R22, P6, R18.reuse, R0, 0x1 ;  /* 0x0000000012167211 */ /* 0x040fe400078c08ff */
[C---:B------:R-:W-:Y:S02]  /*37aa0*/  IADD3 R3, R18.reuse, c[0x0][0x198], RZ ;  /* 0x0000660012037a10 */ /* 0x040fe40007ffe0ff */
[----:B------:R-:W-:Y:S02]  /*37ab0*/  LEA.HI.X.SX32 R23, R18, R2, 0x1, P6 ;  /* 0x0000000212177211 */ /* 0x000fe400030f0eff */
[----:B0-----:R-:W-:-:S02]  /*37ac0*/  LEA R20, P6, R3, R0, 0x1 ;  /* 0x0000000003147211 */ /* 0x001fc400078c08ff */
[----:B------:R-:W-:Y:S02]  /*37ad0*/  PRMT R24, R8, 0x7632, R24 ;  /* 0x0000763208187816 */ /* 0x000fe40000000018 */
[C---:B------:R-:W-:Y:S01]  /*37ae0*/  LEA.HI.X.SX32 R21, R3.reuse, R2, 0x1, P6 ;  /* 0x0000000203157211 */ /* 0x040fe200030f0eff */
[----:B------:R0:W-:Y:S04]  /*37af0*/  @P5 STG.E.U16 [R16.64], R4 ;  /* 0x0000000410005986 */ /* 0x0001e8000c101506 */
[----:B------:R-:W-:Y:S04]  /*37b00*/  @P2 STG.E.U16 [R22.64], R8 ;  /* 0x0000000816002986 */ /* 0x000fe8000c101506 */
[----:B------:R4:W-:Y:S01]  /*37b10*/  @P1 STG.E.U16 [R20.64], R24 ;  /* 0x0000001814001986 */ /* 0x0009e2000c101506 */
[----:B0-----:R-:W-:-:S03]  /*37b20*/  IADD3 R4, R3, c[0x0][0x198], RZ ;  /* 0x0000660003047a10 */ /* 0x001fc60007ffe0ff */
[----:B------:R0:W-:Y:S04]  /*37b30*/  LDS.128 R20, [R28+0x800] ;  /* 0x000800001c147984 */ /* 0x0001e80000000c00 */
[----:B------:R-:W5:Y:S01]  /*37b40*/  LDS.128 R16, [R19+0x800] ;  /* 0x0008000013107984 */ /* 0x000f620000000c00 */
[----:B--2---:R-:W-:-:S03]  /*37b50*/  ISETP.LT.AND P2, PT, R6, c[0x0][0x17c], !P0 ;  /* 0x00005f0006007a0c */ /* 0x004fc60004741270 */
[----:B------:R-:W2:Y:S04]  /*37b60*/  LDL.LU R6, [R1+0xd98] ;  /* 0x000d980001067983 */ /* 0x000ea80000300800 */
[----:B----4-:R-:W4:Y:S01]  /*37b70*/  LDL.LU R24, [R1+0xd94] ;  /* 0x000d940001187983 */ /* 0x010f220000300800 */
[----:B---3--:R-:W-:-:S03]  /*37b80*/  ISETP.LT.AND P1, PT, R7, c[0x0][0x17c], !P0 ;  /* 0x00005f0007007a0c */ /* 0x008fc60004721270 */
[----:B------:R-:W3:Y:S01]  /*37b90*/  LDL.LU R7, [R1+0xd9c] ;  /* 0x000d9c0001077983 */ /* 0x000ee20000300800 */
[C---:B------:R-:W-:Y:S02]  /*37ba0*/  LEA R26, P6, R4.reuse, R0, 0x1 ;  /* 0x00000000041a7211 */ /* 0x040fe400078c08ff */
[C---:B------:R-:W-:Y:S02]  /*37bb0*/  IADD3 R3, R4.reuse, c[0x0][0x198], RZ ;  /* 0x0000660004037a10 */ /* 0x040fe40007ffe0ff */
[----:B------:R-:W-:Y:S02]  /*37bc0*/  LEA.HI.X.SX32 R27, R4, R2, 0x1, P6 ;  /* 0x00000002041b7211 */ /* 0x000fe400030f0eff */
[----:B0-----:R-:W-:Y:S02]  /*37bd0*/  LEA R28, P6, R3, R0, 0x1 ;  /* 0x00000000031c7211 */ /* 0x001fe400078c08ff */
[----:B------:R-:W-:Y:S02]  /*37be0*/  ISETP.LT.AND P5, PT, R11, c[0x0][0x17c], !P0 ;  /* 0x00005f000b007a0c */ /* 0x000fe400047a1270 */
[C---:B------:R-:W-:Y:S01]  /*37bf0*/  IADD3 R4, R3.reuse, c[0x0][0x198], RZ ;  /* 0x0000660003047a10 */ /* 0x040fe20007ffe0ff */
[----:B------:R0:W-:Y:S01]  /*37c00*/  @P4 STG.E.U16 [R26.64], R10 ;  /* 0x0000000a1a004986 */ /* 0x0001e2000c101506 */
[----:B------:R-:W-:-:S02]  /*37c10*/  LEA.HI.X.SX32 R29, R3, R2, 0x1, P6 ;  /* 0x00000002031d7211 */ /* 0x000fc400030f0eff */
[----:B------:R-:W-:Y:S02]  /*37c20*/  PRMT R8, R10, 0x7632, R8 ;  /* 0x000076320a087816 */ /* 0x000fe40000000008 */
[----:B------:R-:W-:-:S03]  /*37c30*/  IADD3 R3, R4, c[0x0][0x198], RZ ;  /* 0x0000660004037a10 */ /* 0x000fc60007ffe0ff */
[----:B------:R1:W-:Y:S01]  /*37c40*/  @P3 STG.E.U16 [R28.64], R8 ;  /* 0x000000081c003986 */ /* 0x0003e2000c101506 */
[----:B0-----:R-:W-:-:S03]  /*37c50*/  LEA R10, P6, R4, R0, 0x1 ;  /* 0x00000000040a7211 */ /* 0x001fc600078c08ff */
[----:B------:R-:W5:Y:S01]  /*37c60*/  LDL.LU.64 R26, [R1+0xe78] ;  /* 0x000e7800011a7983 */ /* 0x000f620000300a00 */
[----:B------:R-:W-:Y:S02]  /*37c70*/  LEA.HI.X.SX32 R11, R4, R2, 0x1, P6 ;  /* 0x00000002040b7211 */ /* 0x000fe400030f0eff */
[C---:B------:R-:W-:Y:S02]  /*37c80*/  IADD3 R4, R3.reuse, c[0x0][0x198], RZ ;  /* 0x0000660003047a10 */ /* 0x040fe40007ffe0ff */
[C---:B-1----:R-:W-:Y:S01]  /*37c90*/  LEA R28, P6, R3.reuse, R0, 0x1 ;  /* 0x00000000031c7211 */ /* 0x042fe200078c08ff */
[----:B------:R0:W-:Y:S03]  /*37ca0*/  @P5 STG.E.U16 [R10.64], R12 ;  /* 0x0000000c0a005986 */ /* 0x0001e6000c101506 */
[----:B------:R-:W-:Y:S02]  /*37cb0*/  LEA.HI.X.SX32 R29, R3, R2, 0x1, P6 ;  /* 0x00000002031d7211 */ /* 0x000fe400030f0eff */
[----:B------:R-:W-:-:S02]  /*37cc0*/  IADD3 R3, R4, c[0x0][0x198], RZ ;  /* 0x0000660004037a10 */ /* 0x000fc40007ffe0ff */
[----:B0-----:R-:W-:-:S04]  /*37cd0*/  LEA R10, P6, R4, R0, 0x1 ;  /* 0x00000000040a7211 */ /* 0x001fc800078c08ff */
[----:B------:R-:W-:Y:S02]  /*37ce0*/  LEA.HI.X.SX32 R11, R4, R2, 0x1, P6 ;  /* 0x00000002040b7211 */ /* 0x000fe400030f0eff */
[----:B--2---:R-:W-:Y:S02]  /*37cf0*/  ISETP.LT.AND P3, PT, R6, c[0x0][0x17c], !P0 ;  /* 0x00005f0006007a0c */ /* 0x004fe40004761270 */
[----:B------:R-:W2:Y:S01]  /*37d00*/  LDL.LU R6, [R1+0xda4] ;  /* 0x000da40001067983 */ /* 0x000ea20000300800 */
[----:B----4-:R-:W-:-:S03]  /*37d10*/  ISETP.LT.AND P4, PT, R24, c[0x0][0x17c], !P0 ;  /* 0x00005f0018007a0c */ /* 0x010fc60004781270 */
[----:B------:R-:W4:Y:S01]  /*37d20*/  LDL.LU R24, [R1+0xda8] ;  /* 0x000da80001187983 */ /* 0x000f220000300800 */
[----:B---3--:R-:W-:-:S03]  /*37d30*/  ISETP.LT.AND P5, PT, R7, c[0x0][0x17c], !P0 ;  /* 0x00005f0007007a0c */ /* 0x008fc600047a1270 */
[----:B------:R-:W3:Y:S04]  /*37d40*/  LDL.LU R7, [R1+0x24] ;  /* 0x0000240001077983 */ /* 0x000ee80000300800 */
[----:B------:R-:W3:Y:S01]  /*37d50*/  LDL.LU R4, [R1+0xda0] ;  /* 0x000da00001047983 */ /* 0x000ee20000300800 */
[----:B------:R-:W-:-:S05]  /*37d60*/  PRMT R12, R12, 0x7632, R12 ;  /* 0x000076320c0c7816 */ /* 0x000fca000000000c */
[----:B------:R0:W-:Y:S04]  /*37d70*/  @P2 STG.E.U16 [R28.64], R12 ;  /* 0x0000000c1c002986 */ /* 0x0001e8000c101506 */
[----:B-----5:R1:W-:Y:S01]  /*37d80*/  @P1 STG.E.U16 [R10.64], R16 ;  /* 0x000000100a001986 */ /* 0x0203e2000c101506 */
[----:B0-----:R-:W-:-:S04]  /*37d90*/  LEA R28, P6, R3, R0, 0x1 ;  /* 0x00000000031c7211 */ /* 0x001fc800078c08ff */
[----:B------:R-:W-:Y:S02]  /*37da0*/  LEA.HI.X.SX32 R29, R3, R2, 0x1, P6 ;  /* 0x00000002031d7211 */ /* 0x000fe400030f0eff */
[----:B-1----:R-:W-:-:S05]  /*37db0*/  PRMT R16, R16, 0x7632, R16 ;  /* 0x0000763210107816 */ /* 0x002fca0000000010 */
[----:B------:R0:W-:Y:S01]  /*37dc0*/  @P4 STG.E.U16 [R28.64], R16 ;  /* 0x000000101c004986 */ /* 0x0001e2000c101506 */
[----:B--2---:R-:W-:-:S03]  /*37dd0*/  ISETP.LT.AND P1, PT, R6, c[0x0][0x17c], !P0 ;  /* 0x00005f0006007a0c */ /* 0x004fc60004721270 */
[----:B------:R-:W2:Y:S01]  /*37de0*/  LDL.LU R6, [R1+0xdb0] ;  /* 0x000db00001067983 */ /* 0x000ea20000300800 */
[----:B----4-:R-:W-:-:S03]  /*37df0*/  ISETP.LT.AND P4, PT, R24, c[0x0][0x17c], !P0 ;  /* 0x00005f0018007a0c */ /* 0x010fc60004781270 */
[----:B------:R-:W4:Y:S01]  /*37e00*/  LDL.LU R24, [R1+0xdb8] ;  /* 0x000db80001187983 */ /* 0x000f220000300800 */
[----:B---3--:R-:W-:Y:S02]  /*37e10*/  ISETP.LT.AND P2, PT, R4, c[0x0][0x17c], !P0 ;  /* 0x00005f0004007a0c */ /* 0x008fe40004741270 */
[----:B------:R-:W-:-:S04]  /*37e20*/  IADD3 R4, R3, c[0x0][0x198], RZ ;  /* 0x0000660003047a10 */ /* 0x000fc80007ffe0ff */
[C---:B------:R-:W-:Y:S02]  /*37e30*/  LEA R10, P6, R4.reuse, R0, 0x1 ;  /* 0x00000000040a7211 */ /* 0x040fe400078c08ff */
[C---:B------:R-:W-:Y:S02]  /*37e40*/  IADD3 R3, R4.reuse, c[0x0][0x198], RZ ;  /* 0x0000660004037a10 */ /* 0x040fe40007ffe0ff */
[----:B------:R-:W-:Y:S02]  /*37e50*/  LEA.HI.X.SX32 R11, R4, R2, 0x1, P6 ;  /* 0x00000002040b7211 */ /* 0x000fe400030f0eff */
[C---:B0-----:R-:W-:Y:S02]  /*37e60*/  LEA R28, P6, R3.reuse, R0, 0x1 ;  /* 0x00000000031c7211 */ /* 0x041fe400078c08ff */
[C---:B------:R-:W-:Y:S02]  /*37e70*/  IADD3 R4, R3.reuse, c[0x0][0x198], RZ ;  /* 0x0000660003047a10 */ /* 0x040fe40007ffe0ff */
[----:B------:R-:W-:-:S02]  /*37e80*/  LEA.HI.X.SX32 R29, R3, R2, 0x1, P6 ;  /* 0x00000002031d7211 */ /* 0x000fc400030f0eff */
[----:B------:R-:W3:Y:S04]  /*37e90*/  LDL.LU R3, [R1+0xdac] ;  /* 0x000dac0001037983 */ /* 0x000ee80000300800 */
[----:B------:R0:W-:Y:S02]  /*37ea0*/  @P3 STG.E.U16 [R10.64], R20 ;  /* 0x000000140a003986 */ /* 0x0001e4000c101506 */
[----:B0-----:R-:W-:-:S05]  /*37eb0*/  PRMT R20, R20, 0x7632, R20 ;  /* 0x0000763214147816 */ /* 0x001fca0000000014 */
[----:B------:R0:W-:Y:S04]  /*37ec0*/  @P5 STG.E.U16 [R28.64], R20 ;  /* 0x000000141c005986 */ /* 0x0001e8000c101506 */
[----:B0-----:R-:W5:Y:S01]  /*37ed0*/  LDL.LU R20, [R1+0xdb4] ;  /* 0x000db40001147983 */ /* 0x001f620000300800 */
[----:B------:R-:W-:-:S04]  /*37ee0*/  LEA R10, P6, R4, R0, 0x1 ;  /* 0x00000000040a7211 */ /* 0x000fc800078c08ff */
[----:B------:R-:W-:Y:S02]  /*37ef0*/  LEA.HI.X.SX32 R11, R4, R2, 0x1, P6 ;  /* 0x00000002040b7211 */ /* 0x000fe400030f0eff */
[----:B------:R-:W-:-:S03]  /*37f00*/  PRMT R8, R7, 0x7632, R8 ;  /* 0x0000763207087816 */ /* 0x000fc60000000008 */
[----:B------:R0:W-:Y:S04]  /*37f10*/  @P2 STG.E.U16 [R10.64], R7 ;  /* 0x000000070a002986 */ /* 0x0001e8000c101506 */
[----:B0-----:R-:W4:Y:S01]  /*37f20*/  LDL.LU.64 R10, [R1+0xe70] ;  /* 0x000e7000010a7983 */ /* 0x001f220000300a00 */
[----:B--2---:R-:W-:Y:S02]  /*37f30*/  ISETP.LT.AND P5, PT, R6, c[0x0][0x17c], !P0 ;  /* 0x00005f0006007a0c */ /* 0x004fe400047a1270 */
[----:B---3--:R-:W-:Y:S02]  /*37f40*/  ISETP.LT.AND P3, PT, R3, c[0x0][0x17c], !P0 ;  /* 0x00005f0003007a0c */ /* 0x008fe40004761270 */
[----:B------:R-:W-:-:S04]  /*37f50*/  IADD3 R3, R4, c[0x0][0x198], RZ ;  /* 0x0000660004037a10 */ /* 0x000fc80007ffe0ff */
[C---:B------:R-:W-:Y:S02]  /*37f60*/  LEA R28, P6, R3.reuse, R0, 0x1 ;  /* 0x00000000031c7211 */ /* 0x040fe400078c08ff */
[C---:B------:R-:W-:Y:S02]  /*37f70*/  IADD3 R4, R3.reuse, c[0x0][0x198], RZ ;  /* 0x0000660003047a10 */ /* 0x040fe40007ffe0ff */
[----:B------:R-:W-:Y:S02]  /*37f80*/  LEA.HI.X.SX32 R29, R3, R2, 0x1, P6 ;  /* 0x00000002031d7211 */ /* 0x000fe400030f0eff */
[C---:B------:R-:W-:Y:S02]  /*37f90*/  LEA R6, P6, R4.reuse, R0, 0x1 ;  /* 0x0000000004067211 */ /* 0x040fe400078c08ff */
[C---:B------:R-:W-:Y:S02]  /*37fa0*/  IADD3 R3, R4.reuse, c[0x0][0x198], RZ ;  /* 0x0000660004037a10 */ /* 0x040fe40007ffe0ff */
[----:B------:R-:W-:-:S02]  /*37fb0*/  LEA.HI.X.SX32 R7, R4, R2, 0x1, P6 ;  /* 0x0000000204077211 */ /* 0x000fc400030f0eff */
[----:B------:R-:W2:Y:S01]  /*37fc0*/  LDL.LU R4, [R1+0xdbc] ;  /* 0x000dbc0001047983 */ /* 0x000ea20000300800 */
[----:B-----5:R-:W-:-:S03]  /*37fd0*/  ISETP.LT.AND P2, PT, R20, c[0x0][0x17c], !P0 ;  /* 0x00005f0014007a0c */ /* 0x020fc60004741270 */
[----:B------:R-:W3:Y:S04]  /*37fe0*/  LDL.LU R20, [R1+0xdc4] ;  /* 0x000dc40001147983 */ /* 0x000ee80000300800 */
[----:B------:R0:W-:Y:S01]  /*37ff0*/  @P1 STG.E.U16 [R28.64], R8 ;  /* 0x000000081c001986 */ /* 0x0001e2000c101506 */
[----:B----4-:R-:W-:-:S03]  /*38000*/  ISETP.LT.AND P1, PT, R24, c[0x0][0x17c], !P0 ;  /* 0x00005f0018007a0c */ /* 0x010fc60004721270 */
[----:B------:R1:W-:Y:S01]  /*38010*/  @P4 STG.E.U16 [R6.64], R25 ;  /* 0x0000001906004986 */ /* 0x0003e2000c101506 */
[C---:B0-----:R-:W-:Y:S02]  /*38020*/  LEA R28, P6, R3.reuse, R0, 0x1 ;  /* 0x00000000031c7211 */ /* 0x041fe400078c08ff */
[C---:B------:R-:W-:Y:S02]  /*38030*/  IADD3 R8, R3.reuse, c[0x0][0x198], RZ ;  /* 0x0000660003087a10 */ /* 0x040fe40007ffe0ff */
[----:B------:R-:W-:Y:S01]  /*38040*/  LEA.HI.X.SX32 R29, R3, R2, 0x1, P6 ;  /* 0x00000002031d7211 */ /* 0x000fe200030f0eff */
[----:B-1----:R-:W4:Y:S01]  /*38050*/  LDL.LU.64 R6, [R1+0xe68] ;  /* 0x000e680001067983 */ /* 0x002f220000300a00 */
[C---:B------:R-:W-:Y:S02]  /*38060*/  LEA R24, P6, R8.reuse, R0, 0x1 ;  /* 0x0000000008187211 */ /* 0x040fe400078c08ff */
[----:B------:R-:W-:Y:S02]  /*38070*/  PRMT R3, R25, 0x7632, R3 ;  /* 0x0000763219037816 */ /* 0x000fe40000000003 */
[----:B------:R-:W-:-:S03]  /*38080*/  LEA.HI.X.SX32 R25, R8, R2, 0x1, P6 ;  /* 0x0000000208197211 */ /* 0x000fc600030f0eff */
[----:B------:R-:W-:Y:S04]  /*38090*/  @P3 STG.E.U16 [R28.64], R3 ;  /* 0x000000031c003986 */ /* 0x000fe8000c101506 */
[----:B------:R0:W-:Y:S01]  /*380a0*/  @P5 STG.E.U16 [R24.64], R5 ;  /* 0x0000000518005986 */ /* 0x0001e2000c101506 */
[----:B--2---:R-:W-:Y:S02]  /*380b0*/  ISETP.LT.AND P4, PT, R4, c[0x0][0x17c], !P0 ;  /* 0x00005f0004007a0c */ /* 0x004fe40004781270 */
[----:B------:R-:W-:Y:S02]  /*380c0*/  IADD3 R4, R8, c[0x0][0x198], RZ ;  /* 0x0000660008047a10 */ /* 0x000fe40007ffe0ff */
[----:B------:R-:W2:Y:S04]  /*380d0*/  LDL.LU R8, [R1+0xdc0] ;  /* 0x000dc00001087983 */ /* 0x000ea80000300800 */
[----:B0-----:R-:W5:Y:S01]  /*380e0*/  LDL.LU R25, [R1+0xdc8] ;  /* 0x000dc80001197983 */ /* 0x001f620000300800 */
[----:B---3--:R-:W-:-:S03]  /*380f0*/  ISETP.LT.AND P5, PT, R20, c[0x0][0x17c], !P0 ;  /* 0x00005f0014007a0c */ /* 0x008fc600047a1270 */
[----:B------:R-:W3:Y:S01]  /*38100*/  LDL.LU R20, [R1+0xdd0] ;  /* 0x000dd00001147983 */ /* 0x000ee20000300800 */
[C---:B------:R-:W-:Y:S02]  /*38110*/  LEA R28, P6, R4.reuse, R0, 0x1 ;  /* 0x00000000041c7211 */ /* 0x040fe400078c08ff */
[C---:B------:R-:W-:Y:S02]  /*38120*/  IADD3 R3, R4.reuse, c[0x0][0x198], RZ ;  /* 0x0000660004037a10 */ /* 0x040fe40007ffe0ff */
[----:B------:R-:W-:Y:S02]  /*38130*/  LEA.HI.X.SX32 R29, R4, R2, 0x1, P6 ;  /* 0x00000002041d7211 */ /* 0x000fe400030f0eff */
[----:B------:R-:W-:Y:S02]  /*38140*/  LEA R4, P6, R3, R0, 0x1 ;  /* 0x0000000003047211 */ /* 0x000fe400078c08ff */
[----:B------:R-:W-:Y:S02]  /*38150*/  PRMT R12, R5, 0x7632, R12 ;  /* 0x00007632050c7816 */ /* 0x000fe4000000000c */
[----:B------:R-:W-:-:S03]  /*38160*/  LEA.HI.X.SX32 R5, R3, R2, 0x1, P6 ;  /* 0x0000000203057211 */ /* 0x000fc600030f0eff */
[----:B------:R0:W-:Y:S04]  /*38170*/  @P2 STG.E.U16 [R28.64], R12 ;  /* 0x0000000c1c002986 */ /* 0x0001e8000c101506 */
[----:B------:R1:W-:Y:S04]  /*38180*/  @P1 STG.E.U16 [R4.64], R9 ;  /* 0x0000000904001986 */ /* 0x0003e8000c101506 */
[----:B0-----:R-:W4:Y:S01]  /*38190*/  LDL.LU R29, [R1+0xdcc] ;  /* 0x000dcc00011d7983 */ /* 0x001f220000300800 */
[----:B-1----:R-:W-:-:S03]  /*381a0*/  PRMT R4, R9, 0x7632, R4 ;  /* 0x0000763209047816 */ /* 0x002fc60000000004 */
[----:B------:R-:W4:Y:S04]  /*381b0*/  LDL.LU R12, [R1+0xdd4] ;  /* 0x000dd400010c7983 */ /* 0x000f280000300800 */
[----:B------:R-:W4:Y:S01]  /*381c0*/  LDL.LU R28, [R1+0xdd8] ;  /* 0x000dd800011c7983 */ /* 0x000f220000300800 */
[----:B------:R-:W-:Y:S02]  /*381d0*/  PRMT R16, R26, 0x7632, R16 ;  /* 0x000076321a107816 */ /* 0x000fe40000000010 */
[----:B--2---:R-:W-:Y:S02]  /*381e0*/  ISETP.LT.AND P3, PT, R8, c[0x0][0x17c], !P0 ;  /* 0x00005f0008007a0c */ /* 0x004fe40004761270 */
[----:B------:R-:W-:-:S04]  /*381f0*/  IADD3 R8, R3, c[0x0][0x198], RZ ;  /* 0x0000660003087a10 */ /* 0x000fc80007ffe0ff */
[C---:B------:R-:W-:Y:S02]  /*38200*/  LEA R24, P6, R8.reuse, R0, 0x1 ;  /* 0x0000000008187211 */ /* 0x040fe400078c08ff */
[----:B-----5:R-:W-:Y:S02]  /*38210*/  ISETP.LT.AND P2, PT, R25, c[0x0][0x17c], !P0 ;  /* 0x00005f0019007a0c */ /* 0x020fe40004741270 */
[C---:B------:R-:W-:Y:S02]  /*38220*/  LEA.HI.X.SX32 R25, R8.reuse, R2, 0x1, P6 ;  /* 0x0000000208197211 */ /* 0x040fe400030f0eff */
[----:B------:R-:W-:-:S03]  /*38230*/  IADD3 R3, R8, c[0x0][0x198], RZ ;  /* 0x0000660008037a10 */ /* 0x000fc60007ffe0ff */
[----:B------:R0:W-:Y:S01]  /*38240*/  @P4 STG.E.U16 [R24.64], R4 ;  /* 0x0000000418004986 */ /* 0x0001e2000c101506 */
[----:B---3--:R-:W-:-:S03]  /*38250*/  ISETP.LT.AND P4, PT, R20, c[0x0][0x17c], !P0 ;  /* 0x00005f0014007a0c */ /* 0x008fc60004781270 */
[----:B------:R-:W2:Y:S01]  /*38260*/  LDL.LU R20, [R1+0xde0] ;  /* 0x000de00001147983 */ /* 0x000ea20000300800 */
[C---:B------:R-:W-:Y:S02]  /*38270*/  LEA R8, P6, R3.reuse, R0, 0x1 ;  /* 0x0000000003087211 */ /* 0x040fe400078c08ff */
[C---:B------:R-:W-:Y:S02]  /*38280*/  IADD3 R5, R3.reuse, c[0x0][0x198], RZ ;  /* 0x0000660003057a10 */ /* 0x040fe40007ffe0ff */
[----:B------:R-:W-:Y:S02]  /*38290*/  LEA.HI.X.SX32 R9, R3, R2, 0x1, P6 ;  /* 0x0000000203097211 */ /* 0x000fe400030f0eff */
[C---:B0-----:R-:W-:Y:S02]  /*382a0*/  LEA R4, P6, R5.reuse, R0, 0x1 ;  /* 0x0000000005047211 */ /* 0x041fe400078c08ff */
[C---:B------:R-:W-:Y:S02]  /*382b0*/  IADD3 R3, R5.reuse, c[0x0][0x198], RZ ;  /* 0x0000660005037a10 */ /* 0x040fe40007ffe0ff */
[----:B------:R-:W-:Y:S01]  /*382c0*/  LEA.HI.X.SX32 R5, R5, R2, 0x1, P6 ;  /* 0x0000000205057211 */ /* 0x000fe200030f0eff */
[----:B------:R0:W-:Y:S04]  /*382d0*/  @P3 STG.E.U16 [R8.64], R26 ;  /* 0x0000001a08003986 */ /* 0x0001e8000c101506 */
[----:B------:R1:W-:Y:S04]  /*382e0*/  @P5 STG.E.U16 [R4.64], R16 ;  /* 0x0000001004005986 */ /* 0x0003e8000c101506 */
[----:B0-----:R-:W3:Y:S04]  /*382f0*/  LDL.LU R26, [R1+0xe64] ;  /* 0x000e6400011a7983 */ /* 0x001ee80000300800 */
[----:B------:R-:W5:Y:S04]  /*38300*/  LDL.LU R25, [R1+0xddc] ;  /* 0x000ddc0001197983 */ /* 0x000f680000300800 */
[----:B-1----:R-:W3:Y:S01]  /*38310*/  LDL.LU R16, [R1+0xdec] ;  /* 0x000dec0001107983 */ /* 0x002ee20000300800 */
[----:B------:R-:W-:-:S02]  /*38320*/  LEA R8, P6, R3, R0, 0x1 ;  /* 0x0000000003087211 */ /* 0x000fc400078c08ff */
[----:B----4-:R-:W-:Y:S01]  /*38330*/  ISETP.LT.AND P3, PT, R12, c[0x0][0x17c], !P0 ;  /* 0x00005f000c007a0c */ /* 0x010fe20004761270 */
[----:B------:R-:W4:Y:S01]  /*38340*/  LDL.LU R24, [R1+0xde8] ;  /* 0x000de80001187983 */ /* 0x000f220000300800 */
[C---:B------:R-:W-:Y:S02]  /*38350*/  LEA.HI.X.SX32 R9, R3.reuse, R2, 0x1, P6 ;  /* 0x0000000203097211 */ /* 0x040fe400030f0eff */
[----:B------:R-:W-:-:S03]  /*38360*/  IADD3 R12, R3, c[0x0][0x198], RZ ;  /* 0x00006600030c7a10 */ /* 0x000fc60007ffe0ff */
[----:B------:R0:W-:Y:S01]  /*38370*/  @P2 STG.E.U16 [R8.64], R13 ;  /* 0x0000000d08002986 */ /* 0x0001e2000c101506 */
[----:B------:R-:W-:Y:S02]  /*38380*/  ISETP.LT.AND P1, PT, R29, c[0x0][0x17c], !P0 ;  /* 0x00005f001d007a0c */ /* 0x000fe40004721270 */
[C---:B------:R-:W-:Y:S02]  /*38390*/  LEA R4, P6, R12.reuse, R0, 0x1 ;  /* 0x000000000c047211 */ /* 0x040fe400078c08ff */
[C---:B------:R-:W-:Y:S02]  /*383a0*/  IADD3 R3, R12.reuse, c[0x0][0x198], RZ ;  /* 0x000066000c037a10 */ /* 0x040fe40007ffe0ff */
[----:B------:R-:W-:Y:S02]  /*383b0*/  LEA.HI.X.SX32 R5, R12, R2, 0x1, P6 ;  /* 0x000000020c057211 */ /* 0x000fe400030f0eff */
[----:B0-----:R-:W-:Y:S02]  /*383c0*/  LEA R8, P6, R3, R0, 0x1 ;  /* 0x0000000003087211 */ /* 0x001fe400078c08ff */
[----:B------:R-:W-:-:S02]  /*383d0*/  PRMT R13, R13, 0x7632, R13 ;  /* 0x000076320d0d7816 */ /* 0x000fc4000000000d */
[----:B------:R-:W-:-:S03]  /*383e0*/  LEA.HI.X.SX32 R9, R3, R2, 0x1, P6 ;  /* 0x0000000203097211 */ /* 0x000fc600030f0eff */
[----:B------:R0:W-:Y:S04]  /*383f0*/  @P1 STG.E.U16 [R4.64], R13 ;  /* 0x0000000d04001986 */ /* 0x0001e8000c101506 */
[----:B------:R1:W-:Y:S01]  /*38400*/  @P4 STG.E.U16 [R8.64], R17 ;  /* 0x0000001108004986 */ /* 0x0003e2000c101506 */
[----:B--2---:R-:W-:-:S03]  /*38410*/  ISETP.LT.AND P2, PT, R20, c[0x0][0x17c], !P0 ;  /* 0x00005f0014007a0c */ /* 0x004fc60004741270 */
[----:B------:R-:W2:Y:S04]  /*38420*/  LDL.LU R20, [R1+0xdf8] ;  /* 0x000df80001147983 */ /* 0x000ea80000300800 */
[----:B------:R-:W5:Y:S01]  /*38430*/  LDL.LU R29, [R1+0x28] ;  /* 0x00002800011d7983 */ /* 0x000f620000300800 */
[----:B---3--:R-:W-:-:S03]  /*38440*/  ISETP.LT.AND P4, PT, R16, c[0x0][0x17c], !P0 ;  /* 0x00005f0010007a0c */ /* 0x008fc60004781270 */
[----:B------:R-:W3:Y:S01]  /*38450*/  LDL.LU R16, [R1+0xdf4] ;  /* 0x000df40001107983 */ /* 0x000ee20000300800 */
[----:B------:R-:W-:-:S04]  /*38460*/  IADD3 R12, R3, c[0x0][0x198], RZ ;  /* 0x00006600030c7a10 */ /* 0x000fc80007ffe0ff */
[C---:B0-----:R-:W-:Y:S02]  /*38470*/  LEA R4, P6, R12.reuse, R0, 0x1 ;  /* 0x000000000c047211 */ /* 0x041fe400078c08ff */
[----:B-1----:R-:W-:Y:S02]  /*38480*/  PRMT R17, R17, 0x7632, R17 ;  /* 0x0000763211117816 */ /* 0x002fe40000000011 */
[----:B------:R-:W-:Y:S02]  /*38490*/  LEA.HI.X.SX32 R5, R12, R2, 0x1, P6 ;  /* 0x000000020c057211 */ /* 0x000fe400030f0eff */
[----:B------:R-:W-:Y:S02]  /*384a0*/  ISETP.LT.AND P5, PT, R28, c[0x0][0x17c], !P0 ;  /* 0x00005f001c007a0c */ /* 0x000fe400047a1270 */
[----:B------:R-:W-:Y:S01]  /*384b0*/  IADD3 R3, R12, c[0x0][0x198], RZ ;  /* 0x000066000c037a10 */ /* 0x000fe20007ffe0ff */
[----:B------:R0:W-:Y:S03]  /*384c0*/  @P3 STG.E.U16 [R4.64], R17 ;  /* 0x0000001104003986 */ /* 0x0001e6000c101506 */
[----:B------:R-:W-:-:S04]  /*384d0*/  LEA R8, P6, R3, R0, 0x1 ;  /* 0x0000000003087211 */ /* 0x000fc800078c08ff */
[----:B------:R-:W-:Y:S01]  /*384e0*/  LEA.HI.X.SX32 R9, R3, R2, 0x1, P6 ;  /* 0x0000000203097211 */ /* 0x000fe200030f0eff */
[----:B0-----:R-:W5:Y:S01]  /*384f0*/  LDL.LU R17, [R1+0xe00] ;  /* 0x000e000001117983 */ /* 0x001f620000300800 */
[----:B----4-:R-:W-:-:S03]  /*38500*/  ISETP.LT.AND P3, PT, R24, c[0x0][0x17c], !P0 ;  /* 0x00005f0018007a0c */ /* 0x010fc60004761270 */
[----:B------:R0:W-:Y:S04]  /*38510*/  @P5 STG.E.U16 [R8.64], R21 ;  /* 0x0000001508005986 */ /* 0x0001e8000c101506 */
[----:B------:R-:W4:Y:S01]  /*38520*/  LDL.LU R24, [R1+0xdfc] ;  /* 0x000dfc0001187983 */ /* 0x000f220000300800 */
[----:B------:R-:W-:-:S04]  /*38530*/  IADD3 R12, R3, c[0x0][0x198], RZ ;  /* 0x00006600030c7a10 */ /* 0x000fc80007ffe0ff */
[C---:B------:R-:W-:Y:S02]  /*38540*/  LEA R4, P6, R12.reuse, R0, 0x1 ;  /* 0x000000000c047211 */ /* 0x040fe400078c08ff */
[----:B0-----:R-:W-:Y:S02]  /*38550*/  PRMT R21, R21, 0x7632, R21 ;  /* 0x0000763215157816 */ /* 0x001fe40000000015 */
[----:B------:R-:W-:-:S05]  /*38560*/  LEA.HI.X.SX32 R5, R12, R2, 0x1, P6 ;  /* 0x000000020c057211 */ /* 0x000fca00030f0eff */
[----:B------:R0:W-:Y:S01]  /*38570*/  @P2 STG.E.U16 [R4.64], R21 ;  /* 0x0000001504002986 */ /* 0x0001e2000c101506 */
[----:B--2---:R-:W-:-:S03]  /*38580*/  ISETP.LT.AND P5, PT, R20, c[0x0][0x17c], !P0 ;  /* 0x00005f0014007a0c */ /* 0x004fc600047a1270 */
[----:B------:R-:W2:Y:S01]  /*38590*/  LDL.LU R20, [R1+0xe08] ;  /* 0x000e080001147983 */ /* 0x000ea20000300800 */
[----:B---3--:R-:W-:-:S03]  /*385a0*/  ISETP.LT.AND P2, PT, R16, c[0x0][0x17c], !P0 ;  /* 0x00005f0010007a0c */ /* 0x008fc60004741270 */
[----:B------:R-:W3:Y:S01]  /*385b0*/  LDL.LU R16, [R1+0xe04] ;  /* 0x000e040001107983 */ /* 0x000ee20000300800 */
[----:B------:R-:W-:Y:S02]  /*385c0*/  IADD3 R3, R12, c[0x0][0x198], RZ ;  /* 0x000066000c037a10 */ /* 0x000fe40007ffe0ff */
[----:B-----5:R-:W-:Y:S01]  /*385d0*/  ISETP.LT.AND P1, PT, R25, c[0x0][0x17c], !P0 ;  /* 0x00005f0019007a0c */ /* 0x020fe20004721270 */
[----:B0-----:R-:W5:Y:S01]  /*385e0*/  LDL.LU R21, [R1+0xe10] ;  /* 0x000e100001157983 */ /* 0x001f620000300800 */
[C---:B------:R-:W-:Y:S02]  /*385f0*/  LEA R8, P6, R3.reuse, R0, 0x1 ;  /* 0x0000000003087211 */ /* 0x040fe400078c08ff */
[C---:B------:R-:W-:Y:S02]  /*38600*/  IADD3 R12, R3.reuse, c[0x0][0x198], RZ ;  /* 0x00006600030c7a10 */ /* 0x040fe40007ffe0ff */
[----:B------:R-:W-:Y:S02]  /*38610*/  LEA.HI.X.SX32 R9, R3, R2, 0x1, P6 ;  /* 0x0000000203097211 */ /* 0x000fe400030f0eff */
[----:B------:R-:W-:-:S02]  /*38620*/  LEA R4, P6, R12, R0, 0x1 ;  /* 0x000000000c047211 */ /* 0x000fc400078c08ff */
[----:B------:R-:W-:Y:S02]  /*38630*/  PRMT R13, R29, 0x7632, R13 ;  /* 0x000076321d0d7816 */ /* 0x000fe4000000000d */
[C---:B------:R-:W-:Y:S02]  /*38640*/  LEA.HI.X.SX32 R5, R12.reuse, R2, 0x1, P6 ;  /* 0x000000020c057211 */ /* 0x040fe400030f0eff */
[----:B------:R-:W-:Y:S01]  /*38650*/  IADD3 R3, R12, c[0x0][0x198], RZ ;  /* 0x000066000c037a10 */ /* 0x000fe20007ffe0ff */
[----:B------:R0:W-:Y:S04]  /*38660*/  @P1 STG.E.U16 [R8.64], R29 ;  /* 0x0000001d08001986 */ /* 0x0001e8000c101506 */
[----:B------:R1:W-:Y:S01]  /*38670*/  @P4 STG.E.U16 [R4.64], R13 ;  /* 0x0000000d04004986 */ /* 0x0003e2000c101506 */
[----:B------:R-:W-:-:S03]  /*38680*/  ISETP.LT.AND P1, PT, R17, c[0x0][0x17c], !P0 ;  /* 0x00005f0011007a0c */ /* 0x000fc60004721270 */
[----:B------:R-:W5:Y:S01]  /*38690*/  LDL.LU R17, [R1+0xe0c] ;  /* 0x000e0c0001117983 */ /* 0x000f620000300800 */
[----:B0-----:R-:W-:-:S03]  /*386a0*/  LEA R8, P6, R3, R0, 0x1 ;  /* 0x0000000003087211 */ /* 0x001fc600078c08ff */
[----:B-1----:R-:W5:Y:S01]  /*386b0*/  LDL.LU R13, [R1+0xe18] ;  /* 0x000e1800010d7983 */ /* 0x002f620000300800 */
[----:B------:R-:W-:-:S05]  /*386c0*/  LEA.HI.X.SX32 R9, R3, R2, 0x1, P6 ;  /* 0x0000000203097211 */ /* 0x000fca00030f0eff */
[----:B------:R0:W-:Y:S01]  /*386d0*/  @P3 STG.E.U16 [R8.64], R26 ;  /* 0x0000001a08003986 */ /* 0x0001e2000c101506 */
[----:B------:R-:W-:-:S04]  /*386e0*/  IADD3 R12, R3, c[0x0][0x198], RZ ;  /* 0x00006600030c7a10 */ /* 0x000fc80007ffe0ff */
[----:B------:R-:W-:-:S04]  /*386f0*/  LEA R4, P6, R12, R0, 0x1 ;  /* 0x000000000c047211 */ /* 0x000fc800078c08ff */
[----:B------:R-:W-:Y:S02]  /*38700*/  LEA.HI.X.SX32 R5, R12, R2, 0x1, P6 ;  /* 0x000000020c057211 */ /* 0x000fe400030f0eff */
[----:B0-----:R-:W-:-:S05]  /*38710*/  PRMT R26, R26, 0x7632, R26 ;  /* 0x000076321a1a7816 */ /* 0x001fca000000001a */
[----:B------:R0:W-:Y:S01]  /*38720*/  @P5 STG.E.U16 [R4.64], R26 ;  /* 0x0000001a04005986 */ /* 0x0001e2000c101506 */
[----:B--2---:R-:W-:-:S03]  /*38730*/  ISETP.LT.AND P3, PT, R20, c[0x0][0x17c], !P0 ;  /* 0x00005f0014007a0c */ /* 0x004fc60004761270 */
[----:B------:R-:W2:Y:S01]  /*38740*/  LDL.LU R20, [R1+0xe14] ;  /* 0x000e140001147983 */ /* 0x000ea20000300800 */
[----:B---3--:R-:W-:-:S03]  /*38750*/  ISETP.LT.AND P5, PT, R16, c[0x0][0x17c], !P0 ;  /* 0x00005f0010007a0c */ /* 0x008fc600047a1270 */
[----:B------:R-:W3:Y:S01]  /*38760*/  LDL.LU R16, [R1+0xe20] ;  /* 0x000e200001107983 */ /* 0x000ee20000300800 */
[----:B------:R-:W-:-:S04]  /*38770*/  IADD3 R3, R12, c[0x0][0x198], RZ ;  /* 0x000066000c037a10 */ /* 0x000fc80007ffe0ff */
[C---:B------:R-:W-:Y:S02]  /*38780*/  LEA R8, P6, R3.reuse, R0, 0x1 ;  /* 0x0000000003087211 */ /* 0x040fe400078c08ff */
[C---:B------:R-:W-:Y:S02]  /*38790*/  IADD3 R12, R3.reuse, c[0x0][0x198], RZ ;  /* 0x00006600030c7a10 */ /* 0x040fe40007ffe0ff */
[----:B------:R-:W-:Y:S02]  /*387a0*/  LEA.HI.X.SX32 R9, R3, R2, 0x1, P6 ;  /* 0x0000000203097211 */ /* 0x000fe400030f0eff */
[----:B0-----:R-:W-:Y:S02]  /*387b0*/  LEA R4, P6, R12, R0, 0x1 ;  /* 0x000000000c047211 */ /* 0x001fe400078c08ff */
[----:B----4-:R-:W-:Y:S02]  /*387c0*/  ISETP.LT.AND P4, PT, R24, c[0x0][0x17c], !P0 ;  /* 0x00005f0018007a0c */ /* 0x010fe40004781270 */
[C---:B------:R-:W-:Y:S01]  /*387d0*/  IADD3 R3, R12.reuse, c[0x0][0x198], RZ ;  /* 0x000066000c037a10 */ /* 0x040fe20007ffe0ff */
[----:B------:R0:W-:Y:S01]  /*387e0*/  @P2 STG.E.U16 [R8.64], R6 ;  /* 0x0000000608002986 */ /* 0x0001e2000c101506 */
[----:B------:R-:W-:-:S02]  /*387f0*/  LEA.HI.X.SX32 R5, R12, R2, 0x1, P6 ;  /* 0x000000020c057211 */ /* 0x000fc400030f0eff */
[----:B------:R-:W-:Y:S02]  /*38800*/  PRMT R12, R6, 0x7632, R12 ;  /* 0x00007632060c7816 */ /* 0x000fe4000000000c */
[C---:B0-----:R-:W-:Y:S02]  /*38810*/  LEA R8, P6, R3.reuse, R0, 0x1 ;  /* 0x0000000003087211 */ /* 0x041fe400078c08ff */
[C---:B------:R-:W-:Y:S02]  /*38820*/  IADD3 R6, R3.reuse, c[0x0][0x198], RZ ;  /* 0x0000660003067a10 */ /* 0x040fe40007ffe0ff */
[----:B------:R-:W-:Y:S01]  /*38830*/  LEA.HI.X.SX32 R9, R3, R2, 0x1, P6 ;  /* 0x0000000203097211 */ /* 0x000fe200030f0eff */
[----:B------:R0:W-:Y:S01]  /*38840*/  @P1 STG.E.U16 [R4.64], R12 ;  /* 0x0000000c04001986 */ /* 0x0001e2000c101506 */
[----:B-----5:R-:W-:Y:S02]  /*38850*/  ISETP.LT.AND P2, PT, R21, c[0x0][0x17c], !P0 ;  /* 0x00005f0015007a0c */ /* 0x020fe40004741270 */
[----:B------:R-:W-:Y:S01]  /*38860*/  ISETP.LT.AND P1, PT, R17, c[0x0][0x17c], !P0 ;  /* 0x00005f0011007a0c */ /* 0x000fe20004721270 */
[----:B------:R-:W4:Y:S04]  /*38870*/  LDL.LU R21, [R1+0xe1c] ;  /* 0x000e1c0001157983 */ /* 0x000f280000300800 */
[----:B------:R1:W-:Y:S01]  /*38880*/  @P4 STG.E.U16 [R8.64], R10 ;  /* 0x0000000a08004986 */ /* 0x0003e2000c101506 */
[----:B------:R-:W-:-:S03]  /*38890*/  ISETP.LT.AND P4, PT, R13, c[0x0][0x17c], !P0 ;  /* 0x00005f000d007a0c */ /* 0x000fc60004781270 */
[----:B------:R-:W5:Y:S01]  /*388a0*/  LDL.LU R17, [R1+0xe28] ;  /* 0x000e280001117983 */ /* 0x000f620000300800 */
[----:B0-----:R-:W-:-:S03]  /*388b0*/  LEA R4, P6, R6, R0, 0x1 ;  /* 0x0000000006047211 */ /* 0x001fc600078c08ff */
[----:B------:R-:W4:Y:S01]  /*388c0*/  LDL.LU R13, [R1+0xe24] ;  /* 0x000e2400010d7983 */ /* 0x000f220000300800 */
[----:B------:R-:W-:Y:S02]  /*388d0*/  LEA.HI.X.SX32 R5, R6, R2, 0x1, P6 ;  /* 0x0000000206057211 */ /* 0x000fe400030f0eff */
[----:B-1----:R-:W-:-:S05]  /*388e0*/  PRMT R10, R10, 0x7632, R10 ;  /* 0x000076320a0a7816 */ /* 0x002fca000000000a */
[----:B------:R0:W-:Y:S01]  /*388f0*/  @P3 STG.E.U16 [R4.64], R10 ;  /* 0x0000000a04003986 */ /* 0x0001e2000c101506 */
[----:B------:R-:W-:-:S04]  /*38900*/  IADD3 R3, R6, c[0x0][0x198], RZ ;  /* 0x0000660006037a10 */ /* 0x000fc80007ffe0ff */
[----:B------:R-:W-:-:S04]  /*38910*/  LEA R8, P6, R3, R0, 0x1 ;  /* 0x0000000003087211 */ /* 0x000fc800078c08ff */
[----:B------:R-:W-:Y:S02]  /*38920*/  LEA.HI.X.SX32 R9, R3, R2, 0x1, P6 ;  /* 0x0000000203097211 */ /* 0x000fe400030f0eff */
[----:B0-----:R-:W-:-:S03]  /*38930*/  PRMT R10, R27, 0x7632, R10 ;  /* 0x000076321b0a7816 */ /* 0x001fc6000000000a */
[----:B------:R0:W-:Y:S01]  /*38940*/  @P5 STG.E.U16 [R8.64], R27 ;  /* 0x0000001b08005986 */ /* 0x0001e2000c101506 */
[----:B--2---:R-:W-:-:S03]  /*38950*/  ISETP.LT.AND P3, PT, R20, c[0x0][0x17c], !P0 ;  /* 0x00005f0014007a0c */ /* 0x004fc60004761270 */
[----:B------:R-:W2:Y:S04]  /*38960*/  LDL.LU R20, [R1+0xe30] ;  /* 0x000e300001147983 */ /* 0x000ea80000300800 */
[----:B0-----:R-:W2:Y:S01]  /*38970*/  LDL.LU R27, [R1+0xe60] ;  /* 0x000e6000011b7983 */ /* 0x001ea20000300800 */
[----:B---3--:R-:W-:-:S03]  /*38980*/  ISETP.LT.AND P5, PT, R16, c[0x0][0x17c], !P0 ;  /* 0x00005f0010007a0c */ /* 0x008fc600047a1270 */
[----:B------:R-:W3:Y:S01]  /*38990*/  LDL.LU R16, [R1+0xe2c] ;  /* 0x000e2c0001107983 */ /* 0x000ee20000300800 */
[----:B------:R-:W-:-:S03]  /*389a0*/  IADD3 R6, R3, c[0x0][0x198], RZ ;  /* 0x0000660003067a10 */ /* 0x000fc60007ffe0ff */
[----:B------:R-:W3:Y:S01]  /*389b0*/  LDL.LU R12, [R1+0xe34] ;  /* 0x000e3400010c7983 */ /* 0x000ee20000300800 */
[C---:B------:R-:W-:Y:S02]  /*389c0*/  LEA R4, P6, R6.reuse, R0, 0x1 ;  /* 0x0000000006047211 */ /* 0x040fe400078c08ff */
[C---:B------:R-:W-:Y:S02]  /*389d0*/  IADD3 R3, R6.reuse, c[0x0][0x198], RZ ;  /* 0x0000660006037a10 */ /* 0x040fe40007ffe0ff */
[----:B------:R-:W-:Y:S02]  /*389e0*/  LEA.HI.X.SX32 R5, R6, R2, 0x1, P6 ;  /* 0x0000000206057211 */ /* 0x000fe400030f0eff */
[C---:B------:R-:W-:Y:S02]  /*389f0*/  LEA R8, P6, R3.reuse, R0, 0x1 ;  /* 0x0000000003087211 */ /* 0x040fe400078c08ff */
[C---:B------:R-:W-:Y:S01]  /*38a00*/  IADD3 R6, R3.reuse, c[0x0][0x198], RZ ;  /* 0x0000660003067a10 */ /* 0x040fe20007ffe0ff */
[----:B------:R0:W-:Y:S01]  /*38a10*/  @P2 STG.E.U16 [R4.64], R10 ;  /* 0x0000000a04002986 */ /* 0x0001e2000c101506 */
[----:B------:R-:W-:-:S02]  /*38a20*/  LEA.HI.X.SX32 R9, R3, R2, 0x1, P6 ;  /* 0x0000000203097211 */ /* 0x000fc400030f0eff */
[----:B------:R-:W-:-:S03]  /*38a30*/  IADD3 R3, R6, c[0x0][0x198], RZ ;  /* 0x0000660006037a10 */ /* 0x000fc60007ffe0ff */
[----:B------:R1:W-:Y:S01]  /*38a40*/  @P1 STG.E.U16 [R8.64], R14 ;  /* 0x0000000e08001986 */ /* 0x0003e2000c101506 */
[----:B0-----:R-:W-:-:S03]  /*38a50*/  LEA R4, P6, R6, R0, 0x1 ;  /* 0x0000000006047211 */ /* 0x001fc600078c08ff */
[----:B------:R-:W3:Y:S01]  /*38a60*/  LDL.LU R10, [R1+0xe38] ;  /* 0x000e3800010a7983 */ /* 0x000ee20000300800 */
[----:B------:R-:W-:-:S03]  /*38a70*/  LEA.HI.X.SX32 R5, R6, R2, 0x1, P6 ;  /* 0x0000000206057211 */ /* 0x000fc600030f0eff */
[----:B------:R-:W3:Y:S01]  /*38a80*/  LDL.LU R29, [R1+0x2c] ;  /* 0x00002c00011d7983 */ /* 0x000ee20000300800 */
[----:B-1----:R-:W-:Y:S02]  /*38a90*/  PRMT R14, R14, 0x7632, R14 ;  /* 0x000076320e0e7816 */ /* 0x002fe4000000000e */
[----:B------:R-:W-:-:S03]  /*38aa0*/  LEA R8, P6, R3, R0, 0x1 ;  /* 0x0000000003087211 */ /* 0x000fc600078c08ff */
[----:B------:R0:W-:Y:S01]  /*38ab0*/  @P4 STG.E.U16 [R4.64], R14 ;  /* 0x0000000e04004986 */ /* 0x0001e2000c101506 */
[----:B------:R-:W-:Y:S02]  /*38ac0*/  LEA.HI.X.SX32 R9, R3, R2, 0x1, P6 ;  /* 0x0000000203097211 */ /* 0x000fe400030f0eff */
[----:B----4-:R-:W-:Y:S02]  /*38ad0*/  ISETP.LT.AND P4, PT, R13, c[0x0][0x17c], !P0 ;  /* 0x00005f000d007a0c */ /* 0x010fe40004781270 */
[----:B------:R-:W4:Y:S01]  /*38ae0*/  LDL.LU R13, [R1+0xe40] ;  /* 0x000e4000010d7983 */ /* 0x000f220000300800 */
[----:B-----5:R-:W-:-:S03]  /*38af0*/  ISETP.LT.AND P1, PT, R17, c[0x0][0x17c], !P0 ;  /* 0x00005f0011007a0c */ /* 0x020fc60004721270 */
[----:B------:R1:W-:Y:S04]  /*38b00*/  @P3 STG.E.U16 [R8.64], R18 ;  /* 0x0000001208003986 */ /* 0x0003e8000c101506 */
[----:B------:R-:W5:Y:S01]  /*38b10*/  LDL.LU R17, [R1+0xe44] ;  /* 0x000e440001117983 */ /* 0x000f620000300800 */
[----:B------:R-:W-:-:S04]  /*38b20*/  IADD3 R6, R3, c[0x0][0x198], RZ ;  /* 0x0000660003067a10 */ /* 0x000fc80007ffe0ff */
[----:B0-----:R-:W-:Y:S02]  /*38b30*/  LEA R4, P6, R6, R0, 0x1 ;  /* 0x0000000006047211 */ /* 0x001fe400078c08ff */
[----:B-1----:R-:W-:Y:S02]  /*38b40*/  PRMT R18, R18, 0x7632, R18 ;  /* 0x0000763212127816 */ /* 0x002fe40000000012 */
[----:B------:R-:W-:-:S05]  /*38b50*/  LEA.HI.X.SX32 R5, R6, R2, 0x1, P6 ;  /* 0x0000000206057211 */ /* 0x000fca00030f0eff */
[----:B------:R0:W-:Y:S01]  /*38b60*/  @P5 STG.E.U16 [R4.64], R18 ;  /* 0x0000001204005986 */ /* 0x0001e2000c101506 */
[----:B--2---:R-:W-:-:S03]  /*38b70*/  ISETP.LT.AND P3, PT, R20, c[0x0][0x17c], !P0 ;  /* 0x00005f0014007a0c */ /* 0x004fc60004761270 */
[----:B------:R-:W2:Y:S04]  /*38b80*/  LDL.LU R20, [R1+0xe4c] ;  /* 0x000e4c0001147983 */ /* 0x000ea80000300800 */
[----:B0-----:R-:W2:Y:S01]  /*38b90*/  LDL.LU R18, [R1+0xe50] ;  /* 0x000e500001127983 */ /* 0x001ea20000300800 */
[----:B---3--:R-:W-:-:S03]  /*38ba0*/  ISETP.LT.AND P5, PT, R16, c[0x0][0x17c], !P0 ;  /* 0x00005f0010007a0c */ /* 0x008fc600047a1270 */
[----:B------:R-:W3:Y:S01]  /*38bb0*/  LDL.LU R16, [R1+0xe58] ;  /* 0x000e580001107983 */ /* 0x000ee20000300800 */
[----:B------:R-:W-:Y:S02]  /*38bc0*/  ISETP.LT.AND P2, PT, R21, c[0x0][0x17c], !P0 ;  /* 0x00005f0015007a0c */ /* 0x000fe40004741270 */
        /* <DEDUP_REMOVED lines=8> */
[C---:B------:R-:W-:Y:S02]  /*38c50*/  IADD3 R6, R3.reuse, c[0x0][0x198], RZ ;  /* 0x0000660003067a10 */ /* 0x040fe40007ffe0ff */
[----:B------:R-:W-:Y:S02]  /*38c60*/  ISETP.LT.AND P2, PT, R12, c[0x0][0x17c], !P0 ;  /* 0x00005f000c007a0c */ /* 0x000fe40004741270 */
[----:B------:R-:W3:Y:S04]  /*38c70*/  LDL.LU R12, [R1+0xe5c] ;  /* 0x000e5c00010c7983 */ /* 0x000ee80000300800 */
[----:B------:R-:W3:Y:S01]  /*38c80*/  LDL.LU R21, [R1+0xe54] ;  /* 0x000e540001157983 */ /* 0x000ee20000300800 */
[----:B0-----:R-:W-:Y:S02]  /*38c90*/  PRMT R22, R22, 0x7632, R22 ;  /* 0x0000763216167816 */ /* 0x001fe40000000016 */
[----:B------:R-:W-:-:S03]  /*38ca0*/  LEA R8, P6, R3, R0, 0x1 ;  /* 0x0000000003087211 */ /* 0x000fc600078c08ff */
[----:B------:R0:W-:Y:S01]  /*38cb0*/  @P1 STG.E.U16 [R4.64], R22 ;  /* 0x0000001604001986 */ /* 0x0001e2000c101506 */
[----:B------:R-:W-:Y:S02]  /*38cc0*/  LEA.HI.X.SX32 R9, R3, R2, 0x1, P6 ;  /* 0x0000000203097211 */ /* 0x000fe400030f0eff */
[----:B------:R-:W-:Y:S02]  /*38cd0*/  ISETP.LT.AND P1, PT, R10, c[0x0][0x17c], !P0 ;  /* 0x00005f000a007a0c */ /* 0x000fe40004721270 */
[C---:B------:R-:W-:Y:S01]  /*38ce0*/  IADD3 R10, R6.reuse, c[0x0][0x198], RZ ;  /* 0x00006600060a7a10 */ /* 0x040fe20007ffe0ff */
[----:B------:R1:W-:Y:S01]  /*38cf0*/  @P4 STG.E.U16 [R8.64], R29 ;  /* 0x0000001d08004986 */ /* 0x0003e2000c101506 */
[----:B------:R-:W-:Y:S02]  /*38d00*/  PRMT R3, R29, 0x7632, R3 ;  /* 0x000076321d037816 */ /* 0x000fe40000000003 */
[----:B0-----:R-:W-:Y:S01]  /*38d10*/  LEA R4, P6, R6, R0, 0x1 ;  /* 0x0000000006047211 */ /* 0x001fe200078c08ff */
[----:B------:R-:W3:Y:S01]  /*38d20*/  LDL.LU R22, [R1+0xe48] ;  /* 0x000e480001167983 */ /* 0x000ee20000300800 */
[----:B----4-:R-:W-:-:S02]  /*38d30*/  ISETP.LT.AND P4, PT, R13, c[0x0][0x17c], !P0 ;  /* 0x00005f000d007a0c */ /* 0x010fc40004781270 */
[----:B------:R-:W-:Y:S02]  /*38d40*/  LEA.HI.X.SX32 R5, R6, R2, 0x1, P6 ;  /* 0x0000000206057211 */ /* 0x000fe400030f0eff */
[C---:B-1----:R-:W-:Y:S02]  /*38d50*/  LEA R8, P6, R10.reuse, R0, 0x1 ;  /* 0x000000000a087211 */ /* 0x042fe400078c08ff */
[C---:B------:R-:W-:Y:S01]  /*38d60*/  IADD3 R13, R10.reuse, c[0x0][0x198], RZ ;  /* 0x000066000a0d7a10 */ /* 0x040fe20007ffe0ff */
[----:B------:R0:W-:Y:S01]  /*38d70*/  @P3 STG.E.U16 [R4.64], R3 ;  /* 0x0000000304003986 */ /* 0x0001e2000c101506 */
[----:B------:R-:W-:Y:S02]  /*38d80*/  LEA.HI.X.SX32 R9, R10, R2, 0x1, P6 ;  /* 0x000000020a097211 */ /* 0x000fe400030f0eff */
[----:B-----5:R-:W-:Y:S02]  /*38d90*/  ISETP.LT.AND P3, PT, R17, c[0x0][0x17c], !P0 ;  /* 0x00005f0011007a0c */ /* 0x020fe40004761270 */
[----:B0-----:R-:W-:-:S04]  /*38da0*/  LEA R4, P6, R13, R0, 0x1 ;  /* 0x000000000d047211 */ /* 0x001fc800078c08ff */
[C---:B------:R-:W-:Y:S02]  /*38db0*/  LEA.HI.X.SX32 R5, R13.reuse, R2, 0x1, P6 ;  /* 0x000000020d057211 */ /* 0x040fe400030f0eff */
[----:B------:R-:W-:Y:S01]  /*38dc0*/  IADD3 R17, R13, c[0x0][0x198], RZ ;  /* 0x000066000d117a10 */ /* 0x000fe20007ffe0ff */
[----:B------:R0:W-:Y:S01]  /*38dd0*/  @P5 STG.E.U16 [R8.64], R27 ;  /* 0x0000001b08005986 */ /* 0x0001e2000c101506 */
[----:B------:R-:W-:Y:S02]  /*38de0*/  PRMT R10, R27, 0x7632, R10 ;  /* 0x000076321b0a7816 */ /* 0x000fe4000000000a */
[----:B------:R-:W-:-:S03]  /*38df0*/  IADD3 R13, R17, c[0x0][0x198], RZ ;  /* 0x00006600110d7a10 */ /* 0x000fc60007ffe0ff */
[----:B------:R1:W-:Y:S01]  /*38e00*/  @P2 STG.E.U16 [R4.64], R10 ;  /* 0x0000000a04002986 */ /* 0x0003e2000c101506 */
[----:B0-----:R-:W-:-:S04]  /*38e10*/  LEA R8, P5, R17, R0, 0x1 ;  /* 0x0000000011087211 */ /* 0x001fc800078a08ff */
[----:B------:R-:W-:Y:S02]  /*38e20*/  LEA.HI.X.SX32 R9, R17, R2, 0x1, P5 ;  /* 0x0000000211097211 */ /* 0x000fe400028f0eff */
[----:B-1----:R-:W-:Y:S02]  /*38e30*/  LEA R4, P5, R13, R0, 0x1 ;  /* 0x000000000d047211 */ /* 0x002fe400078a08ff */
[----:B------:R-:W-:Y:S02]  /*38e40*/  PRMT R14, R7, 0x7632, R14 ;  /* 0x00007632070e7816 */ /* 0x000fe4000000000e */
[----:B------:R-:W-:Y:S01]  /*38e50*/  LEA.HI.X.SX32 R5, R13, R2, 0x1, P5 ;  /* 0x000000020d057211 */ /* 0x000fe200028f0eff */
[----:B------:R-:W-:Y:S04]  /*38e60*/  @P1 STG.E.U16 [R8.64], R7 ;  /* 0x0000000708001986 */ /* 0x000fe8000c101506 */
[----:B------:R0:W-:Y:S01]  /*38e70*/  @P4 STG.E.U16 [R4.64], R14 ;  /* 0x0000000e04004986 */ /* 0x0001e2000c101506 */
[----:B--2---:R-:W-:-:S03]  /*38e80*/  ISETP.LT.AND P6, PT, R20, c[0x0][0x17c], !P0 ;  /* 0x00005f0014007a0c */ /* 0x004fc600047c1270 */
[----:B------:R-:W2:Y:S01]  /*38e90*/  LDL.LU R20, [R1+0xc] ;  /* 0x00000c0001147983 */ /* 0x000ea20000300800 */
[----:B------:R-:W-:Y:S02]  /*38ea0*/  ISETP.LT.AND P2, PT, R18, c[0x0][0x17c], !P0 ;  /* 0x00005f0012007a0c */ /* 0x000fe40004741270 */
[----:B---3--:R-:W-:Y:S02]  /*38eb0*/  ISETP.LT.AND P1, PT, R16, c[0x0][0x17c], !P0 ;  /* 0x00005f0010007a0c */ /* 0x008fe40004721270 */
[----:B------:R-:W3:Y:S04]  /*38ec0*/  LDL.LU R16, [R1+0xe3c] ;  /* 0x000e3c0001107983 */ /* 0x000ee80000300800 */
[----:B------:R-:W4:Y:S04]  /*38ed0*/  LDL.LU R18, [R1+0xdf0] ;  /* 0x000df00001127983 */ /* 0x000f280000300800 */
[----:B0-----:R-:W5:Y:S01]  /*38ee0*/  LDL.LU R14, [R1+0xde4] ;  /* 0x000de400010e7983 */ /* 0x001f620000300800 */
[----:B------:R-:W-:-:S04]  /*38ef0*/  IADD3 R3, R13, c[0x0][0x198], RZ ;  /* 0x000066000d037a10 */ /* 0x000fc80007ffe0ff */
[C---:B------:R-:W-:Y:S02]  /*38f00*/  LEA R6, P5, R3.reuse, R0, 0x1 ;  /* 0x0000000003067211 */ /* 0x040fe400078a08ff */
[C---:B------:R-:W-:Y:S02]  /*38f10*/  IADD3 R13, R3.reuse, c[0x0][0x198], RZ ;  /* 0x00006600030d7a10 */ /* 0x040fe40007ffe0ff */
[----:B------:R-:W-:Y:S02]  /*38f20*/  LEA.HI.X.SX32 R7, R3, R2, 0x1, P5 ;  /* 0x0000000203077211 */ /* 0x000fe400028f0eff */
[C---:B------:R-:W-:Y:S02]  /*38f30*/  IADD3 R3, R13.reuse, c[0x0][0x198], RZ ;  /* 0x000066000d037a10 */ /* 0x040fe40007ffe0ff */
[----:B------:R-:W-:Y:S02]  /*38f40*/  ISETP.LT.AND P5, PT, R12, c[0x0][0x17c], !P0 ;  /* 0x00005f000c007a0c */ /* 0x000fe400047a1270 */
[----:B------:R-:W-:-:S02]  /*38f50*/  LEA R12, P4, R13, R0, 0x1 ;  /* 0x000000000d0c7211 */ /* 0x000fc400078808ff */
[----:B------:R-:W-:Y:S02]  /*38f60*/  PRMT R5, R11, 0x7632, R5 ;  /* 0x000076320b057816 */ /* 0x000fe40000000005 */
[----:B------:R-:W-:Y:S02]  /*38f70*/  LEA.HI.X.SX32 R13, R13, R2, 0x1, P4 ;  /* 0x000000020d0d7211 */ /* 0x000fe400020f0eff */
[----:B------:R-:W-:Y:S01]  /*38f80*/  IADD3 R17, R3, c[0x0][0x198], RZ ;  /* 0x0000660003117a10 */ /* 0x000fe20007ffe0ff */
[----:B------:R-:W-:Y:S01]  /*38f90*/  @P3 STG.E.U16 [R6.64], R11 ;  /* 0x0000000b06003986 */ /* 0x000fe2000c101506 */
[----:B------:R-:W-:Y:S02]  /*38fa0*/  ISETP.LT.AND P4, PT, R21, c[0x0][0x17c], !P0 ;  /* 0x00005f0015007a0c */ /* 0x000fe40004781270 */
[----:B------:R-:W-:Y:S01]  /*38fb0*/  LEA R8, P3, R3, R0, 0x1 ;  /* 0x0000000003087211 */ /* 0x000fe200078608ff */
[----:B------:R0:W-:Y:S01]  /*38fc0*/  @P6 STG.E.U16 [R12.64], R5 ;  /* 0x000000050c006986 */ /* 0x0001e2000c101506 */
[----:B------:R-:W-:-:S02]  /*38fd0*/  IADD3 R21, R17, c[0x0][0x198], RZ ;  /* 0x0000660011157a10 */ /* 0x000fc40007ffe0ff */
[----:B------:R-:W-:Y:S02]  /*38fe0*/  LEA R4, P6, R17, R0, 0x1 ;  /* 0x0000000011047211 */ /* 0x000fe400078c08ff */
[-C--:B------:R-:W-:Y:S02]  /*38ff0*/  LEA.HI.X.SX32 R9, R3, R2.reuse, 0x1, P3 ;  /* 0x0000000203097211 */ /* 0x080fe400018f0eff */
[----:B------:R-:W-:Y:S02]  /*39000*/  IADD3 R3, R21, c[0x0][0x198], RZ ;  /* 0x0000660015037a10 */ /* 0x000fe40007ffe0ff */
[----:B0-----:R-:W-:Y:S02]  /*39010*/  LEA.HI.X.SX32 R5, R17, R2, 0x1, P6 ;  /* 0x0000000211057211 */ /* 0x001fe400030f0eff */
[----:B------:R-:W-:-:S04]  /*39020*/  IADD3 R17, R3, c[0x0][0x198], RZ ;  /* 0x0000660003117a10 */ /* 0x000fc80007ffe0ff */
[C---:B------:R-:W-:Y:S02]  /*39030*/  IADD3 R25, R17.reuse, c[0x0][0x198], RZ ;  /* 0x0000660011197a10 */ /* 0x040fe40007ffe0ff */
[C---:B------:R-:W-:Y:S02]  /*39040*/  LEA R12, P6, R17.reuse, R0, 0x1 ;  /* 0x00000000110c7211 */ /* 0x040fe400078c08ff */
[----:B------:R-:W-:Y:S02]  /*39050*/  ISETP.LT.AND P3, PT, R22, c[0x0][0x17c], !P0 ;  /* 0x00005f0016007a0c */ /* 0x000fe40004761270 */
[----:B------:R-:W-:Y:S02]  /*39060*/  LEA.HI.X.SX32 R13, R17, R2, 0x1, P6 ;  /* 0x00000002110d7211 */ /* 0x000fe400030f0eff */
[----:B--2---:R-:W-:Y:S01]  /*39070*/  PRMT R7, R20, 0x7632, R7 ;  /* 0x0000763214077816 */ /* 0x004fe20000000007 */
[----:B------:R-:W-:Y:S04]  /*39080*/  @P2 STG.E.U16 [R8.64], R20 ;  /* 0x0000001408002986 */ /* 0x000fe8000c101506 */
[----:B------:R0:W-:Y:S01]  /*39090*/  @P1 STG.E.U16 [R4.64], R7 ;  /* 0x0000000704001986 */ /* 0x0001e2000c101506 */
[----:B------:R-:W-:-:S02]  /*390a0*/  LEA R6, P1, R21, R0, 0x1 ;  /* 0x0000000015067211 */ /* 0x000fc400078208ff */
[----:B------:R-:W-:Y:S02]  /*390b0*/  LEA R10, P2, R3, R0, 0x1 ;  /* 0x00000000030a7211 */ /* 0x000fe400078408ff */
[-C--:B0-----:R-:W-:Y:S02]  /*390c0*/  LEA.HI.X.SX32 R7, R21, R2.reuse, 0x1, P1 ;  /* 0x0000000215077211 */ /* 0x081fe400008f0eff */
[----:B------:R-:W-:Y:S02]  /*390d0*/  IADD3 R21, R25, c[0x0][0x198], RZ ;  /* 0x0000660019157a10 */ /* 0x000fe40007ffe0ff */
[----:B------:R-:W-:Y:S02]  /*390e0*/  LEA.HI.X.SX32 R11, R3, R2, 0x1, P2 ;  /* 0x00000002030b7211 */ /* 0x000fe400010f0eff */
[-C--:B------:R-:W-:Y:S02]  /*390f0*/  LEA R4, P1, R21, R0.reuse, 0x1 ;  /* 0x0000000015047211 */ /* 0x080fe400078208ff */
[----:B------:R-:W-:-:S02]  /*39100*/  LEA R8, P6, R25, R0, 0x1 ;  /* 0x0000000019087211 */ /* 0x000fc400078c08ff */
[C---:B------:R-:W-:Y:S02]  /*39110*/  IADD3 R3, R21.reuse, c[0x0][0x198], RZ ;  /* 0x0000660015037a10 */ /* 0x040fe40007ffe0ff */
[-C--:B------:R-:W-:Y:S02]  /*39120*/  LEA.HI.X.SX32 R5, R21, R2.reuse, 0x1, P1 ;  /* 0x0000000215057211 */ /* 0x080fe400008f0eff */
[----:B------:R-:W-:Y:S02]  /*39130*/  LEA.HI.X.SX32 R9, R25, R2, 0x1, P6 ;  /* 0x0000000219097211 */ /* 0x000fe400030f0eff */
[----:B---3--:R-:W-:Y:S02]  /*39140*/  ISETP.LT.AND P2, PT, R16, c[0x0][0x17c], !P0 ;  /* 0x00005f0010007a0c */ /* 0x008fe40004741270 */
[----:B------:R-:W-:Y:S02]  /*39150*/  LEA R16, P6, R3, R0, 0x1 ;  /* 0x0000000003107211 */ /* 0x000fe400078c08ff */
[----:B----4-:R-:W-:-:S02]  /*39160*/  ISETP.LT.AND P1, PT, R18, c[0x0][0x17c], !P0 ;  /* 0x00005f0012007a0c */ /* 0x010fc40004721270 */
[----:B-----5:R-:W-:Y:S02]  /*39170*/  ISETP.LT.AND P0, PT, R14, c[0x0][0x17c], !P0 ;  /* 0x00005f000e007a0c */ /* 0x020fe40004701270 */
[----:B------:R-:W-:Y:S02]  /*39180*/  PRMT R0, R15, 0x7632, R0 ;  /* 0x000076320f007816 */ /* 0x000fe40000000000 */
[----:B------:R-:W-:Y:S02]  /*39190*/  LEA.HI.X.SX32 R17, R3, R2, 0x1, P6 ;  /* 0x0000000203117211 */ /* 0x000fe400030f0eff */
[----:B------:R-:W-:Y:S01]  /*391a0*/  PRMT R2, R19, 0x7632, R2 ;  /* 0x0000763213027816 */ /* 0x000fe20000000002 */
[----:B------:R0:W-:Y:S04]  /*391b0*/  @P5 STG.E.U16 [R6.64], R15 ;  /* 0x0000000f06005986 */ /* 0x0001e8000c101506 */
[----:B------:R0:W-:Y:S04]  /*391c0*/  @P4 STG.E.U16 [R10.64], R0 ;  /* 0x000000000a004986 */ /* 0x0001e8000c101506 */
[----:B------:R0:W-:Y:S04]  /*391d0*/  @P3 STG.E.U16 [R12.64], R19 ;  /* 0x000000130c003986 */ /* 0x0001e8000c101506 */
[----:B------:R0:W-:Y:S04]  /*391e0*/  @P2 STG.E.U16 [R8.64], R2 ;  /* 0x0000000208002986 */ /* 0x0001e8000c101506 */
[----:B------:R0:W-:Y:S01]  /*391f0*/  @P1 STG.E.U16 [R4.64], R23 ;  /* 0x0000001704001986 */ /* 0x0001e2000c101506 */
[----:B------:R-:W-:Y:S05]  /*39200*/  @!P0 EXIT ;  /* 0x000000000000894d */ /* 0x000fea0003800000 */
[----:B0-----:R-:W-:-:S05]  /*39210*/  PRMT R8, R23, 0x7632, R8 ;  /* 0x0000763217087816 */ /* 0x001fca0000000008 */
[----:B------:R-:W-:Y:S01]  /*39220*/  STG.E.U16 [R16.64], R8 ;  /* 0x0000000810007986 */ /* 0x000fe2000c101506 */
[----:B------:R-:W-:Y:S05]  /*39230*/  EXIT ;  /* 0x000000000000794d */ /* 0x000fea0003800000 */
.L_x_4:
[----:B------:R-:W-:-:S00]  /*39240*/  BRA `(.L_x_4) ;  /* 0xfffffff000007947 */ /* 0x000fc0000383ffff */
[----:B------:R-:W-:-:S00]  /*39250*/  NOP ;  /* 0x0000000000007918 */ /* 0x000fc00000000000 */
        /* <DEDUP_REMOVED lines=10> */
.L_x_5:


//--------------------- .nv.shared.matmul_kernel  --------------------------
	.section	.nv.shared.matmul_kernel,"aw",@nobits
	.sectionflags	@""
	.align	16
